//
// Generated by NVIDIA NVVM Compiler
//
// Compiler Build ID: CL-36424714
// Cuda compilation tools, release 13.0, V13.0.88
// Based on NVVM 20.0.0
//

.version 9.0
.target sm_100
.address_size 64

	// .globl	_ZN8pygpukit3ops2nn22sdpa_causal_f32_kernelEPKfS3_S3_Pfiiiiifi
// _ZZN8pygpukit3ops2nn22sdpa_causal_f32_kernelEPKfS3_S3_PfiiiiifiE10shared_max has been demoted
// _ZZN8pygpukit3ops2nn22sdpa_causal_f32_kernelEPKfS3_S3_PfiiiiifiE7row_max has been demoted
// _ZZN8pygpukit3ops2nn22sdpa_causal_f32_kernelEPKfS3_S3_PfiiiiifiE10shared_sum has been demoted
// _ZZN8pygpukit3ops2nn22sdpa_causal_f32_kernelEPKfS3_S3_PfiiiiifiE7row_sum has been demoted
// _ZZN8pygpukit3ops2nn22sdpa_causal_f16_kernelEPK6__halfS4_S4_PS2_iiiiifiE10shared_max has been demoted
// _ZZN8pygpukit3ops2nn22sdpa_causal_f16_kernelEPK6__halfS4_S4_PS2_iiiiifiE7row_max has been demoted
// _ZZN8pygpukit3ops2nn22sdpa_causal_f16_kernelEPK6__halfS4_S4_PS2_iiiiifiE10shared_sum has been demoted
// _ZZN8pygpukit3ops2nn22sdpa_causal_f16_kernelEPK6__halfS4_S4_PS2_iiiiifiE7row_sum has been demoted
// _ZZN8pygpukit3ops2nn23sdpa_causal_bf16_kernelEPK13__nv_bfloat16S4_S4_PS2_iiiiifiE10shared_max has been demoted
// _ZZN8pygpukit3ops2nn23sdpa_causal_bf16_kernelEPK13__nv_bfloat16S4_S4_PS2_iiiiifiE7row_max has been demoted
// _ZZN8pygpukit3ops2nn23sdpa_causal_bf16_kernelEPK13__nv_bfloat16S4_S4_PS2_iiiiifiE10shared_sum has been demoted
// _ZZN8pygpukit3ops2nn23sdpa_causal_bf16_kernelEPK13__nv_bfloat16S4_S4_PS2_iiiiifiE7row_sum has been demoted
// _ZZN8pygpukit3ops2nn26sdpa_causal_f16_kernel_ptrEPK6__halfS4_S4_PS2_PKiiiiifE10shared_max has been demoted
// _ZZN8pygpukit3ops2nn26sdpa_causal_f16_kernel_ptrEPK6__halfS4_S4_PS2_PKiiiiifE7row_max has been demoted
// _ZZN8pygpukit3ops2nn26sdpa_causal_f16_kernel_ptrEPK6__halfS4_S4_PS2_PKiiiiifE10shared_sum has been demoted
// _ZZN8pygpukit3ops2nn26sdpa_causal_f16_kernel_ptrEPK6__halfS4_S4_PS2_PKiiiiifE7row_sum has been demoted
// _ZZN8pygpukit3ops2nn27sdpa_causal_bf16_kernel_ptrEPK13__nv_bfloat16S4_S4_PS2_PKiiiiifE10shared_max has been demoted
// _ZZN8pygpukit3ops2nn27sdpa_causal_bf16_kernel_ptrEPK13__nv_bfloat16S4_S4_PS2_PKiiiiifE7row_max has been demoted
// _ZZN8pygpukit3ops2nn27sdpa_causal_bf16_kernel_ptrEPK13__nv_bfloat16S4_S4_PS2_PKiiiiifE10shared_sum has been demoted
// _ZZN8pygpukit3ops2nn27sdpa_causal_bf16_kernel_ptrEPK13__nv_bfloat16S4_S4_PS2_PKiiiiifE7row_sum has been demoted
// _ZZN8pygpukit3ops2nn26sdpa_causal_f32_kernel_ptrEPKfS3_S3_PfPKiiiiifE10shared_max has been demoted
// _ZZN8pygpukit3ops2nn26sdpa_causal_f32_kernel_ptrEPKfS3_S3_PfPKiiiiifE7row_max has been demoted
// _ZZN8pygpukit3ops2nn26sdpa_causal_f32_kernel_ptrEPKfS3_S3_PfPKiiiiifE10shared_sum has been demoted
// _ZZN8pygpukit3ops2nn26sdpa_causal_f32_kernel_ptrEPKfS3_S3_PfPKiiiiifE7row_sum has been demoted
.extern .shared .align 16 .b8 _ZN8pygpukit3ops2nn6sharedE[];

.visible .entry _ZN8pygpukit3ops2nn22sdpa_causal_f32_kernelEPKfS3_S3_Pfiiiiifi(
	.param .u64 .ptr .align 1 _ZN8pygpukit3ops2nn22sdpa_causal_f32_kernelEPKfS3_S3_Pfiiiiifi_param_0,
	.param .u64 .ptr .align 1 _ZN8pygpukit3ops2nn22sdpa_causal_f32_kernelEPKfS3_S3_Pfiiiiifi_param_1,
	.param .u64 .ptr .align 1 _ZN8pygpukit3ops2nn22sdpa_causal_f32_kernelEPKfS3_S3_Pfiiiiifi_param_2,
	.param .u64 .ptr .align 1 _ZN8pygpukit3ops2nn22sdpa_causal_f32_kernelEPKfS3_S3_Pfiiiiifi_param_3,
	.param .u32 _ZN8pygpukit3ops2nn22sdpa_causal_f32_kernelEPKfS3_S3_Pfiiiiifi_param_4,
	.param .u32 _ZN8pygpukit3ops2nn22sdpa_causal_f32_kernelEPKfS3_S3_Pfiiiiifi_param_5,
	.param .u32 _ZN8pygpukit3ops2nn22sdpa_causal_f32_kernelEPKfS3_S3_Pfiiiiifi_param_6,
	.param .u32 _ZN8pygpukit3ops2nn22sdpa_causal_f32_kernelEPKfS3_S3_Pfiiiiifi_param_7,
	.param .u32 _ZN8pygpukit3ops2nn22sdpa_causal_f32_kernelEPKfS3_S3_Pfiiiiifi_param_8,
	.param .f32 _ZN8pygpukit3ops2nn22sdpa_causal_f32_kernelEPKfS3_S3_Pfiiiiifi_param_9,
	.param .u32 _ZN8pygpukit3ops2nn22sdpa_causal_f32_kernelEPKfS3_S3_Pfiiiiifi_param_10
)
{
	.reg .pred 	%p<67>;
	.reg .b32 	%r<213>;
	.reg .b32 	%f<227>;
	.reg .b64 	%rd<113>;
	// demoted variable
	.shared .align 4 .b8 _ZZN8pygpukit3ops2nn22sdpa_causal_f32_kernelEPKfS3_S3_PfiiiiifiE10shared_max[128];
	// demoted variable
	.shared .align 4 .f32 _ZZN8pygpukit3ops2nn22sdpa_causal_f32_kernelEPKfS3_S3_PfiiiiifiE7row_max;
	// demoted variable
	.shared .align 4 .b8 _ZZN8pygpukit3ops2nn22sdpa_causal_f32_kernelEPKfS3_S3_PfiiiiifiE10shared_sum[128];
	// demoted variable
	.shared .align 4 .f32 _ZZN8pygpukit3ops2nn22sdpa_causal_f32_kernelEPKfS3_S3_PfiiiiifiE7row_sum;
	ld.param.u64 	%rd7, [_ZN8pygpukit3ops2nn22sdpa_causal_f32_kernelEPKfS3_S3_Pfiiiiifi_param_0];
	ld.param.u64 	%rd8, [_ZN8pygpukit3ops2nn22sdpa_causal_f32_kernelEPKfS3_S3_Pfiiiiifi_param_1];
	ld.param.u64 	%rd9, [_ZN8pygpukit3ops2nn22sdpa_causal_f32_kernelEPKfS3_S3_Pfiiiiifi_param_2];
	ld.param.u64 	%rd10, [_ZN8pygpukit3ops2nn22sdpa_causal_f32_kernelEPKfS3_S3_Pfiiiiifi_param_3];
	ld.param.u32 	%r83, [_ZN8pygpukit3ops2nn22sdpa_causal_f32_kernelEPKfS3_S3_Pfiiiiifi_param_4];
	ld.param.u32 	%r78, [_ZN8pygpukit3ops2nn22sdpa_causal_f32_kernelEPKfS3_S3_Pfiiiiifi_param_5];
	ld.param.u32 	%r79, [_ZN8pygpukit3ops2nn22sdpa_causal_f32_kernelEPKfS3_S3_Pfiiiiifi_param_6];
	ld.param.u32 	%r80, [_ZN8pygpukit3ops2nn22sdpa_causal_f32_kernelEPKfS3_S3_Pfiiiiifi_param_7];
	ld.param.u32 	%r81, [_ZN8pygpukit3ops2nn22sdpa_causal_f32_kernelEPKfS3_S3_Pfiiiiifi_param_8];
	ld.param.f32 	%f47, [_ZN8pygpukit3ops2nn22sdpa_causal_f32_kernelEPKfS3_S3_Pfiiiiifi_param_9];
	ld.param.u32 	%r82, [_ZN8pygpukit3ops2nn22sdpa_causal_f32_kernelEPKfS3_S3_Pfiiiiifi_param_10];
	cvta.to.global.u64 	%rd1, %rd8;
	cvta.to.global.u64 	%rd2, %rd7;
	cvta.to.global.u64 	%rd3, %rd9;
	cvta.to.global.u64 	%rd4, %rd10;
	mov.u32 	%r1, %ctaid.x;
	mov.u32 	%r2, %ctaid.y;
	setp.ge.s32 	%p2, %r1, %r83;
	setp.ge.s32 	%p3, %r2, %r78;
	or.pred  	%p4, %p2, %p3;
	@%p4 bra 	$L__BB0_57;
	mul.lo.s32 	%r84, %r78, %r1;
	mul.lo.s32 	%r85, %r84, %r81;
	cvt.s64.s32 	%rd11, %r85;
	mul.lo.s32 	%r86, %r81, %r2;
	cvt.s64.s32 	%rd12, %r86;
	add.s64 	%rd5, %rd11, %rd12;
	mul.lo.s32 	%r87, %r80, %r1;
	mul.lo.s32 	%r88, %r87, %r81;
	cvt.s64.s32 	%rd6, %r88;
	add.s32 	%r3, %r82, %r2;
	mov.u32 	%r198, %tid.x;
	setp.ge.s32 	%p5, %r198, %r79;
	mov.f32 	%f213, 0fFF800000;
	@%p5 bra 	$L__BB0_5;
	setp.gt.s32 	%p6, %r81, 0;
	mov.u32 	%r5, %ntid.x;
	@%p6 bra 	$L__BB0_27;
	mul.f32 	%f1, %f47, 0f00000000;
	mov.f32 	%f213, 0fFF800000;
	mov.u32 	%r90, _ZN8pygpukit3ops2nn6sharedE;
	mov.u32 	%r195, %r198;
$L__BB0_4:
	setp.lt.s32 	%p7, %r3, %r195;
	selp.f32 	%f50, 0fFF800000, %f1, %p7;
	shl.b32 	%r89, %r195, 2;
	add.s32 	%r91, %r90, %r89;
	st.shared.f32 	[%r91], %f50;
	setp.gt.f32 	%p8, %f50, %f213;
	selp.f32 	%f213, %f50, %f213, %p8;
	add.s32 	%r195, %r195, %r5;
	setp.lt.s32 	%p9, %r195, %r79;
	@%p9 bra 	$L__BB0_4;
$L__BB0_5:
	mov.b32 	%r101, %f213;
	shfl.sync.down.b32	%r102|%p20, %r101, 16, 31, -1;
	mov.b32 	%f99, %r102;
	max.f32 	%f100, %f213, %f99;
	mov.b32 	%r103, %f100;
	shfl.sync.down.b32	%r104|%p21, %r103, 8, 31, -1;
	mov.b32 	%f101, %r104;
	max.f32 	%f102, %f100, %f101;
	mov.b32 	%r105, %f102;
	shfl.sync.down.b32	%r106|%p22, %r105, 4, 31, -1;
	mov.b32 	%f103, %r106;
	max.f32 	%f104, %f102, %f103;
	mov.b32 	%r107, %f104;
	shfl.sync.down.b32	%r108|%p23, %r107, 2, 31, -1;
	mov.b32 	%f105, %r108;
	max.f32 	%f106, %f104, %f105;
	mov.b32 	%r109, %f106;
	shfl.sync.down.b32	%r110|%p24, %r109, 1, 31, -1;
	mov.b32 	%f107, %r110;
	max.f32 	%f21, %f106, %f107;
	and.b32  	%r24, %r198, 31;
	shr.u32 	%r25, %r198, 5;
	setp.ne.s32 	%p25, %r24, 0;
	@%p25 bra 	$L__BB0_7;
	shl.b32 	%r111, %r25, 2;
	mov.u32 	%r112, _ZZN8pygpukit3ops2nn22sdpa_causal_f32_kernelEPKfS3_S3_PfiiiiifiE10shared_max;
	add.s32 	%r113, %r112, %r111;
	st.shared.f32 	[%r113], %f21;
$L__BB0_7:
	bar.sync 	0;
	setp.gt.u32 	%p27, %r198, 31;
	mov.pred 	%p66, 0;
	@%p27 bra 	$L__BB0_12;
	mov.u32 	%r114, %ntid.x;
	add.s32 	%r115, %r114, 31;
	shr.u32 	%r116, %r115, 5;
	setp.ge.u32 	%p28, %r198, %r116;
	mov.f32 	%f214, 0fFF800000;
	@%p28 bra 	$L__BB0_10;
	shl.b32 	%r117, %r198, 2;
	mov.u32 	%r118, _ZZN8pygpukit3ops2nn22sdpa_causal_f32_kernelEPKfS3_S3_PfiiiiifiE10shared_max;
	add.s32 	%r119, %r118, %r117;
	ld.shared.f32 	%f214, [%r119];
$L__BB0_10:
	mov.b32 	%r120, %f214;
	shfl.sync.down.b32	%r121|%p30, %r120, 16, 31, -1;
	mov.b32 	%f109, %r121;
	max.f32 	%f110, %f214, %f109;
	mov.b32 	%r122, %f110;
	shfl.sync.down.b32	%r123|%p31, %r122, 8, 31, -1;
	mov.b32 	%f111, %r123;
	max.f32 	%f112, %f110, %f111;
	mov.b32 	%r124, %f112;
	shfl.sync.down.b32	%r125|%p32, %r124, 4, 31, -1;
	mov.b32 	%f113, %r125;
	max.f32 	%f114, %f112, %f113;
	mov.b32 	%r126, %f114;
	shfl.sync.down.b32	%r127|%p33, %r126, 2, 31, -1;
	mov.b32 	%f115, %r127;
	max.f32 	%f116, %f114, %f115;
	mov.b32 	%r128, %f116;
	shfl.sync.down.b32	%r129|%p34, %r128, 1, 31, -1;
	mov.b32 	%f117, %r129;
	max.f32 	%f24, %f116, %f117;
	setp.ne.s32 	%p35, %r198, 0;
	@%p35 bra 	$L__BB0_12;
	st.shared.f32 	[_ZZN8pygpukit3ops2nn22sdpa_causal_f32_kernelEPKfS3_S3_PfiiiiifiE7row_max], %f24;
	mov.pred 	%p66, -1;
$L__BB0_12:
	setp.ge.s32 	%p37, %r198, %r79;
	bar.sync 	0;
	mov.f32 	%f216, 0f00000000;
	@%p37 bra 	$L__BB0_15;
	ld.shared.f32 	%f25, [_ZZN8pygpukit3ops2nn22sdpa_causal_f32_kernelEPKfS3_S3_PfiiiiifiE7row_max];
	mov.f32 	%f216, 0f00000000;
	mov.u32 	%r26, %ntid.x;
	mov.u32 	%r131, _ZN8pygpukit3ops2nn6sharedE;
	mov.u32 	%r196, %r198;
$L__BB0_14:
	shl.b32 	%r130, %r196, 2;
	add.s32 	%r132, %r131, %r130;
	ld.shared.f32 	%f120, [%r132];
	sub.f32 	%f121, %f120, %f25;
	fma.rn.f32 	%f122, %f121, 0f3BBB989D, 0f3F000000;
	cvt.sat.f32.f32 	%f123, %f122;
	mov.f32 	%f124, 0f4B400001;
	mov.f32 	%f125, 0f437C0000;
	fma.rm.f32 	%f126, %f123, %f125, %f124;
	add.f32 	%f127, %f126, 0fCB40007F;
	neg.f32 	%f128, %f127;
	fma.rn.f32 	%f129, %f121, 0f3FB8AA3B, %f128;
	fma.rn.f32 	%f130, %f121, 0f32A57060, %f129;
	mov.b32 	%r133, %f126;
	shl.b32 	%r134, %r133, 23;
	mov.b32 	%f131, %r134;
	ex2.approx.ftz.f32 	%f132, %f130;
	mul.f32 	%f133, %f132, %f131;
	st.shared.f32 	[%r132], %f133;
	add.f32 	%f216, %f216, %f133;
	add.s32 	%r196, %r196, %r26;
	setp.lt.s32 	%p38, %r196, %r79;
	@%p38 bra 	$L__BB0_14;
$L__BB0_15:
	setp.ne.s32 	%p39, %r24, 0;
	mov.b32 	%r135, %f216;
	shfl.sync.down.b32	%r136|%p40, %r135, 16, 31, -1;
	mov.b32 	%f134, %r136;
	add.f32 	%f135, %f216, %f134;
	mov.b32 	%r137, %f135;
	shfl.sync.down.b32	%r138|%p41, %r137, 8, 31, -1;
	mov.b32 	%f136, %r138;
	add.f32 	%f137, %f135, %f136;
	mov.b32 	%r139, %f137;
	shfl.sync.down.b32	%r140|%p42, %r139, 4, 31, -1;
	mov.b32 	%f138, %r140;
	add.f32 	%f139, %f137, %f138;
	mov.b32 	%r141, %f139;
	shfl.sync.down.b32	%r142|%p43, %r141, 2, 31, -1;
	mov.b32 	%f140, %r142;
	add.f32 	%f141, %f139, %f140;
	mov.b32 	%r143, %f141;
	shfl.sync.down.b32	%r144|%p44, %r143, 1, 31, -1;
	mov.b32 	%f142, %r144;
	add.f32 	%f218, %f141, %f142;
	@%p39 bra 	$L__BB0_17;
	shl.b32 	%r145, %r25, 2;
	mov.u32 	%r146, _ZZN8pygpukit3ops2nn22sdpa_causal_f32_kernelEPKfS3_S3_PfiiiiifiE10shared_sum;
	add.s32 	%r147, %r146, %r145;
	st.shared.f32 	[%r147], %f218;
$L__BB0_17:
	setp.gt.u32 	%p45, %r198, 31;
	bar.sync 	0;
	@%p45 bra 	$L__BB0_21;
	mov.u32 	%r148, %ntid.x;
	add.s32 	%r149, %r148, 31;
	shr.u32 	%r150, %r149, 5;
	setp.ge.u32 	%p46, %r198, %r150;
	mov.f32 	%f217, 0f00000000;
	@%p46 bra 	$L__BB0_20;
	shl.b32 	%r151, %r198, 2;
	mov.u32 	%r152, _ZZN8pygpukit3ops2nn22sdpa_causal_f32_kernelEPKfS3_S3_PfiiiiifiE10shared_sum;
	add.s32 	%r153, %r152, %r151;
	ld.shared.f32 	%f217, [%r153];
$L__BB0_20:
	mov.b32 	%r154, %f217;
	shfl.sync.down.b32	%r155|%p47, %r154, 16, 31, -1;
	mov.b32 	%f144, %r155;
	add.f32 	%f145, %f217, %f144;
	mov.b32 	%r156, %f145;
	shfl.sync.down.b32	%r157|%p48, %r156, 8, 31, -1;
	mov.b32 	%f146, %r157;
	add.f32 	%f147, %f145, %f146;
	mov.b32 	%r158, %f147;
	shfl.sync.down.b32	%r159|%p49, %r158, 4, 31, -1;
	mov.b32 	%f148, %r159;
	add.f32 	%f149, %f147, %f148;
	mov.b32 	%r160, %f149;
	shfl.sync.down.b32	%r161|%p50, %r160, 2, 31, -1;
	mov.b32 	%f150, %r161;
	add.f32 	%f151, %f149, %f150;
	mov.b32 	%r162, %f151;
	shfl.sync.down.b32	%r163|%p51, %r162, 1, 31, -1;
	mov.b32 	%f152, %r163;
	add.f32 	%f218, %f151, %f152;
$L__BB0_21:
	not.pred 	%p52, %p66;
	@%p52 bra 	$L__BB0_23;
	st.shared.f32 	[_ZZN8pygpukit3ops2nn22sdpa_causal_f32_kernelEPKfS3_S3_PfiiiiifiE7row_sum], %f218;
$L__BB0_23:
	setp.ge.s32 	%p53, %r198, %r79;
	bar.sync 	0;
	@%p53 bra 	$L__BB0_26;
	ld.shared.f32 	%f153, [_ZZN8pygpukit3ops2nn22sdpa_causal_f32_kernelEPKfS3_S3_PfiiiiifiE7row_sum];
	mov.u32 	%r29, %ntid.x;
	rcp.rn.f32 	%f34, %f153;
	mov.u32 	%r165, _ZN8pygpukit3ops2nn6sharedE;
	mov.u32 	%r197, %r198;
$L__BB0_25:
	shl.b32 	%r164, %r197, 2;
	add.s32 	%r166, %r165, %r164;
	ld.shared.f32 	%f154, [%r166];
	mul.f32 	%f155, %f34, %f154;
	st.shared.f32 	[%r166], %f155;
	add.s32 	%r197, %r197, %r29;
	setp.lt.s32 	%p54, %r197, %r79;
	@%p54 bra 	$L__BB0_25;
$L__BB0_26:
	bar.sync 	0;
	setp.ge.s32 	%p55, %r198, %r81;
	@%p55 bra 	$L__BB0_57;
	bra.uni 	$L__BB0_42;
$L__BB0_27:
	add.s32 	%r6, %r81, -1;
	and.b32  	%r7, %r81, 7;
	add.s32 	%r8, %r7, -1;
	and.b32  	%r9, %r81, 3;
	and.b32  	%r10, %r81, 2147483640;
	and.b32  	%r11, %r81, 1;
	mov.f32 	%f213, 0fFF800000;
	mov.u32 	%r190, %r198;
$L__BB0_28:
	setp.lt.s32 	%p10, %r3, %r190;
	mov.f32 	%f204, 0fFF800000;
	@%p10 bra 	$L__BB0_29;
	bra.uni 	$L__BB0_30;
$L__BB0_29:
	shl.b32 	%r98, %r190, 2;
	mov.u32 	%r99, _ZN8pygpukit3ops2nn6sharedE;
	add.s32 	%r100, %r99, %r98;
	st.shared.f32 	[%r100], %f204;
	setp.gt.f32 	%p18, %f204, %f213;
	selp.f32 	%f213, %f204, %f213, %p18;
	add.s32 	%r190, %r190, %r5;
	setp.lt.s32 	%p19, %r190, %r79;
	@%p19 bra 	$L__BB0_28;
	bra.uni 	$L__BB0_5;
$L__BB0_30:
	setp.lt.u32 	%p11, %r6, 7;
	mul.lo.s32 	%r16, %r190, %r81;
	mov.f32 	%f211, 0f00000000;
	mov.b32 	%r193, 0;
	@%p11 bra 	$L__BB0_33;
	mov.f32 	%f211, 0f00000000;
	mov.b32 	%r191, 0;
$L__BB0_32:
	.pragma "nounroll";
	cvt.u64.u32 	%rd13, %r191;
	add.s64 	%rd14, %rd5, %rd13;
	shl.b64 	%rd15, %rd14, 2;
	add.s64 	%rd16, %rd2, %rd15;
	ld.global.nc.f32 	%f56, [%rd16];
	add.s32 	%r94, %r191, %r16;
	cvt.s64.s32 	%rd17, %r94;
	add.s64 	%rd18, %rd17, %rd6;
	shl.b64 	%rd19, %rd18, 2;
	add.s64 	%rd20, %rd1, %rd19;
	ld.global.nc.f32 	%f57, [%rd20];
	fma.rn.f32 	%f58, %f56, %f57, %f211;
	ld.global.nc.f32 	%f59, [%rd16+4];
	ld.global.nc.f32 	%f60, [%rd20+4];
	fma.rn.f32 	%f61, %f59, %f60, %f58;
	ld.global.nc.f32 	%f62, [%rd16+8];
	ld.global.nc.f32 	%f63, [%rd20+8];
	fma.rn.f32 	%f64, %f62, %f63, %f61;
	ld.global.nc.f32 	%f65, [%rd16+12];
	ld.global.nc.f32 	%f66, [%rd20+12];
	fma.rn.f32 	%f67, %f65, %f66, %f64;
	ld.global.nc.f32 	%f68, [%rd16+16];
	ld.global.nc.f32 	%f69, [%rd20+16];
	fma.rn.f32 	%f70, %f68, %f69, %f67;
	ld.global.nc.f32 	%f71, [%rd16+20];
	ld.global.nc.f32 	%f72, [%rd20+20];
	fma.rn.f32 	%f73, %f71, %f72, %f70;
	ld.global.nc.f32 	%f74, [%rd16+24];
	ld.global.nc.f32 	%f75, [%rd20+24];
	fma.rn.f32 	%f76, %f74, %f75, %f73;
	ld.global.nc.f32 	%f77, [%rd16+28];
	ld.global.nc.f32 	%f78, [%rd20+28];
	fma.rn.f32 	%f211, %f77, %f78, %f76;
	add.s32 	%r191, %r191, 8;
	setp.eq.s32 	%p12, %r191, %r10;
	mov.u32 	%r193, %r10;
	@%p12 bra 	$L__BB0_33;
	bra.uni 	$L__BB0_32;
$L__BB0_33:
	setp.eq.s32 	%p13, %r7, 0;
	@%p13 bra 	$L__BB0_41;
	setp.lt.u32 	%p14, %r8, 3;
	@%p14 bra 	$L__BB0_36;
	cvt.u64.u32 	%rd21, %r193;
	add.s64 	%rd22, %rd5, %rd21;
	shl.b64 	%rd23, %rd22, 2;
	add.s64 	%rd24, %rd2, %rd23;
	ld.global.nc.f32 	%f80, [%rd24];
	add.s32 	%r95, %r193, %r16;
	cvt.s64.s32 	%rd25, %r95;
	add.s64 	%rd26, %rd25, %rd6;
	shl.b64 	%rd27, %rd26, 2;
	add.s64 	%rd28, %rd1, %rd27;
	ld.global.nc.f32 	%f81, [%rd28];
	fma.rn.f32 	%f82, %f80, %f81, %f211;
	ld.global.nc.f32 	%f83, [%rd24+4];
	ld.global.nc.f32 	%f84, [%rd28+4];
	fma.rn.f32 	%f85, %f83, %f84, %f82;
	ld.global.nc.f32 	%f86, [%rd24+8];
	ld.global.nc.f32 	%f87, [%rd28+8];
	fma.rn.f32 	%f88, %f86, %f87, %f85;
	ld.global.nc.f32 	%f89, [%rd24+12];
	ld.global.nc.f32 	%f90, [%rd28+12];
	fma.rn.f32 	%f211, %f89, %f90, %f88;
	add.s32 	%r193, %r193, 4;
$L__BB0_36:
	setp.eq.s32 	%p15, %r9, 0;
	@%p15 bra 	$L__BB0_41;
	setp.eq.s32 	%p16, %r9, 1;
	@%p16 bra 	$L__BB0_39;
	cvt.u64.u32 	%rd29, %r193;
	add.s64 	%rd30, %rd5, %rd29;
	shl.b64 	%rd31, %rd30, 2;
	add.s64 	%rd32, %rd2, %rd31;
	ld.global.nc.f32 	%f92, [%rd32];
	add.s32 	%r96, %r193, %r16;
	cvt.s64.s32 	%rd33, %r96;
	add.s64 	%rd34, %rd33, %rd6;
	shl.b64 	%rd35, %rd34, 2;
	add.s64 	%rd36, %rd1, %rd35;
	ld.global.nc.f32 	%f93, [%rd36];
	fma.rn.f32 	%f94, %f92, %f93, %f211;
	ld.global.nc.f32 	%f95, [%rd32+4];
	ld.global.nc.f32 	%f96, [%rd36+4];
	fma.rn.f32 	%f211, %f95, %f96, %f94;
	add.s32 	%r193, %r193, 2;
$L__BB0_39:
	setp.eq.s32 	%p17, %r11, 0;
	@%p17 bra 	$L__BB0_41;
	cvt.u64.u32 	%rd37, %r193;
	add.s64 	%rd38, %rd5, %rd37;
	shl.b64 	%rd39, %rd38, 2;
	add.s64 	%rd40, %rd2, %rd39;
	ld.global.nc.f32 	%f97, [%rd40];
	add.s32 	%r97, %r193, %r16;
	cvt.s64.s32 	%rd41, %r97;
	add.s64 	%rd42, %rd41, %rd6;
	shl.b64 	%rd43, %rd42, 2;
	add.s64 	%rd44, %rd1, %rd43;
	ld.global.nc.f32 	%f98, [%rd44];
	fma.rn.f32 	%f211, %f97, %f98, %f211;
$L__BB0_41:
	mul.f32 	%f204, %f47, %f211;
	bra.uni 	$L__BB0_29;
$L__BB0_42:
	setp.gt.s32 	%p56, %r79, 0;
	mov.u32 	%r32, %ntid.x;
	@%p56 bra 	$L__BB0_43;
	bra.uni 	$L__BB0_56;
$L__BB0_43:
	and.b32  	%r33, %r79, 7;
	and.b32  	%r34, %r79, 3;
	and.b32  	%r35, %r79, 2147483640;
	and.b32  	%r36, %r79, 1;
	neg.s32 	%r37, %r35;
	shl.b32 	%r38, %r81, 3;
	mul.lo.s32 	%r39, %r81, 5;
	mul.lo.s32 	%r40, %r81, 6;
	mul.lo.s32 	%r41, %r81, 7;
$L__BB0_44:
	setp.lt.u32 	%p58, %r79, 8;
	mov.f32 	%f226, 0f00000000;
	mov.b32 	%r210, 0;
	@%p58 bra 	$L__BB0_47;
	add.s32 	%r207, %r81, %r198;
	shl.b32 	%r170, %r81, 1;
	add.s32 	%r206, %r170, %r198;
	mad.lo.s32 	%r205, %r81, 3, %r198;
	shl.b32 	%r171, %r81, 2;
	add.s32 	%r204, %r171, %r198;
	add.s32 	%r203, %r39, %r198;
	add.s32 	%r202, %r40, %r198;
	add.s32 	%r201, %r41, %r198;
	mov.u32 	%r172, _ZN8pygpukit3ops2nn6sharedE;
	add.s32 	%r199, %r172, 16;
	mov.f32 	%f226, 0f00000000;
	mov.u32 	%r200, %r198;
	mov.u32 	%r208, %r37;
$L__BB0_46:
	.pragma "nounroll";
	ld.shared.v4.f32 	{%f159, %f160, %f161, %f162}, [%r199+-16];
	cvt.s64.s32 	%rd49, %r200;
	add.s64 	%rd50, %rd49, %rd6;
	shl.b64 	%rd51, %rd50, 2;
	add.s64 	%rd52, %rd3, %rd51;
	ld.global.nc.f32 	%f163, [%rd52];
	fma.rn.f32 	%f164, %f159, %f163, %f226;
	cvt.s64.s32 	%rd53, %r207;
	add.s64 	%rd54, %rd53, %rd6;
	shl.b64 	%rd55, %rd54, 2;
	add.s64 	%rd56, %rd3, %rd55;
	ld.global.nc.f32 	%f165, [%rd56];
	fma.rn.f32 	%f166, %f160, %f165, %f164;
	cvt.s64.s32 	%rd57, %r206;
	add.s64 	%rd58, %rd57, %rd6;
	shl.b64 	%rd59, %rd58, 2;
	add.s64 	%rd60, %rd3, %rd59;
	ld.global.nc.f32 	%f167, [%rd60];
	fma.rn.f32 	%f168, %f161, %f167, %f166;
	cvt.s64.s32 	%rd61, %r205;
	add.s64 	%rd62, %rd61, %rd6;
	shl.b64 	%rd63, %rd62, 2;
	add.s64 	%rd64, %rd3, %rd63;
	ld.global.nc.f32 	%f169, [%rd64];
	fma.rn.f32 	%f170, %f162, %f169, %f168;
	ld.shared.v4.f32 	{%f171, %f172, %f173, %f174}, [%r199];
	cvt.s64.s32 	%rd65, %r204;
	add.s64 	%rd66, %rd65, %rd6;
	shl.b64 	%rd67, %rd66, 2;
	add.s64 	%rd68, %rd3, %rd67;
	ld.global.nc.f32 	%f175, [%rd68];
	fma.rn.f32 	%f176, %f171, %f175, %f170;
	cvt.s64.s32 	%rd69, %r203;
	add.s64 	%rd70, %rd69, %rd6;
	shl.b64 	%rd71, %rd70, 2;
	add.s64 	%rd72, %rd3, %rd71;
	ld.global.nc.f32 	%f177, [%rd72];
	fma.rn.f32 	%f178, %f172, %f177, %f176;
	cvt.s64.s32 	%rd73, %r202;
	add.s64 	%rd74, %rd73, %rd6;
	shl.b64 	%rd75, %rd74, 2;
	add.s64 	%rd76, %rd3, %rd75;
	ld.global.nc.f32 	%f179, [%rd76];
	fma.rn.f32 	%f180, %f173, %f179, %f178;
	cvt.s64.s32 	%rd77, %r201;
	add.s64 	%rd78, %rd77, %rd6;
	shl.b64 	%rd79, %rd78, 2;
	add.s64 	%rd80, %rd3, %rd79;
	ld.global.nc.f32 	%f181, [%rd80];
	fma.rn.f32 	%f226, %f174, %f181, %f180;
	add.s32 	%r208, %r208, 8;
	add.s32 	%r207, %r207, %r38;
	add.s32 	%r206, %r206, %r38;
	add.s32 	%r205, %r205, %r38;
	add.s32 	%r204, %r204, %r38;
	add.s32 	%r203, %r203, %r38;
	add.s32 	%r202, %r202, %r38;
	add.s32 	%r201, %r201, %r38;
	add.s32 	%r200, %r200, %r38;
	add.s32 	%r199, %r199, 32;
	setp.ne.s32 	%p59, %r208, 0;
	mov.u32 	%r210, %r35;
	@%p59 bra 	$L__BB0_46;
$L__BB0_47:
	setp.eq.s32 	%p60, %r33, 0;
	@%p60 bra 	$L__BB0_55;
	add.s32 	%r173, %r33, -1;
	setp.lt.u32 	%p61, %r173, 3;
	@%p61 bra 	$L__BB0_50;
	shl.b32 	%r174, %r210, 2;
	mov.u32 	%r175, _ZN8pygpukit3ops2nn6sharedE;
	add.s32 	%r176, %r175, %r174;
	ld.shared.f32 	%f183, [%r176];
	mad.lo.s32 	%r177, %r210, %r81, %r198;
	cvt.s64.s32 	%rd81, %r177;
	add.s64 	%rd82, %rd81, %rd6;
	shl.b64 	%rd83, %rd82, 2;
	add.s64 	%rd84, %rd3, %rd83;
	ld.global.nc.f32 	%f184, [%rd84];
	fma.rn.f32 	%f185, %f183, %f184, %f226;
	ld.shared.f32 	%f186, [%r176+4];
	add.s32 	%r178, %r177, %r81;
	cvt.s64.s32 	%rd85, %r178;
	add.s64 	%rd86, %rd85, %rd6;
	shl.b64 	%rd87, %rd86, 2;
	add.s64 	%rd88, %rd3, %rd87;
	ld.global.nc.f32 	%f187, [%rd88];
	fma.rn.f32 	%f188, %f186, %f187, %f185;
	ld.shared.f32 	%f189, [%r176+8];
	add.s32 	%r179, %r178, %r81;
	cvt.s64.s32 	%rd89, %r179;
	add.s64 	%rd90, %rd89, %rd6;
	shl.b64 	%rd91, %rd90, 2;
	add.s64 	%rd92, %rd3, %rd91;
	ld.global.nc.f32 	%f190, [%rd92];
	fma.rn.f32 	%f191, %f189, %f190, %f188;
	ld.shared.f32 	%f192, [%r176+12];
	add.s32 	%r180, %r179, %r81;
	cvt.s64.s32 	%rd93, %r180;
	add.s64 	%rd94, %rd93, %rd6;
	shl.b64 	%rd95, %rd94, 2;
	add.s64 	%rd96, %rd3, %rd95;
	ld.global.nc.f32 	%f193, [%rd96];
	fma.rn.f32 	%f226, %f192, %f193, %f191;
	add.s32 	%r210, %r210, 4;
$L__BB0_50:
	setp.eq.s32 	%p62, %r34, 0;
	@%p62 bra 	$L__BB0_55;
	setp.eq.s32 	%p63, %r34, 1;
	@%p63 bra 	$L__BB0_53;
	shl.b32 	%r181, %r210, 2;
	mov.u32 	%r182, _ZN8pygpukit3ops2nn6sharedE;
	add.s32 	%r183, %r182, %r181;
	ld.shared.f32 	%f195, [%r183];
	mad.lo.s32 	%r184, %r210, %r81, %r198;
	cvt.s64.s32 	%rd97, %r184;
	add.s64 	%rd98, %rd97, %rd6;
	shl.b64 	%rd99, %rd98, 2;
	add.s64 	%rd100, %rd3, %rd99;
	ld.global.nc.f32 	%f196, [%rd100];
	fma.rn.f32 	%f197, %f195, %f196, %f226;
	ld.shared.f32 	%f198, [%r183+4];
	add.s32 	%r185, %r184, %r81;
	cvt.s64.s32 	%rd101, %r185;
	add.s64 	%rd102, %rd101, %rd6;
	shl.b64 	%rd103, %rd102, 2;
	add.s64 	%rd104, %rd3, %rd103;
	ld.global.nc.f32 	%f199, [%rd104];
	fma.rn.f32 	%f226, %f198, %f199, %f197;
	add.s32 	%r210, %r210, 2;
$L__BB0_53:
	setp.eq.s32 	%p64, %r36, 0;
	@%p64 bra 	$L__BB0_55;
	shl.b32 	%r186, %r210, 2;
	mov.u32 	%r187, _ZN8pygpukit3ops2nn6sharedE;
	add.s32 	%r188, %r187, %r186;
	ld.shared.f32 	%f200, [%r188];
	mad.lo.s32 	%r189, %r210, %r81, %r198;
	cvt.s64.s32 	%rd105, %r189;
	add.s64 	%rd106, %rd105, %rd6;
	shl.b64 	%rd107, %rd106, 2;
	add.s64 	%rd108, %rd3, %rd107;
	ld.global.nc.f32 	%f201, [%rd108];
	fma.rn.f32 	%f226, %f200, %f201, %f226;
$L__BB0_55:
	cvt.s64.s32 	%rd109, %r198;
	add.s64 	%rd110, %rd5, %rd109;
	shl.b64 	%rd111, %rd110, 2;
	add.s64 	%rd112, %rd4, %rd111;
	st.global.f32 	[%rd112], %f226;
	add.s32 	%r198, %r198, %r32;
	setp.lt.s32 	%p65, %r198, %r81;
	@%p65 bra 	$L__BB0_44;
	bra.uni 	$L__BB0_57;
$L__BB0_56:
	cvt.s64.s32 	%rd45, %r198;
	add.s64 	%rd46, %rd5, %rd45;
	shl.b64 	%rd47, %rd46, 2;
	add.s64 	%rd48, %rd4, %rd47;
	mov.b32 	%r167, 0;
	st.global.u32 	[%rd48], %r167;
	add.s32 	%r198, %r198, %r32;
	setp.lt.s32 	%p57, %r198, %r81;
	@%p57 bra 	$L__BB0_56;
$L__BB0_57:
	ret;

}
	// .globl	_ZN8pygpukit3ops2nn22sdpa_causal_f16_kernelEPK6__halfS4_S4_PS2_iiiiifi
.visible .entry _ZN8pygpukit3ops2nn22sdpa_causal_f16_kernelEPK6__halfS4_S4_PS2_iiiiifi(
	.param .u64 .ptr .align 1 _ZN8pygpukit3ops2nn22sdpa_causal_f16_kernelEPK6__halfS4_S4_PS2_iiiiifi_param_0,
	.param .u64 .ptr .align 1 _ZN8pygpukit3ops2nn22sdpa_causal_f16_kernelEPK6__halfS4_S4_PS2_iiiiifi_param_1,
	.param .u64 .ptr .align 1 _ZN8pygpukit3ops2nn22sdpa_causal_f16_kernelEPK6__halfS4_S4_PS2_iiiiifi_param_2,
	.param .u64 .ptr .align 1 _ZN8pygpukit3ops2nn22sdpa_causal_f16_kernelEPK6__halfS4_S4_PS2_iiiiifi_param_3,
	.param .u32 _ZN8pygpukit3ops2nn22sdpa_causal_f16_kernelEPK6__halfS4_S4_PS2_iiiiifi_param_4,
	.param .u32 _ZN8pygpukit3ops2nn22sdpa_causal_f16_kernelEPK6__halfS4_S4_PS2_iiiiifi_param_5,
	.param .u32 _ZN8pygpukit3ops2nn22sdpa_causal_f16_kernelEPK6__halfS4_S4_PS2_iiiiifi_param_6,
	.param .u32 _ZN8pygpukit3ops2nn22sdpa_causal_f16_kernelEPK6__halfS4_S4_PS2_iiiiifi_param_7,
	.param .u32 _ZN8pygpukit3ops2nn22sdpa_causal_f16_kernelEPK6__halfS4_S4_PS2_iiiiifi_param_8,
	.param .f32 _ZN8pygpukit3ops2nn22sdpa_causal_f16_kernelEPK6__halfS4_S4_PS2_iiiiifi_param_9,
	.param .u32 _ZN8pygpukit3ops2nn22sdpa_causal_f16_kernelEPK6__halfS4_S4_PS2_iiiiifi_param_10
)
{
	.reg .pred 	%p<67>;
	.reg .b16 	%rs<49>;
	.reg .b32 	%r<212>;
	.reg .b32 	%f<229>;
	.reg .b64 	%rd<113>;
	// demoted variable
	.shared .align 4 .b8 _ZZN8pygpukit3ops2nn22sdpa_causal_f16_kernelEPK6__halfS4_S4_PS2_iiiiifiE10shared_max[128];
	// demoted variable
	.shared .align 4 .f32 _ZZN8pygpukit3ops2nn22sdpa_causal_f16_kernelEPK6__halfS4_S4_PS2_iiiiifiE7row_max;
	// demoted variable
	.shared .align 4 .b8 _ZZN8pygpukit3ops2nn22sdpa_causal_f16_kernelEPK6__halfS4_S4_PS2_iiiiifiE10shared_sum[128];
	// demoted variable
	.shared .align 4 .f32 _ZZN8pygpukit3ops2nn22sdpa_causal_f16_kernelEPK6__halfS4_S4_PS2_iiiiifiE7row_sum;
	ld.param.u64 	%rd7, [_ZN8pygpukit3ops2nn22sdpa_causal_f16_kernelEPK6__halfS4_S4_PS2_iiiiifi_param_0];
	ld.param.u64 	%rd8, [_ZN8pygpukit3ops2nn22sdpa_causal_f16_kernelEPK6__halfS4_S4_PS2_iiiiifi_param_1];
	ld.param.u64 	%rd9, [_ZN8pygpukit3ops2nn22sdpa_causal_f16_kernelEPK6__halfS4_S4_PS2_iiiiifi_param_2];
	ld.param.u64 	%rd10, [_ZN8pygpukit3ops2nn22sdpa_causal_f16_kernelEPK6__halfS4_S4_PS2_iiiiifi_param_3];
	ld.param.u32 	%r83, [_ZN8pygpukit3ops2nn22sdpa_causal_f16_kernelEPK6__halfS4_S4_PS2_iiiiifi_param_4];
	ld.param.u32 	%r78, [_ZN8pygpukit3ops2nn22sdpa_causal_f16_kernelEPK6__halfS4_S4_PS2_iiiiifi_param_5];
	ld.param.u32 	%r79, [_ZN8pygpukit3ops2nn22sdpa_causal_f16_kernelEPK6__halfS4_S4_PS2_iiiiifi_param_6];
	ld.param.u32 	%r80, [_ZN8pygpukit3ops2nn22sdpa_causal_f16_kernelEPK6__halfS4_S4_PS2_iiiiifi_param_7];
	ld.param.u32 	%r81, [_ZN8pygpukit3ops2nn22sdpa_causal_f16_kernelEPK6__halfS4_S4_PS2_iiiiifi_param_8];
	ld.param.f32 	%f47, [_ZN8pygpukit3ops2nn22sdpa_causal_f16_kernelEPK6__halfS4_S4_PS2_iiiiifi_param_9];
	ld.param.u32 	%r82, [_ZN8pygpukit3ops2nn22sdpa_causal_f16_kernelEPK6__halfS4_S4_PS2_iiiiifi_param_10];
	cvta.to.global.u64 	%rd1, %rd8;
	cvta.to.global.u64 	%rd2, %rd7;
	cvta.to.global.u64 	%rd3, %rd9;
	cvta.to.global.u64 	%rd4, %rd10;
	mov.u32 	%r1, %ctaid.x;
	mov.u32 	%r2, %ctaid.y;
	setp.ge.s32 	%p2, %r1, %r83;
	setp.ge.s32 	%p3, %r2, %r78;
	or.pred  	%p4, %p2, %p3;
	@%p4 bra 	$L__BB1_58;
	mul.lo.s32 	%r84, %r78, %r1;
	mul.lo.s32 	%r85, %r84, %r81;
	cvt.s64.s32 	%rd11, %r85;
	mul.lo.s32 	%r86, %r81, %r2;
	cvt.s64.s32 	%rd12, %r86;
	add.s64 	%rd5, %rd11, %rd12;
	mul.lo.s32 	%r87, %r80, %r1;
	mul.lo.s32 	%r88, %r87, %r81;
	cvt.s64.s32 	%rd6, %r88;
	add.s32 	%r3, %r82, %r2;
	mov.u32 	%r197, %tid.x;
	setp.ge.s32 	%p5, %r197, %r79;
	mov.f32 	%f215, 0fFF800000;
	@%p5 bra 	$L__BB1_5;
	setp.gt.s32 	%p6, %r81, 0;
	mov.u32 	%r5, %ntid.x;
	@%p6 bra 	$L__BB1_30;
	mul.f32 	%f1, %f47, 0f00000000;
	mov.f32 	%f215, 0fFF800000;
	mov.u32 	%r90, _ZN8pygpukit3ops2nn6sharedE;
	mov.u32 	%r194, %r197;
$L__BB1_4:
	setp.lt.s32 	%p7, %r3, %r194;
	selp.f32 	%f50, 0fFF800000, %f1, %p7;
	shl.b32 	%r89, %r194, 2;
	add.s32 	%r91, %r90, %r89;
	st.shared.f32 	[%r91], %f50;
	setp.gt.f32 	%p8, %f50, %f215;
	selp.f32 	%f215, %f50, %f215, %p8;
	add.s32 	%r194, %r194, %r5;
	setp.lt.s32 	%p9, %r194, %r79;
	@%p9 bra 	$L__BB1_4;
$L__BB1_5:
	mov.b32 	%r101, %f215;
	shfl.sync.down.b32	%r102|%p20, %r101, 16, 31, -1;
	mov.b32 	%f99, %r102;
	max.f32 	%f100, %f215, %f99;
	mov.b32 	%r103, %f100;
	shfl.sync.down.b32	%r104|%p21, %r103, 8, 31, -1;
	mov.b32 	%f101, %r104;
	max.f32 	%f102, %f100, %f101;
	mov.b32 	%r105, %f102;
	shfl.sync.down.b32	%r106|%p22, %r105, 4, 31, -1;
	mov.b32 	%f103, %r106;
	max.f32 	%f104, %f102, %f103;
	mov.b32 	%r107, %f104;
	shfl.sync.down.b32	%r108|%p23, %r107, 2, 31, -1;
	mov.b32 	%f105, %r108;
	max.f32 	%f106, %f104, %f105;
	mov.b32 	%r109, %f106;
	shfl.sync.down.b32	%r110|%p24, %r109, 1, 31, -1;
	mov.b32 	%f107, %r110;
	max.f32 	%f21, %f106, %f107;
	and.b32  	%r24, %r197, 31;
	shr.u32 	%r25, %r197, 5;
	setp.ne.s32 	%p25, %r24, 0;
	@%p25 bra 	$L__BB1_7;
	shl.b32 	%r111, %r25, 2;
	mov.u32 	%r112, _ZZN8pygpukit3ops2nn22sdpa_causal_f16_kernelEPK6__halfS4_S4_PS2_iiiiifiE10shared_max;
	add.s32 	%r113, %r112, %r111;
	st.shared.f32 	[%r113], %f21;
$L__BB1_7:
	bar.sync 	0;
	setp.gt.u32 	%p27, %r197, 31;
	mov.pred 	%p66, 0;
	@%p27 bra 	$L__BB1_12;
	mov.u32 	%r114, %ntid.x;
	add.s32 	%r115, %r114, 31;
	shr.u32 	%r116, %r115, 5;
	setp.ge.u32 	%p28, %r197, %r116;
	mov.f32 	%f216, 0fFF800000;
	@%p28 bra 	$L__BB1_10;
	shl.b32 	%r117, %r197, 2;
	mov.u32 	%r118, _ZZN8pygpukit3ops2nn22sdpa_causal_f16_kernelEPK6__halfS4_S4_PS2_iiiiifiE10shared_max;
	add.s32 	%r119, %r118, %r117;
	ld.shared.f32 	%f216, [%r119];
$L__BB1_10:
	mov.b32 	%r120, %f216;
	shfl.sync.down.b32	%r121|%p30, %r120, 16, 31, -1;
	mov.b32 	%f109, %r121;
	max.f32 	%f110, %f216, %f109;
	mov.b32 	%r122, %f110;
	shfl.sync.down.b32	%r123|%p31, %r122, 8, 31, -1;
	mov.b32 	%f111, %r123;
	max.f32 	%f112, %f110, %f111;
	mov.b32 	%r124, %f112;
	shfl.sync.down.b32	%r125|%p32, %r124, 4, 31, -1;
	mov.b32 	%f113, %r125;
	max.f32 	%f114, %f112, %f113;
	mov.b32 	%r126, %f114;
	shfl.sync.down.b32	%r127|%p33, %r126, 2, 31, -1;
	mov.b32 	%f115, %r127;
	max.f32 	%f116, %f114, %f115;
	mov.b32 	%r128, %f116;
	shfl.sync.down.b32	%r129|%p34, %r128, 1, 31, -1;
	mov.b32 	%f117, %r129;
	max.f32 	%f24, %f116, %f117;
	setp.ne.s32 	%p35, %r197, 0;
	@%p35 bra 	$L__BB1_12;
	st.shared.f32 	[_ZZN8pygpukit3ops2nn22sdpa_causal_f16_kernelEPK6__halfS4_S4_PS2_iiiiifiE7row_max], %f24;
	mov.pred 	%p66, -1;
$L__BB1_12:
	setp.ge.s32 	%p37, %r197, %r79;
	bar.sync 	0;
	mov.f32 	%f218, 0f00000000;
	@%p37 bra 	$L__BB1_15;
	ld.shared.f32 	%f25, [_ZZN8pygpukit3ops2nn22sdpa_causal_f16_kernelEPK6__halfS4_S4_PS2_iiiiifiE7row_max];
	mov.f32 	%f218, 0f00000000;
	mov.u32 	%r26, %ntid.x;
	mov.u32 	%r131, _ZN8pygpukit3ops2nn6sharedE;
	mov.u32 	%r195, %r197;
$L__BB1_14:
	shl.b32 	%r130, %r195, 2;
	add.s32 	%r132, %r131, %r130;
	ld.shared.f32 	%f120, [%r132];
	sub.f32 	%f121, %f120, %f25;
	fma.rn.f32 	%f122, %f121, 0f3BBB989D, 0f3F000000;
	cvt.sat.f32.f32 	%f123, %f122;
	mov.f32 	%f124, 0f4B400001;
	mov.f32 	%f125, 0f437C0000;
	fma.rm.f32 	%f126, %f123, %f125, %f124;
	add.f32 	%f127, %f126, 0fCB40007F;
	neg.f32 	%f128, %f127;
	fma.rn.f32 	%f129, %f121, 0f3FB8AA3B, %f128;
	fma.rn.f32 	%f130, %f121, 0f32A57060, %f129;
	mov.b32 	%r133, %f126;
	shl.b32 	%r134, %r133, 23;
	mov.b32 	%f131, %r134;
	ex2.approx.ftz.f32 	%f132, %f130;
	mul.f32 	%f133, %f132, %f131;
	st.shared.f32 	[%r132], %f133;
	add.f32 	%f218, %f218, %f133;
	add.s32 	%r195, %r195, %r26;
	setp.lt.s32 	%p38, %r195, %r79;
	@%p38 bra 	$L__BB1_14;
$L__BB1_15:
	setp.ne.s32 	%p39, %r24, 0;
	mov.b32 	%r135, %f218;
	shfl.sync.down.b32	%r136|%p40, %r135, 16, 31, -1;
	mov.b32 	%f134, %r136;
	add.f32 	%f135, %f218, %f134;
	mov.b32 	%r137, %f135;
	shfl.sync.down.b32	%r138|%p41, %r137, 8, 31, -1;
	mov.b32 	%f136, %r138;
	add.f32 	%f137, %f135, %f136;
	mov.b32 	%r139, %f137;
	shfl.sync.down.b32	%r140|%p42, %r139, 4, 31, -1;
	mov.b32 	%f138, %r140;
	add.f32 	%f139, %f137, %f138;
	mov.b32 	%r141, %f139;
	shfl.sync.down.b32	%r142|%p43, %r141, 2, 31, -1;
	mov.b32 	%f140, %r142;
	add.f32 	%f141, %f139, %f140;
	mov.b32 	%r143, %f141;
	shfl.sync.down.b32	%r144|%p44, %r143, 1, 31, -1;
	mov.b32 	%f142, %r144;
	add.f32 	%f220, %f141, %f142;
	@%p39 bra 	$L__BB1_17;
	shl.b32 	%r145, %r25, 2;
	mov.u32 	%r146, _ZZN8pygpukit3ops2nn22sdpa_causal_f16_kernelEPK6__halfS4_S4_PS2_iiiiifiE10shared_sum;
	add.s32 	%r147, %r146, %r145;
	st.shared.f32 	[%r147], %f220;
$L__BB1_17:
	setp.gt.u32 	%p45, %r197, 31;
	bar.sync 	0;
	@%p45 bra 	$L__BB1_21;
	mov.u32 	%r148, %ntid.x;
	add.s32 	%r149, %r148, 31;
	shr.u32 	%r150, %r149, 5;
	setp.ge.u32 	%p46, %r197, %r150;
	mov.f32 	%f219, 0f00000000;
	@%p46 bra 	$L__BB1_20;
	shl.b32 	%r151, %r197, 2;
	mov.u32 	%r152, _ZZN8pygpukit3ops2nn22sdpa_causal_f16_kernelEPK6__halfS4_S4_PS2_iiiiifiE10shared_sum;
	add.s32 	%r153, %r152, %r151;
	ld.shared.f32 	%f219, [%r153];
$L__BB1_20:
	mov.b32 	%r154, %f219;
	shfl.sync.down.b32	%r155|%p47, %r154, 16, 31, -1;
	mov.b32 	%f144, %r155;
	add.f32 	%f145, %f219, %f144;
	mov.b32 	%r156, %f145;
	shfl.sync.down.b32	%r157|%p48, %r156, 8, 31, -1;
	mov.b32 	%f146, %r157;
	add.f32 	%f147, %f145, %f146;
	mov.b32 	%r158, %f147;
	shfl.sync.down.b32	%r159|%p49, %r158, 4, 31, -1;
	mov.b32 	%f148, %r159;
	add.f32 	%f149, %f147, %f148;
	mov.b32 	%r160, %f149;
	shfl.sync.down.b32	%r161|%p50, %r160, 2, 31, -1;
	mov.b32 	%f150, %r161;
	add.f32 	%f151, %f149, %f150;
	mov.b32 	%r162, %f151;
	shfl.sync.down.b32	%r163|%p51, %r162, 1, 31, -1;
	mov.b32 	%f152, %r163;
	add.f32 	%f220, %f151, %f152;
$L__BB1_21:
	not.pred 	%p52, %p66;
	@%p52 bra 	$L__BB1_23;
	st.shared.f32 	[_ZZN8pygpukit3ops2nn22sdpa_causal_f16_kernelEPK6__halfS4_S4_PS2_iiiiifiE7row_sum], %f220;
$L__BB1_23:
	setp.ge.s32 	%p53, %r197, %r79;
	bar.sync 	0;
	@%p53 bra 	$L__BB1_26;
	ld.shared.f32 	%f153, [_ZZN8pygpukit3ops2nn22sdpa_causal_f16_kernelEPK6__halfS4_S4_PS2_iiiiifiE7row_sum];
	mov.u32 	%r29, %ntid.x;
	rcp.rn.f32 	%f34, %f153;
	mov.u32 	%r165, _ZN8pygpukit3ops2nn6sharedE;
	mov.u32 	%r196, %r197;
$L__BB1_25:
	shl.b32 	%r164, %r196, 2;
	add.s32 	%r166, %r165, %r164;
	ld.shared.f32 	%f154, [%r166];
	mul.f32 	%f155, %f34, %f154;
	st.shared.f32 	[%r166], %f155;
	add.s32 	%r196, %r196, %r29;
	setp.lt.s32 	%p54, %r196, %r79;
	@%p54 bra 	$L__BB1_25;
$L__BB1_26:
	bar.sync 	0;
	setp.ge.s32 	%p55, %r197, %r81;
	@%p55 bra 	$L__BB1_58;
	setp.gt.s32 	%p56, %r79, 0;
	mov.u32 	%r32, %ntid.x;
	@%p56 bra 	$L__BB1_45;
	mov.f32 	%f156, 0f00000000;
	// begin inline asm
	{  cvt.rn.f16.f32 %rs32, %f156;}

	// end inline asm
$L__BB1_29:
	cvt.s64.s32 	%rd45, %r197;
	add.s64 	%rd46, %rd5, %rd45;
	shl.b64 	%rd47, %rd46, 1;
	add.s64 	%rd48, %rd4, %rd47;
	st.global.u16 	[%rd48], %rs32;
	add.s32 	%r197, %r197, %r32;
	setp.lt.s32 	%p57, %r197, %r81;
	@%p57 bra 	$L__BB1_29;
	bra.uni 	$L__BB1_58;
$L__BB1_30:
	add.s32 	%r6, %r81, -1;
	and.b32  	%r7, %r81, 7;
	add.s32 	%r8, %r7, -1;
	and.b32  	%r9, %r81, 3;
	and.b32  	%r10, %r81, 2147483640;
	and.b32  	%r11, %r81, 1;
	mov.f32 	%f215, 0fFF800000;
	mov.u32 	%r189, %r197;
$L__BB1_31:
	setp.lt.s32 	%p10, %r3, %r189;
	mov.f32 	%f206, 0fFF800000;
	@%p10 bra 	$L__BB1_32;
	bra.uni 	$L__BB1_33;
$L__BB1_32:
	shl.b32 	%r98, %r189, 2;
	mov.u32 	%r99, _ZN8pygpukit3ops2nn6sharedE;
	add.s32 	%r100, %r99, %r98;
	st.shared.f32 	[%r100], %f206;
	setp.gt.f32 	%p18, %f206, %f215;
	selp.f32 	%f215, %f206, %f215, %p18;
	add.s32 	%r189, %r189, %r5;
	setp.lt.s32 	%p19, %r189, %r79;
	@%p19 bra 	$L__BB1_31;
	bra.uni 	$L__BB1_5;
$L__BB1_33:
	setp.lt.u32 	%p11, %r6, 7;
	mul.lo.s32 	%r16, %r189, %r81;
	mov.f32 	%f213, 0f00000000;
	mov.b32 	%r192, 0;
	@%p11 bra 	$L__BB1_36;
	mov.f32 	%f213, 0f00000000;
	mov.b32 	%r190, 0;
$L__BB1_35:
	.pragma "nounroll";
	cvt.u64.u32 	%rd13, %r190;
	add.s64 	%rd14, %rd5, %rd13;
	shl.b64 	%rd15, %rd14, 1;
	add.s64 	%rd16, %rd2, %rd15;
	ld.global.nc.u16 	%rs2, [%rd16];
	// begin inline asm
	{  cvt.f32.f16 %f56, %rs2;}

	// end inline asm
	add.s32 	%r94, %r190, %r16;
	cvt.s64.s32 	%rd17, %r94;
	add.s64 	%rd18, %rd17, %rd6;
	shl.b64 	%rd19, %rd18, 1;
	add.s64 	%rd20, %rd1, %rd19;
	ld.global.nc.u16 	%rs3, [%rd20];
	// begin inline asm
	{  cvt.f32.f16 %f57, %rs3;}

	// end inline asm
	fma.rn.f32 	%f72, %f56, %f57, %f213;
	ld.global.nc.u16 	%rs4, [%rd16+2];
	// begin inline asm
	{  cvt.f32.f16 %f58, %rs4;}

	// end inline asm
	ld.global.nc.u16 	%rs5, [%rd20+2];
	// begin inline asm
	{  cvt.f32.f16 %f59, %rs5;}

	// end inline asm
	fma.rn.f32 	%f73, %f58, %f59, %f72;
	ld.global.nc.u16 	%rs6, [%rd16+4];
	// begin inline asm
	{  cvt.f32.f16 %f60, %rs6;}

	// end inline asm
	ld.global.nc.u16 	%rs7, [%rd20+4];
	// begin inline asm
	{  cvt.f32.f16 %f61, %rs7;}

	// end inline asm
	fma.rn.f32 	%f74, %f60, %f61, %f73;
	ld.global.nc.u16 	%rs8, [%rd16+6];
	// begin inline asm
	{  cvt.f32.f16 %f62, %rs8;}

	// end inline asm
	ld.global.nc.u16 	%rs9, [%rd20+6];
	// begin inline asm
	{  cvt.f32.f16 %f63, %rs9;}

	// end inline asm
	fma.rn.f32 	%f75, %f62, %f63, %f74;
	ld.global.nc.u16 	%rs10, [%rd16+8];
	// begin inline asm
	{  cvt.f32.f16 %f64, %rs10;}

	// end inline asm
	ld.global.nc.u16 	%rs11, [%rd20+8];
	// begin inline asm
	{  cvt.f32.f16 %f65, %rs11;}

	// end inline asm
	fma.rn.f32 	%f76, %f64, %f65, %f75;
	ld.global.nc.u16 	%rs12, [%rd16+10];
	// begin inline asm
	{  cvt.f32.f16 %f66, %rs12;}

	// end inline asm
	ld.global.nc.u16 	%rs13, [%rd20+10];
	// begin inline asm
	{  cvt.f32.f16 %f67, %rs13;}

	// end inline asm
	fma.rn.f32 	%f77, %f66, %f67, %f76;
	ld.global.nc.u16 	%rs14, [%rd16+12];
	// begin inline asm
	{  cvt.f32.f16 %f68, %rs14;}

	// end inline asm
	ld.global.nc.u16 	%rs15, [%rd20+12];
	// begin inline asm
	{  cvt.f32.f16 %f69, %rs15;}

	// end inline asm
	fma.rn.f32 	%f78, %f68, %f69, %f77;
	ld.global.nc.u16 	%rs16, [%rd16+14];
	// begin inline asm
	{  cvt.f32.f16 %f70, %rs16;}

	// end inline asm
	ld.global.nc.u16 	%rs17, [%rd20+14];
	// begin inline asm
	{  cvt.f32.f16 %f71, %rs17;}

	// end inline asm
	fma.rn.f32 	%f213, %f70, %f71, %f78;
	add.s32 	%r190, %r190, 8;
	setp.eq.s32 	%p12, %r190, %r10;
	mov.u32 	%r192, %r10;
	@%p12 bra 	$L__BB1_36;
	bra.uni 	$L__BB1_35;
$L__BB1_36:
	setp.eq.s32 	%p13, %r7, 0;
	@%p13 bra 	$L__BB1_44;
	setp.lt.u32 	%p14, %r8, 3;
	@%p14 bra 	$L__BB1_39;
	cvt.u64.u32 	%rd21, %r192;
	add.s64 	%rd22, %rd5, %rd21;
	shl.b64 	%rd23, %rd22, 1;
	add.s64 	%rd24, %rd2, %rd23;
	ld.global.nc.u16 	%rs18, [%rd24];
	// begin inline asm
	{  cvt.f32.f16 %f80, %rs18;}

	// end inline asm
	add.s32 	%r95, %r192, %r16;
	cvt.s64.s32 	%rd25, %r95;
	add.s64 	%rd26, %rd25, %rd6;
	shl.b64 	%rd27, %rd26, 1;
	add.s64 	%rd28, %rd1, %rd27;
	ld.global.nc.u16 	%rs19, [%rd28];
	// begin inline asm
	{  cvt.f32.f16 %f81, %rs19;}

	// end inline asm
	fma.rn.f32 	%f88, %f80, %f81, %f213;
	ld.global.nc.u16 	%rs20, [%rd24+2];
	// begin inline asm
	{  cvt.f32.f16 %f82, %rs20;}

	// end inline asm
	ld.global.nc.u16 	%rs21, [%rd28+2];
	// begin inline asm
	{  cvt.f32.f16 %f83, %rs21;}

	// end inline asm
	fma.rn.f32 	%f89, %f82, %f83, %f88;
	ld.global.nc.u16 	%rs22, [%rd24+4];
	// begin inline asm
	{  cvt.f32.f16 %f84, %rs22;}

	// end inline asm
	ld.global.nc.u16 	%rs23, [%rd28+4];
	// begin inline asm
	{  cvt.f32.f16 %f85, %rs23;}

	// end inline asm
	fma.rn.f32 	%f90, %f84, %f85, %f89;
	ld.global.nc.u16 	%rs24, [%rd24+6];
	// begin inline asm
	{  cvt.f32.f16 %f86, %rs24;}

	// end inline asm
	ld.global.nc.u16 	%rs25, [%rd28+6];
	// begin inline asm
	{  cvt.f32.f16 %f87, %rs25;}

	// end inline asm
	fma.rn.f32 	%f213, %f86, %f87, %f90;
	add.s32 	%r192, %r192, 4;
$L__BB1_39:
	setp.eq.s32 	%p15, %r9, 0;
	@%p15 bra 	$L__BB1_44;
	setp.eq.s32 	%p16, %r9, 1;
	@%p16 bra 	$L__BB1_42;
	cvt.u64.u32 	%rd29, %r192;
	add.s64 	%rd30, %rd5, %rd29;
	shl.b64 	%rd31, %rd30, 1;
	add.s64 	%rd32, %rd2, %rd31;
	ld.global.nc.u16 	%rs26, [%rd32];
	// begin inline asm
	{  cvt.f32.f16 %f92, %rs26;}

	// end inline asm
	add.s32 	%r96, %r192, %r16;
	cvt.s64.s32 	%rd33, %r96;
	add.s64 	%rd34, %rd33, %rd6;
	shl.b64 	%rd35, %rd34, 1;
	add.s64 	%rd36, %rd1, %rd35;
	ld.global.nc.u16 	%rs27, [%rd36];
	// begin inline asm
	{  cvt.f32.f16 %f93, %rs27;}

	// end inline asm
	fma.rn.f32 	%f96, %f92, %f93, %f213;
	ld.global.nc.u16 	%rs28, [%rd32+2];
	// begin inline asm
	{  cvt.f32.f16 %f94, %rs28;}

	// end inline asm
	ld.global.nc.u16 	%rs29, [%rd36+2];
	// begin inline asm
	{  cvt.f32.f16 %f95, %rs29;}

	// end inline asm
	fma.rn.f32 	%f213, %f94, %f95, %f96;
	add.s32 	%r192, %r192, 2;
$L__BB1_42:
	setp.eq.s32 	%p17, %r11, 0;
	@%p17 bra 	$L__BB1_44;
	cvt.u64.u32 	%rd37, %r192;
	add.s64 	%rd38, %rd5, %rd37;
	shl.b64 	%rd39, %rd38, 1;
	add.s64 	%rd40, %rd2, %rd39;
	ld.global.nc.u16 	%rs30, [%rd40];
	// begin inline asm
	{  cvt.f32.f16 %f97, %rs30;}

	// end inline asm
	add.s32 	%r97, %r192, %r16;
	cvt.s64.s32 	%rd41, %r97;
	add.s64 	%rd42, %rd41, %rd6;
	shl.b64 	%rd43, %rd42, 1;
	add.s64 	%rd44, %rd1, %rd43;
	ld.global.nc.u16 	%rs31, [%rd44];
	// begin inline asm
	{  cvt.f32.f16 %f98, %rs31;}

	// end inline asm
	fma.rn.f32 	%f213, %f97, %f98, %f213;
$L__BB1_44:
	mul.f32 	%f206, %f47, %f213;
	bra.uni 	$L__BB1_32;
$L__BB1_45:
	and.b32  	%r33, %r79, 7;
	and.b32  	%r34, %r79, 3;
	and.b32  	%r35, %r79, 2147483640;
	and.b32  	%r36, %r79, 1;
	neg.s32 	%r37, %r35;
	shl.b32 	%r38, %r81, 3;
	mul.lo.s32 	%r39, %r81, 5;
	mul.lo.s32 	%r40, %r81, 6;
	mul.lo.s32 	%r41, %r81, 7;
$L__BB1_46:
	setp.lt.u32 	%p58, %r79, 8;
	mov.f32 	%f228, 0f00000000;
	mov.b32 	%r209, 0;
	@%p58 bra 	$L__BB1_49;
	add.s32 	%r206, %r81, %r197;
	shl.b32 	%r169, %r81, 1;
	add.s32 	%r205, %r169, %r197;
	mad.lo.s32 	%r204, %r81, 3, %r197;
	shl.b32 	%r170, %r81, 2;
	add.s32 	%r203, %r170, %r197;
	add.s32 	%r202, %r39, %r197;
	add.s32 	%r201, %r40, %r197;
	add.s32 	%r200, %r41, %r197;
	mov.u32 	%r171, _ZN8pygpukit3ops2nn6sharedE;
	add.s32 	%r198, %r171, 16;
	mov.f32 	%f228, 0f00000000;
	mov.u32 	%r199, %r197;
	mov.u32 	%r207, %r37;
$L__BB1_48:
	.pragma "nounroll";
	ld.shared.v4.f32 	{%f168, %f169, %f170, %f171}, [%r198+-16];
	cvt.s64.s32 	%rd49, %r199;
	add.s64 	%rd50, %rd49, %rd6;
	shl.b64 	%rd51, %rd50, 1;
	add.s64 	%rd52, %rd3, %rd51;
	ld.global.nc.u16 	%rs33, [%rd52];
	// begin inline asm
	{  cvt.f32.f16 %f160, %rs33;}

	// end inline asm
	fma.rn.f32 	%f172, %f168, %f160, %f228;
	cvt.s64.s32 	%rd53, %r206;
	add.s64 	%rd54, %rd53, %rd6;
	shl.b64 	%rd55, %rd54, 1;
	add.s64 	%rd56, %rd3, %rd55;
	ld.global.nc.u16 	%rs34, [%rd56];
	// begin inline asm
	{  cvt.f32.f16 %f161, %rs34;}

	// end inline asm
	fma.rn.f32 	%f173, %f169, %f161, %f172;
	cvt.s64.s32 	%rd57, %r205;
	add.s64 	%rd58, %rd57, %rd6;
	shl.b64 	%rd59, %rd58, 1;
	add.s64 	%rd60, %rd3, %rd59;
	ld.global.nc.u16 	%rs35, [%rd60];
	// begin inline asm
	{  cvt.f32.f16 %f162, %rs35;}

	// end inline asm
	fma.rn.f32 	%f174, %f170, %f162, %f173;
	cvt.s64.s32 	%rd61, %r204;
	add.s64 	%rd62, %rd61, %rd6;
	shl.b64 	%rd63, %rd62, 1;
	add.s64 	%rd64, %rd3, %rd63;
	ld.global.nc.u16 	%rs36, [%rd64];
	// begin inline asm
	{  cvt.f32.f16 %f163, %rs36;}

	// end inline asm
	fma.rn.f32 	%f175, %f171, %f163, %f174;
	ld.shared.v4.f32 	{%f176, %f177, %f178, %f179}, [%r198];
	cvt.s64.s32 	%rd65, %r203;
	add.s64 	%rd66, %rd65, %rd6;
	shl.b64 	%rd67, %rd66, 1;
	add.s64 	%rd68, %rd3, %rd67;
	ld.global.nc.u16 	%rs37, [%rd68];
	// begin inline asm
	{  cvt.f32.f16 %f164, %rs37;}

	// end inline asm
	fma.rn.f32 	%f180, %f176, %f164, %f175;
	cvt.s64.s32 	%rd69, %r202;
	add.s64 	%rd70, %rd69, %rd6;
	shl.b64 	%rd71, %rd70, 1;
	add.s64 	%rd72, %rd3, %rd71;
	ld.global.nc.u16 	%rs38, [%rd72];
	// begin inline asm
	{  cvt.f32.f16 %f165, %rs38;}

	// end inline asm
	fma.rn.f32 	%f181, %f177, %f165, %f180;
	cvt.s64.s32 	%rd73, %r201;
	add.s64 	%rd74, %rd73, %rd6;
	shl.b64 	%rd75, %rd74, 1;
	add.s64 	%rd76, %rd3, %rd75;
	ld.global.nc.u16 	%rs39, [%rd76];
	// begin inline asm
	{  cvt.f32.f16 %f166, %rs39;}

	// end inline asm
	fma.rn.f32 	%f182, %f178, %f166, %f181;
	cvt.s64.s32 	%rd77, %r200;
	add.s64 	%rd78, %rd77, %rd6;
	shl.b64 	%rd79, %rd78, 1;
	add.s64 	%rd80, %rd3, %rd79;
	ld.global.nc.u16 	%rs40, [%rd80];
	// begin inline asm
	{  cvt.f32.f16 %f167, %rs40;}

	// end inline asm
	fma.rn.f32 	%f228, %f179, %f167, %f182;
	add.s32 	%r207, %r207, 8;
	add.s32 	%r206, %r206, %r38;
	add.s32 	%r205, %r205, %r38;
	add.s32 	%r204, %r204, %r38;
	add.s32 	%r203, %r203, %r38;
	add.s32 	%r202, %r202, %r38;
	add.s32 	%r201, %r201, %r38;
	add.s32 	%r200, %r200, %r38;
	add.s32 	%r199, %r199, %r38;
	add.s32 	%r198, %r198, 32;
	setp.ne.s32 	%p59, %r207, 0;
	mov.u32 	%r209, %r35;
	@%p59 bra 	$L__BB1_48;
$L__BB1_49:
	setp.eq.s32 	%p60, %r33, 0;
	@%p60 bra 	$L__BB1_57;
	add.s32 	%r172, %r33, -1;
	setp.lt.u32 	%p61, %r172, 3;
	@%p61 bra 	$L__BB1_52;
	shl.b32 	%r173, %r209, 2;
	mov.u32 	%r174, _ZN8pygpukit3ops2nn6sharedE;
	add.s32 	%r175, %r174, %r173;
	ld.shared.f32 	%f188, [%r175];
	mad.lo.s32 	%r176, %r209, %r81, %r197;
	cvt.s64.s32 	%rd81, %r176;
	add.s64 	%rd82, %rd81, %rd6;
	shl.b64 	%rd83, %rd82, 1;
	add.s64 	%rd84, %rd3, %rd83;
	ld.global.nc.u16 	%rs41, [%rd84];
	// begin inline asm
	{  cvt.f32.f16 %f184, %rs41;}

	// end inline asm
	fma.rn.f32 	%f189, %f188, %f184, %f228;
	ld.shared.f32 	%f190, [%r175+4];
	add.s32 	%r177, %r176, %r81;
	cvt.s64.s32 	%rd85, %r177;
	add.s64 	%rd86, %rd85, %rd6;
	shl.b64 	%rd87, %rd86, 1;
	add.s64 	%rd88, %rd3, %rd87;
	ld.global.nc.u16 	%rs42, [%rd88];
	// begin inline asm
	{  cvt.f32.f16 %f185, %rs42;}

	// end inline asm
	fma.rn.f32 	%f191, %f190, %f185, %f189;
	ld.shared.f32 	%f192, [%r175+8];
	add.s32 	%r178, %r177, %r81;
	cvt.s64.s32 	%rd89, %r178;
	add.s64 	%rd90, %rd89, %rd6;
	shl.b64 	%rd91, %rd90, 1;
	add.s64 	%rd92, %rd3, %rd91;
	ld.global.nc.u16 	%rs43, [%rd92];
	// begin inline asm
	{  cvt.f32.f16 %f186, %rs43;}

	// end inline asm
	fma.rn.f32 	%f193, %f192, %f186, %f191;
	ld.shared.f32 	%f194, [%r175+12];
	add.s32 	%r179, %r178, %r81;
	cvt.s64.s32 	%rd93, %r179;
	add.s64 	%rd94, %rd93, %rd6;
	shl.b64 	%rd95, %rd94, 1;
	add.s64 	%rd96, %rd3, %rd95;
	ld.global.nc.u16 	%rs44, [%rd96];
	// begin inline asm
	{  cvt.f32.f16 %f187, %rs44;}

	// end inline asm
	fma.rn.f32 	%f228, %f194, %f187, %f193;
	add.s32 	%r209, %r209, 4;
$L__BB1_52:
	setp.eq.s32 	%p62, %r34, 0;
	@%p62 bra 	$L__BB1_57;
	setp.eq.s32 	%p63, %r34, 1;
	@%p63 bra 	$L__BB1_55;
	shl.b32 	%r180, %r209, 2;
	mov.u32 	%r181, _ZN8pygpukit3ops2nn6sharedE;
	add.s32 	%r182, %r181, %r180;
	ld.shared.f32 	%f198, [%r182];
	mad.lo.s32 	%r183, %r209, %r81, %r197;
	cvt.s64.s32 	%rd97, %r183;
	add.s64 	%rd98, %rd97, %rd6;
	shl.b64 	%rd99, %rd98, 1;
	add.s64 	%rd100, %rd3, %rd99;
	ld.global.nc.u16 	%rs45, [%rd100];
	// begin inline asm
	{  cvt.f32.f16 %f196, %rs45;}

	// end inline asm
	fma.rn.f32 	%f199, %f198, %f196, %f228;
	ld.shared.f32 	%f200, [%r182+4];
	add.s32 	%r184, %r183, %r81;
	cvt.s64.s32 	%rd101, %r184;
	add.s64 	%rd102, %rd101, %rd6;
	shl.b64 	%rd103, %rd102, 1;
	add.s64 	%rd104, %rd3, %rd103;
	ld.global.nc.u16 	%rs46, [%rd104];
	// begin inline asm
	{  cvt.f32.f16 %f197, %rs46;}

	// end inline asm
	fma.rn.f32 	%f228, %f200, %f197, %f199;
	add.s32 	%r209, %r209, 2;
$L__BB1_55:
	setp.eq.s32 	%p64, %r36, 0;
	@%p64 bra 	$L__BB1_57;
	shl.b32 	%r185, %r209, 2;
	mov.u32 	%r186, _ZN8pygpukit3ops2nn6sharedE;
	add.s32 	%r187, %r186, %r185;
	ld.shared.f32 	%f202, [%r187];
	mad.lo.s32 	%r188, %r209, %r81, %r197;
	cvt.s64.s32 	%rd105, %r188;
	add.s64 	%rd106, %rd105, %rd6;
	shl.b64 	%rd107, %rd106, 1;
	add.s64 	%rd108, %rd3, %rd107;
	ld.global.nc.u16 	%rs47, [%rd108];
	// begin inline asm
	{  cvt.f32.f16 %f201, %rs47;}

	// end inline asm
	fma.rn.f32 	%f228, %f202, %f201, %f228;
$L__BB1_57:
	// begin inline asm
	{  cvt.rn.f16.f32 %rs48, %f228;}

	// end inline asm
	cvt.s64.s32 	%rd109, %r197;
	add.s64 	%rd110, %rd5, %rd109;
	shl.b64 	%rd111, %rd110, 1;
	add.s64 	%rd112, %rd4, %rd111;
	st.global.u16 	[%rd112], %rs48;
	add.s32 	%r197, %r197, %r32;
	setp.lt.s32 	%p65, %r197, %r81;
	@%p65 bra 	$L__BB1_46;
$L__BB1_58:
	ret;

}
	// .globl	_ZN8pygpukit3ops2nn23sdpa_causal_bf16_kernelEPK13__nv_bfloat16S4_S4_PS2_iiiiifi
.visible .entry _ZN8pygpukit3ops2nn23sdpa_causal_bf16_kernelEPK13__nv_bfloat16S4_S4_PS2_iiiiifi(
	.param .u64 .ptr .align 1 _ZN8pygpukit3ops2nn23sdpa_causal_bf16_kernelEPK13__nv_bfloat16S4_S4_PS2_iiiiifi_param_0,
	.param .u64 .ptr .align 1 _ZN8pygpukit3ops2nn23sdpa_causal_bf16_kernelEPK13__nv_bfloat16S4_S4_PS2_iiiiifi_param_1,
	.param .u64 .ptr .align 1 _ZN8pygpukit3ops2nn23sdpa_causal_bf16_kernelEPK13__nv_bfloat16S4_S4_PS2_iiiiifi_param_2,
	.param .u64 .ptr .align 1 _ZN8pygpukit3ops2nn23sdpa_causal_bf16_kernelEPK13__nv_bfloat16S4_S4_PS2_iiiiifi_param_3,
	.param .u32 _ZN8pygpukit3ops2nn23sdpa_causal_bf16_kernelEPK13__nv_bfloat16S4_S4_PS2_iiiiifi_param_4,
	.param .u32 _ZN8pygpukit3ops2nn23sdpa_causal_bf16_kernelEPK13__nv_bfloat16S4_S4_PS2_iiiiifi_param_5,
	.param .u32 _ZN8pygpukit3ops2nn23sdpa_causal_bf16_kernelEPK13__nv_bfloat16S4_S4_PS2_iiiiifi_param_6,
	.param .u32 _ZN8pygpukit3ops2nn23sdpa_causal_bf16_kernelEPK13__nv_bfloat16S4_S4_PS2_iiiiifi_param_7,
	.param .u32 _ZN8pygpukit3ops2nn23sdpa_causal_bf16_kernelEPK13__nv_bfloat16S4_S4_PS2_iiiiifi_param_8,
	.param .f32 _ZN8pygpukit3ops2nn23sdpa_causal_bf16_kernelEPK13__nv_bfloat16S4_S4_PS2_iiiiifi_param_9,
	.param .u32 _ZN8pygpukit3ops2nn23sdpa_causal_bf16_kernelEPK13__nv_bfloat16S4_S4_PS2_iiiiifi_param_10
)
{
	.reg .pred 	%p<67>;
	.reg .b16 	%rs<49>;
	.reg .b32 	%r<212>;
	.reg .b32 	%f<229>;
	.reg .b64 	%rd<113>;
	// demoted variable
	.shared .align 4 .b8 _ZZN8pygpukit3ops2nn23sdpa_causal_bf16_kernelEPK13__nv_bfloat16S4_S4_PS2_iiiiifiE10shared_max[128];
	// demoted variable
	.shared .align 4 .f32 _ZZN8pygpukit3ops2nn23sdpa_causal_bf16_kernelEPK13__nv_bfloat16S4_S4_PS2_iiiiifiE7row_max;
	// demoted variable
	.shared .align 4 .b8 _ZZN8pygpukit3ops2nn23sdpa_causal_bf16_kernelEPK13__nv_bfloat16S4_S4_PS2_iiiiifiE10shared_sum[128];
	// demoted variable
	.shared .align 4 .f32 _ZZN8pygpukit3ops2nn23sdpa_causal_bf16_kernelEPK13__nv_bfloat16S4_S4_PS2_iiiiifiE7row_sum;
	ld.param.u64 	%rd7, [_ZN8pygpukit3ops2nn23sdpa_causal_bf16_kernelEPK13__nv_bfloat16S4_S4_PS2_iiiiifi_param_0];
	ld.param.u64 	%rd8, [_ZN8pygpukit3ops2nn23sdpa_causal_bf16_kernelEPK13__nv_bfloat16S4_S4_PS2_iiiiifi_param_1];
	ld.param.u64 	%rd9, [_ZN8pygpukit3ops2nn23sdpa_causal_bf16_kernelEPK13__nv_bfloat16S4_S4_PS2_iiiiifi_param_2];
	ld.param.u64 	%rd10, [_ZN8pygpukit3ops2nn23sdpa_causal_bf16_kernelEPK13__nv_bfloat16S4_S4_PS2_iiiiifi_param_3];
	ld.param.u32 	%r83, [_ZN8pygpukit3ops2nn23sdpa_causal_bf16_kernelEPK13__nv_bfloat16S4_S4_PS2_iiiiifi_param_4];
	ld.param.u32 	%r78, [_ZN8pygpukit3ops2nn23sdpa_causal_bf16_kernelEPK13__nv_bfloat16S4_S4_PS2_iiiiifi_param_5];
	ld.param.u32 	%r79, [_ZN8pygpukit3ops2nn23sdpa_causal_bf16_kernelEPK13__nv_bfloat16S4_S4_PS2_iiiiifi_param_6];
	ld.param.u32 	%r80, [_ZN8pygpukit3ops2nn23sdpa_causal_bf16_kernelEPK13__nv_bfloat16S4_S4_PS2_iiiiifi_param_7];
	ld.param.u32 	%r81, [_ZN8pygpukit3ops2nn23sdpa_causal_bf16_kernelEPK13__nv_bfloat16S4_S4_PS2_iiiiifi_param_8];
	ld.param.f32 	%f47, [_ZN8pygpukit3ops2nn23sdpa_causal_bf16_kernelEPK13__nv_bfloat16S4_S4_PS2_iiiiifi_param_9];
	ld.param.u32 	%r82, [_ZN8pygpukit3ops2nn23sdpa_causal_bf16_kernelEPK13__nv_bfloat16S4_S4_PS2_iiiiifi_param_10];
	cvta.to.global.u64 	%rd1, %rd8;
	cvta.to.global.u64 	%rd2, %rd7;
	cvta.to.global.u64 	%rd3, %rd9;
	cvta.to.global.u64 	%rd4, %rd10;
	mov.u32 	%r1, %ctaid.x;
	mov.u32 	%r2, %ctaid.y;
	setp.ge.s32 	%p2, %r1, %r83;
	setp.ge.s32 	%p3, %r2, %r78;
	or.pred  	%p4, %p2, %p3;
	@%p4 bra 	$L__BB2_58;
	mul.lo.s32 	%r84, %r78, %r1;
	mul.lo.s32 	%r85, %r84, %r81;
	cvt.s64.s32 	%rd11, %r85;
	mul.lo.s32 	%r86, %r81, %r2;
	cvt.s64.s32 	%rd12, %r86;
	add.s64 	%rd5, %rd11, %rd12;
	mul.lo.s32 	%r87, %r80, %r1;
	mul.lo.s32 	%r88, %r87, %r81;
	cvt.s64.s32 	%rd6, %r88;
	add.s32 	%r3, %r82, %r2;
	mov.u32 	%r197, %tid.x;
	setp.ge.s32 	%p5, %r197, %r79;
	mov.f32 	%f215, 0fFF800000;
	@%p5 bra 	$L__BB2_5;
	setp.gt.s32 	%p6, %r81, 0;
	mov.u32 	%r5, %ntid.x;
	@%p6 bra 	$L__BB2_30;
	mul.f32 	%f1, %f47, 0f00000000;
	mov.f32 	%f215, 0fFF800000;
	mov.u32 	%r90, _ZN8pygpukit3ops2nn6sharedE;
	mov.u32 	%r194, %r197;
$L__BB2_4:
	setp.lt.s32 	%p7, %r3, %r194;
	selp.f32 	%f50, 0fFF800000, %f1, %p7;
	shl.b32 	%r89, %r194, 2;
	add.s32 	%r91, %r90, %r89;
	st.shared.f32 	[%r91], %f50;
	setp.gt.f32 	%p8, %f50, %f215;
	selp.f32 	%f215, %f50, %f215, %p8;
	add.s32 	%r194, %r194, %r5;
	setp.lt.s32 	%p9, %r194, %r79;
	@%p9 bra 	$L__BB2_4;
$L__BB2_5:
	mov.b32 	%r101, %f215;
	shfl.sync.down.b32	%r102|%p20, %r101, 16, 31, -1;
	mov.b32 	%f99, %r102;
	max.f32 	%f100, %f215, %f99;
	mov.b32 	%r103, %f100;
	shfl.sync.down.b32	%r104|%p21, %r103, 8, 31, -1;
	mov.b32 	%f101, %r104;
	max.f32 	%f102, %f100, %f101;
	mov.b32 	%r105, %f102;
	shfl.sync.down.b32	%r106|%p22, %r105, 4, 31, -1;
	mov.b32 	%f103, %r106;
	max.f32 	%f104, %f102, %f103;
	mov.b32 	%r107, %f104;
	shfl.sync.down.b32	%r108|%p23, %r107, 2, 31, -1;
	mov.b32 	%f105, %r108;
	max.f32 	%f106, %f104, %f105;
	mov.b32 	%r109, %f106;
	shfl.sync.down.b32	%r110|%p24, %r109, 1, 31, -1;
	mov.b32 	%f107, %r110;
	max.f32 	%f21, %f106, %f107;
	and.b32  	%r24, %r197, 31;
	shr.u32 	%r25, %r197, 5;
	setp.ne.s32 	%p25, %r24, 0;
	@%p25 bra 	$L__BB2_7;
	shl.b32 	%r111, %r25, 2;
	mov.u32 	%r112, _ZZN8pygpukit3ops2nn23sdpa_causal_bf16_kernelEPK13__nv_bfloat16S4_S4_PS2_iiiiifiE10shared_max;
	add.s32 	%r113, %r112, %r111;
	st.shared.f32 	[%r113], %f21;
$L__BB2_7:
	bar.sync 	0;
	setp.gt.u32 	%p27, %r197, 31;
	mov.pred 	%p66, 0;
	@%p27 bra 	$L__BB2_12;
	mov.u32 	%r114, %ntid.x;
	add.s32 	%r115, %r114, 31;
	shr.u32 	%r116, %r115, 5;
	setp.ge.u32 	%p28, %r197, %r116;
	mov.f32 	%f216, 0fFF800000;
	@%p28 bra 	$L__BB2_10;
	shl.b32 	%r117, %r197, 2;
	mov.u32 	%r118, _ZZN8pygpukit3ops2nn23sdpa_causal_bf16_kernelEPK13__nv_bfloat16S4_S4_PS2_iiiiifiE10shared_max;
	add.s32 	%r119, %r118, %r117;
	ld.shared.f32 	%f216, [%r119];
$L__BB2_10:
	mov.b32 	%r120, %f216;
	shfl.sync.down.b32	%r121|%p30, %r120, 16, 31, -1;
	mov.b32 	%f109, %r121;
	max.f32 	%f110, %f216, %f109;
	mov.b32 	%r122, %f110;
	shfl.sync.down.b32	%r123|%p31, %r122, 8, 31, -1;
	mov.b32 	%f111, %r123;
	max.f32 	%f112, %f110, %f111;
	mov.b32 	%r124, %f112;
	shfl.sync.down.b32	%r125|%p32, %r124, 4, 31, -1;
	mov.b32 	%f113, %r125;
	max.f32 	%f114, %f112, %f113;
	mov.b32 	%r126, %f114;
	shfl.sync.down.b32	%r127|%p33, %r126, 2, 31, -1;
	mov.b32 	%f115, %r127;
	max.f32 	%f116, %f114, %f115;
	mov.b32 	%r128, %f116;
	shfl.sync.down.b32	%r129|%p34, %r128, 1, 31, -1;
	mov.b32 	%f117, %r129;
	max.f32 	%f24, %f116, %f117;
	setp.ne.s32 	%p35, %r197, 0;
	@%p35 bra 	$L__BB2_12;
	st.shared.f32 	[_ZZN8pygpukit3ops2nn23sdpa_causal_bf16_kernelEPK13__nv_bfloat16S4_S4_PS2_iiiiifiE7row_max], %f24;
	mov.pred 	%p66, -1;
$L__BB2_12:
	setp.ge.s32 	%p37, %r197, %r79;
	bar.sync 	0;
	mov.f32 	%f218, 0f00000000;
	@%p37 bra 	$L__BB2_15;
	ld.shared.f32 	%f25, [_ZZN8pygpukit3ops2nn23sdpa_causal_bf16_kernelEPK13__nv_bfloat16S4_S4_PS2_iiiiifiE7row_max];
	mov.f32 	%f218, 0f00000000;
	mov.u32 	%r26, %ntid.x;
	mov.u32 	%r131, _ZN8pygpukit3ops2nn6sharedE;
	mov.u32 	%r195, %r197;
$L__BB2_14:
	shl.b32 	%r130, %r195, 2;
	add.s32 	%r132, %r131, %r130;
	ld.shared.f32 	%f120, [%r132];
	sub.f32 	%f121, %f120, %f25;
	fma.rn.f32 	%f122, %f121, 0f3BBB989D, 0f3F000000;
	cvt.sat.f32.f32 	%f123, %f122;
	mov.f32 	%f124, 0f4B400001;
	mov.f32 	%f125, 0f437C0000;
	fma.rm.f32 	%f126, %f123, %f125, %f124;
	add.f32 	%f127, %f126, 0fCB40007F;
	neg.f32 	%f128, %f127;
	fma.rn.f32 	%f129, %f121, 0f3FB8AA3B, %f128;
	fma.rn.f32 	%f130, %f121, 0f32A57060, %f129;
	mov.b32 	%r133, %f126;
	shl.b32 	%r134, %r133, 23;
	mov.b32 	%f131, %r134;
	ex2.approx.ftz.f32 	%f132, %f130;
	mul.f32 	%f133, %f132, %f131;
	st.shared.f32 	[%r132], %f133;
	add.f32 	%f218, %f218, %f133;
	add.s32 	%r195, %r195, %r26;
	setp.lt.s32 	%p38, %r195, %r79;
	@%p38 bra 	$L__BB2_14;
$L__BB2_15:
	setp.ne.s32 	%p39, %r24, 0;
	mov.b32 	%r135, %f218;
	shfl.sync.down.b32	%r136|%p40, %r135, 16, 31, -1;
	mov.b32 	%f134, %r136;
	add.f32 	%f135, %f218, %f134;
	mov.b32 	%r137, %f135;
	shfl.sync.down.b32	%r138|%p41, %r137, 8, 31, -1;
	mov.b32 	%f136, %r138;
	add.f32 	%f137, %f135, %f136;
	mov.b32 	%r139, %f137;
	shfl.sync.down.b32	%r140|%p42, %r139, 4, 31, -1;
	mov.b32 	%f138, %r140;
	add.f32 	%f139, %f137, %f138;
	mov.b32 	%r141, %f139;
	shfl.sync.down.b32	%r142|%p43, %r141, 2, 31, -1;
	mov.b32 	%f140, %r142;
	add.f32 	%f141, %f139, %f140;
	mov.b32 	%r143, %f141;
	shfl.sync.down.b32	%r144|%p44, %r143, 1, 31, -1;
	mov.b32 	%f142, %r144;
	add.f32 	%f220, %f141, %f142;
	@%p39 bra 	$L__BB2_17;
	shl.b32 	%r145, %r25, 2;
	mov.u32 	%r146, _ZZN8pygpukit3ops2nn23sdpa_causal_bf16_kernelEPK13__nv_bfloat16S4_S4_PS2_iiiiifiE10shared_sum;
	add.s32 	%r147, %r146, %r145;
	st.shared.f32 	[%r147], %f220;
$L__BB2_17:
	setp.gt.u32 	%p45, %r197, 31;
	bar.sync 	0;
	@%p45 bra 	$L__BB2_21;
	mov.u32 	%r148, %ntid.x;
	add.s32 	%r149, %r148, 31;
	shr.u32 	%r150, %r149, 5;
	setp.ge.u32 	%p46, %r197, %r150;
	mov.f32 	%f219, 0f00000000;
	@%p46 bra 	$L__BB2_20;
	shl.b32 	%r151, %r197, 2;
	mov.u32 	%r152, _ZZN8pygpukit3ops2nn23sdpa_causal_bf16_kernelEPK13__nv_bfloat16S4_S4_PS2_iiiiifiE10shared_sum;
	add.s32 	%r153, %r152, %r151;
	ld.shared.f32 	%f219, [%r153];
$L__BB2_20:
	mov.b32 	%r154, %f219;
	shfl.sync.down.b32	%r155|%p47, %r154, 16, 31, -1;
	mov.b32 	%f144, %r155;
	add.f32 	%f145, %f219, %f144;
	mov.b32 	%r156, %f145;
	shfl.sync.down.b32	%r157|%p48, %r156, 8, 31, -1;
	mov.b32 	%f146, %r157;
	add.f32 	%f147, %f145, %f146;
	mov.b32 	%r158, %f147;
	shfl.sync.down.b32	%r159|%p49, %r158, 4, 31, -1;
	mov.b32 	%f148, %r159;
	add.f32 	%f149, %f147, %f148;
	mov.b32 	%r160, %f149;
	shfl.sync.down.b32	%r161|%p50, %r160, 2, 31, -1;
	mov.b32 	%f150, %r161;
	add.f32 	%f151, %f149, %f150;
	mov.b32 	%r162, %f151;
	shfl.sync.down.b32	%r163|%p51, %r162, 1, 31, -1;
	mov.b32 	%f152, %r163;
	add.f32 	%f220, %f151, %f152;
$L__BB2_21:
	not.pred 	%p52, %p66;
	@%p52 bra 	$L__BB2_23;
	st.shared.f32 	[_ZZN8pygpukit3ops2nn23sdpa_causal_bf16_kernelEPK13__nv_bfloat16S4_S4_PS2_iiiiifiE7row_sum], %f220;
$L__BB2_23:
	setp.ge.s32 	%p53, %r197, %r79;
	bar.sync 	0;
	@%p53 bra 	$L__BB2_26;
	ld.shared.f32 	%f153, [_ZZN8pygpukit3ops2nn23sdpa_causal_bf16_kernelEPK13__nv_bfloat16S4_S4_PS2_iiiiifiE7row_sum];
	mov.u32 	%r29, %ntid.x;
	rcp.rn.f32 	%f34, %f153;
	mov.u32 	%r165, _ZN8pygpukit3ops2nn6sharedE;
	mov.u32 	%r196, %r197;
$L__BB2_25:
	shl.b32 	%r164, %r196, 2;
	add.s32 	%r166, %r165, %r164;
	ld.shared.f32 	%f154, [%r166];
	mul.f32 	%f155, %f34, %f154;
	st.shared.f32 	[%r166], %f155;
	add.s32 	%r196, %r196, %r29;
	setp.lt.s32 	%p54, %r196, %r79;
	@%p54 bra 	$L__BB2_25;
$L__BB2_26:
	bar.sync 	0;
	setp.ge.s32 	%p55, %r197, %r81;
	@%p55 bra 	$L__BB2_58;
	setp.gt.s32 	%p56, %r79, 0;
	mov.u32 	%r32, %ntid.x;
	@%p56 bra 	$L__BB2_45;
	mov.f32 	%f156, 0f00000000;
	// begin inline asm
	{  cvt.rn.bf16.f32 %rs32, %f156;}

	// end inline asm
$L__BB2_29:
	cvt.s64.s32 	%rd45, %r197;
	add.s64 	%rd46, %rd5, %rd45;
	shl.b64 	%rd47, %rd46, 1;
	add.s64 	%rd48, %rd4, %rd47;
	st.global.u16 	[%rd48], %rs32;
	add.s32 	%r197, %r197, %r32;
	setp.lt.s32 	%p57, %r197, %r81;
	@%p57 bra 	$L__BB2_29;
	bra.uni 	$L__BB2_58;
$L__BB2_30:
	add.s32 	%r6, %r81, -1;
	and.b32  	%r7, %r81, 7;
	add.s32 	%r8, %r7, -1;
	and.b32  	%r9, %r81, 3;
	and.b32  	%r10, %r81, 2147483640;
	and.b32  	%r11, %r81, 1;
	mov.f32 	%f215, 0fFF800000;
	mov.u32 	%r189, %r197;
$L__BB2_31:
	setp.lt.s32 	%p10, %r3, %r189;
	mov.f32 	%f206, 0fFF800000;
	@%p10 bra 	$L__BB2_32;
	bra.uni 	$L__BB2_33;
$L__BB2_32:
	shl.b32 	%r98, %r189, 2;
	mov.u32 	%r99, _ZN8pygpukit3ops2nn6sharedE;
	add.s32 	%r100, %r99, %r98;
	st.shared.f32 	[%r100], %f206;
	setp.gt.f32 	%p18, %f206, %f215;
	selp.f32 	%f215, %f206, %f215, %p18;
	add.s32 	%r189, %r189, %r5;
	setp.lt.s32 	%p19, %r189, %r79;
	@%p19 bra 	$L__BB2_31;
	bra.uni 	$L__BB2_5;
$L__BB2_33:
	setp.lt.u32 	%p11, %r6, 7;
	mul.lo.s32 	%r16, %r189, %r81;
	mov.f32 	%f213, 0f00000000;
	mov.b32 	%r192, 0;
	@%p11 bra 	$L__BB2_36;
	mov.f32 	%f213, 0f00000000;
	mov.b32 	%r190, 0;
$L__BB2_35:
	.pragma "nounroll";
	cvt.u64.u32 	%rd13, %r190;
	add.s64 	%rd14, %rd5, %rd13;
	shl.b64 	%rd15, %rd14, 1;
	add.s64 	%rd16, %rd2, %rd15;
	ld.global.nc.u16 	%rs2, [%rd16];
	// begin inline asm
	{ cvt.f32.bf16 %f56, %rs2;}

	// end inline asm
	add.s32 	%r94, %r190, %r16;
	cvt.s64.s32 	%rd17, %r94;
	add.s64 	%rd18, %rd17, %rd6;
	shl.b64 	%rd19, %rd18, 1;
	add.s64 	%rd20, %rd1, %rd19;
	ld.global.nc.u16 	%rs3, [%rd20];
	// begin inline asm
	{ cvt.f32.bf16 %f57, %rs3;}

	// end inline asm
	fma.rn.f32 	%f72, %f56, %f57, %f213;
	ld.global.nc.u16 	%rs4, [%rd16+2];
	// begin inline asm
	{ cvt.f32.bf16 %f58, %rs4;}

	// end inline asm
	ld.global.nc.u16 	%rs5, [%rd20+2];
	// begin inline asm
	{ cvt.f32.bf16 %f59, %rs5;}

	// end inline asm
	fma.rn.f32 	%f73, %f58, %f59, %f72;
	ld.global.nc.u16 	%rs6, [%rd16+4];
	// begin inline asm
	{ cvt.f32.bf16 %f60, %rs6;}

	// end inline asm
	ld.global.nc.u16 	%rs7, [%rd20+4];
	// begin inline asm
	{ cvt.f32.bf16 %f61, %rs7;}

	// end inline asm
	fma.rn.f32 	%f74, %f60, %f61, %f73;
	ld.global.nc.u16 	%rs8, [%rd16+6];
	// begin inline asm
	{ cvt.f32.bf16 %f62, %rs8;}

	// end inline asm
	ld.global.nc.u16 	%rs9, [%rd20+6];
	// begin inline asm
	{ cvt.f32.bf16 %f63, %rs9;}

	// end inline asm
	fma.rn.f32 	%f75, %f62, %f63, %f74;
	ld.global.nc.u16 	%rs10, [%rd16+8];
	// begin inline asm
	{ cvt.f32.bf16 %f64, %rs10;}

	// end inline asm
	ld.global.nc.u16 	%rs11, [%rd20+8];
	// begin inline asm
	{ cvt.f32.bf16 %f65, %rs11;}

	// end inline asm
	fma.rn.f32 	%f76, %f64, %f65, %f75;
	ld.global.nc.u16 	%rs12, [%rd16+10];
	// begin inline asm
	{ cvt.f32.bf16 %f66, %rs12;}

	// end inline asm
	ld.global.nc.u16 	%rs13, [%rd20+10];
	// begin inline asm
	{ cvt.f32.bf16 %f67, %rs13;}

	// end inline asm
	fma.rn.f32 	%f77, %f66, %f67, %f76;
	ld.global.nc.u16 	%rs14, [%rd16+12];
	// begin inline asm
	{ cvt.f32.bf16 %f68, %rs14;}

	// end inline asm
	ld.global.nc.u16 	%rs15, [%rd20+12];
	// begin inline asm
	{ cvt.f32.bf16 %f69, %rs15;}

	// end inline asm
	fma.rn.f32 	%f78, %f68, %f69, %f77;
	ld.global.nc.u16 	%rs16, [%rd16+14];
	// begin inline asm
	{ cvt.f32.bf16 %f70, %rs16;}

	// end inline asm
	ld.global.nc.u16 	%rs17, [%rd20+14];
	// begin inline asm
	{ cvt.f32.bf16 %f71, %rs17;}

	// end inline asm
	fma.rn.f32 	%f213, %f70, %f71, %f78;
	add.s32 	%r190, %r190, 8;
	setp.eq.s32 	%p12, %r190, %r10;
	mov.u32 	%r192, %r10;
	@%p12 bra 	$L__BB2_36;
	bra.uni 	$L__BB2_35;
$L__BB2_36:
	setp.eq.s32 	%p13, %r7, 0;
	@%p13 bra 	$L__BB2_44;
	setp.lt.u32 	%p14, %r8, 3;
	@%p14 bra 	$L__BB2_39;
	cvt.u64.u32 	%rd21, %r192;
	add.s64 	%rd22, %rd5, %rd21;
	shl.b64 	%rd23, %rd22, 1;
	add.s64 	%rd24, %rd2, %rd23;
	ld.global.nc.u16 	%rs18, [%rd24];
	// begin inline asm
	{ cvt.f32.bf16 %f80, %rs18;}

	// end inline asm
	add.s32 	%r95, %r192, %r16;
	cvt.s64.s32 	%rd25, %r95;
	add.s64 	%rd26, %rd25, %rd6;
	shl.b64 	%rd27, %rd26, 1;
	add.s64 	%rd28, %rd1, %rd27;
	ld.global.nc.u16 	%rs19, [%rd28];
	// begin inline asm
	{ cvt.f32.bf16 %f81, %rs19;}

	// end inline asm
	fma.rn.f32 	%f88, %f80, %f81, %f213;
	ld.global.nc.u16 	%rs20, [%rd24+2];
	// begin inline asm
	{ cvt.f32.bf16 %f82, %rs20;}

	// end inline asm
	ld.global.nc.u16 	%rs21, [%rd28+2];
	// begin inline asm
	{ cvt.f32.bf16 %f83, %rs21;}

	// end inline asm
	fma.rn.f32 	%f89, %f82, %f83, %f88;
	ld.global.nc.u16 	%rs22, [%rd24+4];
	// begin inline asm
	{ cvt.f32.bf16 %f84, %rs22;}

	// end inline asm
	ld.global.nc.u16 	%rs23, [%rd28+4];
	// begin inline asm
	{ cvt.f32.bf16 %f85, %rs23;}

	// end inline asm
	fma.rn.f32 	%f90, %f84, %f85, %f89;
	ld.global.nc.u16 	%rs24, [%rd24+6];
	// begin inline asm
	{ cvt.f32.bf16 %f86, %rs24;}

	// end inline asm
	ld.global.nc.u16 	%rs25, [%rd28+6];
	// begin inline asm
	{ cvt.f32.bf16 %f87, %rs25;}

	// end inline asm
	fma.rn.f32 	%f213, %f86, %f87, %f90;
	add.s32 	%r192, %r192, 4;
$L__BB2_39:
	setp.eq.s32 	%p15, %r9, 0;
	@%p15 bra 	$L__BB2_44;
	setp.eq.s32 	%p16, %r9, 1;
	@%p16 bra 	$L__BB2_42;
	cvt.u64.u32 	%rd29, %r192;
	add.s64 	%rd30, %rd5, %rd29;
	shl.b64 	%rd31, %rd30, 1;
	add.s64 	%rd32, %rd2, %rd31;
	ld.global.nc.u16 	%rs26, [%rd32];
	// begin inline asm
	{ cvt.f32.bf16 %f92, %rs26;}

	// end inline asm
	add.s32 	%r96, %r192, %r16;
	cvt.s64.s32 	%rd33, %r96;
	add.s64 	%rd34, %rd33, %rd6;
	shl.b64 	%rd35, %rd34, 1;
	add.s64 	%rd36, %rd1, %rd35;
	ld.global.nc.u16 	%rs27, [%rd36];
	// begin inline asm
	{ cvt.f32.bf16 %f93, %rs27;}

	// end inline asm
	fma.rn.f32 	%f96, %f92, %f93, %f213;
	ld.global.nc.u16 	%rs28, [%rd32+2];
	// begin inline asm
	{ cvt.f32.bf16 %f94, %rs28;}

	// end inline asm
	ld.global.nc.u16 	%rs29, [%rd36+2];
	// begin inline asm
	{ cvt.f32.bf16 %f95, %rs29;}

	// end inline asm
	fma.rn.f32 	%f213, %f94, %f95, %f96;
	add.s32 	%r192, %r192, 2;
$L__BB2_42:
	setp.eq.s32 	%p17, %r11, 0;
	@%p17 bra 	$L__BB2_44;
	cvt.u64.u32 	%rd37, %r192;
	add.s64 	%rd38, %rd5, %rd37;
	shl.b64 	%rd39, %rd38, 1;
	add.s64 	%rd40, %rd2, %rd39;
	ld.global.nc.u16 	%rs30, [%rd40];
	// begin inline asm
	{ cvt.f32.bf16 %f97, %rs30;}

	// end inline asm
	add.s32 	%r97, %r192, %r16;
	cvt.s64.s32 	%rd41, %r97;
	add.s64 	%rd42, %rd41, %rd6;
	shl.b64 	%rd43, %rd42, 1;
	add.s64 	%rd44, %rd1, %rd43;
	ld.global.nc.u16 	%rs31, [%rd44];
	// begin inline asm
	{ cvt.f32.bf16 %f98, %rs31;}

	// end inline asm
	fma.rn.f32 	%f213, %f97, %f98, %f213;
$L__BB2_44:
	mul.f32 	%f206, %f47, %f213;
	bra.uni 	$L__BB2_32;
$L__BB2_45:
	and.b32  	%r33, %r79, 7;
	and.b32  	%r34, %r79, 3;
	and.b32  	%r35, %r79, 2147483640;
	and.b32  	%r36, %r79, 1;
	neg.s32 	%r37, %r35;
	shl.b32 	%r38, %r81, 3;
	mul.lo.s32 	%r39, %r81, 5;
	mul.lo.s32 	%r40, %r81, 6;
	mul.lo.s32 	%r41, %r81, 7;
$L__BB2_46:
	setp.lt.u32 	%p58, %r79, 8;
	mov.f32 	%f228, 0f00000000;
	mov.b32 	%r209, 0;
	@%p58 bra 	$L__BB2_49;
	add.s32 	%r206, %r81, %r197;
	shl.b32 	%r169, %r81, 1;
	add.s32 	%r205, %r169, %r197;
	mad.lo.s32 	%r204, %r81, 3, %r197;
	shl.b32 	%r170, %r81, 2;
	add.s32 	%r203, %r170, %r197;
	add.s32 	%r202, %r39, %r197;
	add.s32 	%r201, %r40, %r197;
	add.s32 	%r200, %r41, %r197;
	mov.u32 	%r171, _ZN8pygpukit3ops2nn6sharedE;
	add.s32 	%r198, %r171, 16;
	mov.f32 	%f228, 0f00000000;
	mov.u32 	%r199, %r197;
	mov.u32 	%r207, %r37;
$L__BB2_48:
	.pragma "nounroll";
	ld.shared.v4.f32 	{%f168, %f169, %f170, %f171}, [%r198+-16];
	cvt.s64.s32 	%rd49, %r199;
	add.s64 	%rd50, %rd49, %rd6;
	shl.b64 	%rd51, %rd50, 1;
	add.s64 	%rd52, %rd3, %rd51;
	ld.global.nc.u16 	%rs33, [%rd52];
	// begin inline asm
	{ cvt.f32.bf16 %f160, %rs33;}

	// end inline asm
	fma.rn.f32 	%f172, %f168, %f160, %f228;
	cvt.s64.s32 	%rd53, %r206;
	add.s64 	%rd54, %rd53, %rd6;
	shl.b64 	%rd55, %rd54, 1;
	add.s64 	%rd56, %rd3, %rd55;
	ld.global.nc.u16 	%rs34, [%rd56];
	// begin inline asm
	{ cvt.f32.bf16 %f161, %rs34;}

	// end inline asm
	fma.rn.f32 	%f173, %f169, %f161, %f172;
	cvt.s64.s32 	%rd57, %r205;
	add.s64 	%rd58, %rd57, %rd6;
	shl.b64 	%rd59, %rd58, 1;
	add.s64 	%rd60, %rd3, %rd59;
	ld.global.nc.u16 	%rs35, [%rd60];
	// begin inline asm
	{ cvt.f32.bf16 %f162, %rs35;}

	// end inline asm
	fma.rn.f32 	%f174, %f170, %f162, %f173;
	cvt.s64.s32 	%rd61, %r204;
	add.s64 	%rd62, %rd61, %rd6;
	shl.b64 	%rd63, %rd62, 1;
	add.s64 	%rd64, %rd3, %rd63;
	ld.global.nc.u16 	%rs36, [%rd64];
	// begin inline asm
	{ cvt.f32.bf16 %f163, %rs36;}

	// end inline asm
	fma.rn.f32 	%f175, %f171, %f163, %f174;
	ld.shared.v4.f32 	{%f176, %f177, %f178, %f179}, [%r198];
	cvt.s64.s32 	%rd65, %r203;
	add.s64 	%rd66, %rd65, %rd6;
	shl.b64 	%rd67, %rd66, 1;
	add.s64 	%rd68, %rd3, %rd67;
	ld.global.nc.u16 	%rs37, [%rd68];
	// begin inline asm
	{ cvt.f32.bf16 %f164, %rs37;}

	// end inline asm
	fma.rn.f32 	%f180, %f176, %f164, %f175;
	cvt.s64.s32 	%rd69, %r202;
	add.s64 	%rd70, %rd69, %rd6;
	shl.b64 	%rd71, %rd70, 1;
	add.s64 	%rd72, %rd3, %rd71;
	ld.global.nc.u16 	%rs38, [%rd72];
	// begin inline asm
	{ cvt.f32.bf16 %f165, %rs38;}

	// end inline asm
	fma.rn.f32 	%f181, %f177, %f165, %f180;
	cvt.s64.s32 	%rd73, %r201;
	add.s64 	%rd74, %rd73, %rd6;
	shl.b64 	%rd75, %rd74, 1;
	add.s64 	%rd76, %rd3, %rd75;
	ld.global.nc.u16 	%rs39, [%rd76];
	// begin inline asm
	{ cvt.f32.bf16 %f166, %rs39;}

	// end inline asm
	fma.rn.f32 	%f182, %f178, %f166, %f181;
	cvt.s64.s32 	%rd77, %r200;
	add.s64 	%rd78, %rd77, %rd6;
	shl.b64 	%rd79, %rd78, 1;
	add.s64 	%rd80, %rd3, %rd79;
	ld.global.nc.u16 	%rs40, [%rd80];
	// begin inline asm
	{ cvt.f32.bf16 %f167, %rs40;}

	// end inline asm
	fma.rn.f32 	%f228, %f179, %f167, %f182;
	add.s32 	%r207, %r207, 8;
	add.s32 	%r206, %r206, %r38;
	add.s32 	%r205, %r205, %r38;
	add.s32 	%r204, %r204, %r38;
	add.s32 	%r203, %r203, %r38;
	add.s32 	%r202, %r202, %r38;
	add.s32 	%r201, %r201, %r38;
	add.s32 	%r200, %r200, %r38;
	add.s32 	%r199, %r199, %r38;
	add.s32 	%r198, %r198, 32;
	setp.ne.s32 	%p59, %r207, 0;
	mov.u32 	%r209, %r35;
	@%p59 bra 	$L__BB2_48;
$L__BB2_49:
	setp.eq.s32 	%p60, %r33, 0;
	@%p60 bra 	$L__BB2_57;
	add.s32 	%r172, %r33, -1;
	setp.lt.u32 	%p61, %r172, 3;
	@%p61 bra 	$L__BB2_52;
	shl.b32 	%r173, %r209, 2;
	mov.u32 	%r174, _ZN8pygpukit3ops2nn6sharedE;
	add.s32 	%r175, %r174, %r173;
	ld.shared.f32 	%f188, [%r175];
	mad.lo.s32 	%r176, %r209, %r81, %r197;
	cvt.s64.s32 	%rd81, %r176;
	add.s64 	%rd82, %rd81, %rd6;
	shl.b64 	%rd83, %rd82, 1;
	add.s64 	%rd84, %rd3, %rd83;
	ld.global.nc.u16 	%rs41, [%rd84];
	// begin inline asm
	{ cvt.f32.bf16 %f184, %rs41;}

	// end inline asm
	fma.rn.f32 	%f189, %f188, %f184, %f228;
	ld.shared.f32 	%f190, [%r175+4];
	add.s32 	%r177, %r176, %r81;
	cvt.s64.s32 	%rd85, %r177;
	add.s64 	%rd86, %rd85, %rd6;
	shl.b64 	%rd87, %rd86, 1;
	add.s64 	%rd88, %rd3, %rd87;
	ld.global.nc.u16 	%rs42, [%rd88];
	// begin inline asm
	{ cvt.f32.bf16 %f185, %rs42;}

	// end inline asm
	fma.rn.f32 	%f191, %f190, %f185, %f189;
	ld.shared.f32 	%f192, [%r175+8];
	add.s32 	%r178, %r177, %r81;
	cvt.s64.s32 	%rd89, %r178;
	add.s64 	%rd90, %rd89, %rd6;
	shl.b64 	%rd91, %rd90, 1;
	add.s64 	%rd92, %rd3, %rd91;
	ld.global.nc.u16 	%rs43, [%rd92];
	// begin inline asm
	{ cvt.f32.bf16 %f186, %rs43;}

	// end inline asm
	fma.rn.f32 	%f193, %f192, %f186, %f191;
	ld.shared.f32 	%f194, [%r175+12];
	add.s32 	%r179, %r178, %r81;
	cvt.s64.s32 	%rd93, %r179;
	add.s64 	%rd94, %rd93, %rd6;
	shl.b64 	%rd95, %rd94, 1;
	add.s64 	%rd96, %rd3, %rd95;
	ld.global.nc.u16 	%rs44, [%rd96];
	// begin inline asm
	{ cvt.f32.bf16 %f187, %rs44;}

	// end inline asm
	fma.rn.f32 	%f228, %f194, %f187, %f193;
	add.s32 	%r209, %r209, 4;
$L__BB2_52:
	setp.eq.s32 	%p62, %r34, 0;
	@%p62 bra 	$L__BB2_57;
	setp.eq.s32 	%p63, %r34, 1;
	@%p63 bra 	$L__BB2_55;
	shl.b32 	%r180, %r209, 2;
	mov.u32 	%r181, _ZN8pygpukit3ops2nn6sharedE;
	add.s32 	%r182, %r181, %r180;
	ld.shared.f32 	%f198, [%r182];
	mad.lo.s32 	%r183, %r209, %r81, %r197;
	cvt.s64.s32 	%rd97, %r183;
	add.s64 	%rd98, %rd97, %rd6;
	shl.b64 	%rd99, %rd98, 1;
	add.s64 	%rd100, %rd3, %rd99;
	ld.global.nc.u16 	%rs45, [%rd100];
	// begin inline asm
	{ cvt.f32.bf16 %f196, %rs45;}

	// end inline asm
	fma.rn.f32 	%f199, %f198, %f196, %f228;
	ld.shared.f32 	%f200, [%r182+4];
	add.s32 	%r184, %r183, %r81;
	cvt.s64.s32 	%rd101, %r184;
	add.s64 	%rd102, %rd101, %rd6;
	shl.b64 	%rd103, %rd102, 1;
	add.s64 	%rd104, %rd3, %rd103;
	ld.global.nc.u16 	%rs46, [%rd104];
	// begin inline asm
	{ cvt.f32.bf16 %f197, %rs46;}

	// end inline asm
	fma.rn.f32 	%f228, %f200, %f197, %f199;
	add.s32 	%r209, %r209, 2;
$L__BB2_55:
	setp.eq.s32 	%p64, %r36, 0;
	@%p64 bra 	$L__BB2_57;
	shl.b32 	%r185, %r209, 2;
	mov.u32 	%r186, _ZN8pygpukit3ops2nn6sharedE;
	add.s32 	%r187, %r186, %r185;
	ld.shared.f32 	%f202, [%r187];
	mad.lo.s32 	%r188, %r209, %r81, %r197;
	cvt.s64.s32 	%rd105, %r188;
	add.s64 	%rd106, %rd105, %rd6;
	shl.b64 	%rd107, %rd106, 1;
	add.s64 	%rd108, %rd3, %rd107;
	ld.global.nc.u16 	%rs47, [%rd108];
	// begin inline asm
	{ cvt.f32.bf16 %f201, %rs47;}

	// end inline asm
	fma.rn.f32 	%f228, %f202, %f201, %f228;
$L__BB2_57:
	// begin inline asm
	{  cvt.rn.bf16.f32 %rs48, %f228;}

	// end inline asm
	cvt.s64.s32 	%rd109, %r197;
	add.s64 	%rd110, %rd5, %rd109;
	shl.b64 	%rd111, %rd110, 1;
	add.s64 	%rd112, %rd4, %rd111;
	st.global.u16 	[%rd112], %rs48;
	add.s32 	%r197, %r197, %r32;
	setp.lt.s32 	%p65, %r197, %r81;
	@%p65 bra 	$L__BB2_46;
$L__BB2_58:
	ret;

}
	// .globl	_ZN8pygpukit3ops2nn26sdpa_causal_f16_kernel_ptrEPK6__halfS4_S4_PS2_PKiiiiif
.visible .entry _ZN8pygpukit3ops2nn26sdpa_causal_f16_kernel_ptrEPK6__halfS4_S4_PS2_PKiiiiif(
	.param .u64 .ptr .align 1 _ZN8pygpukit3ops2nn26sdpa_causal_f16_kernel_ptrEPK6__halfS4_S4_PS2_PKiiiiif_param_0,
	.param .u64 .ptr .align 1 _ZN8pygpukit3ops2nn26sdpa_causal_f16_kernel_ptrEPK6__halfS4_S4_PS2_PKiiiiif_param_1,
	.param .u64 .ptr .align 1 _ZN8pygpukit3ops2nn26sdpa_causal_f16_kernel_ptrEPK6__halfS4_S4_PS2_PKiiiiif_param_2,
	.param .u64 .ptr .align 1 _ZN8pygpukit3ops2nn26sdpa_causal_f16_kernel_ptrEPK6__halfS4_S4_PS2_PKiiiiif_param_3,
	.param .u64 .ptr .align 1 _ZN8pygpukit3ops2nn26sdpa_causal_f16_kernel_ptrEPK6__halfS4_S4_PS2_PKiiiiif_param_4,
	.param .u32 _ZN8pygpukit3ops2nn26sdpa_causal_f16_kernel_ptrEPK6__halfS4_S4_PS2_PKiiiiif_param_5,
	.param .u32 _ZN8pygpukit3ops2nn26sdpa_causal_f16_kernel_ptrEPK6__halfS4_S4_PS2_PKiiiiif_param_6,
	.param .u32 _ZN8pygpukit3ops2nn26sdpa_causal_f16_kernel_ptrEPK6__halfS4_S4_PS2_PKiiiiif_param_7,
	.param .u32 _ZN8pygpukit3ops2nn26sdpa_causal_f16_kernel_ptrEPK6__halfS4_S4_PS2_PKiiiiif_param_8,
	.param .f32 _ZN8pygpukit3ops2nn26sdpa_causal_f16_kernel_ptrEPK6__halfS4_S4_PS2_PKiiiiif_param_9
)
{
	.reg .pred 	%p<68>;
	.reg .b16 	%rs<49>;
	.reg .b32 	%r<214>;
	.reg .b32 	%f<229>;
	.reg .b64 	%rd<115>;
	// demoted variable
	.shared .align 4 .b8 _ZZN8pygpukit3ops2nn26sdpa_causal_f16_kernel_ptrEPK6__halfS4_S4_PS2_PKiiiiifE10shared_max[128];
	// demoted variable
	.shared .align 4 .f32 _ZZN8pygpukit3ops2nn26sdpa_causal_f16_kernel_ptrEPK6__halfS4_S4_PS2_PKiiiiifE7row_max;
	// demoted variable
	.shared .align 4 .b8 _ZZN8pygpukit3ops2nn26sdpa_causal_f16_kernel_ptrEPK6__halfS4_S4_PS2_PKiiiiifE10shared_sum[128];
	// demoted variable
	.shared .align 4 .f32 _ZZN8pygpukit3ops2nn26sdpa_causal_f16_kernel_ptrEPK6__halfS4_S4_PS2_PKiiiiifE7row_sum;
	ld.param.u64 	%rd8, [_ZN8pygpukit3ops2nn26sdpa_causal_f16_kernel_ptrEPK6__halfS4_S4_PS2_PKiiiiif_param_0];
	ld.param.u64 	%rd9, [_ZN8pygpukit3ops2nn26sdpa_causal_f16_kernel_ptrEPK6__halfS4_S4_PS2_PKiiiiif_param_1];
	ld.param.u64 	%rd10, [_ZN8pygpukit3ops2nn26sdpa_causal_f16_kernel_ptrEPK6__halfS4_S4_PS2_PKiiiiif_param_2];
	ld.param.u64 	%rd11, [_ZN8pygpukit3ops2nn26sdpa_causal_f16_kernel_ptrEPK6__halfS4_S4_PS2_PKiiiiif_param_3];
	ld.param.u64 	%rd7, [_ZN8pygpukit3ops2nn26sdpa_causal_f16_kernel_ptrEPK6__halfS4_S4_PS2_PKiiiiif_param_4];
	ld.param.u32 	%r83, [_ZN8pygpukit3ops2nn26sdpa_causal_f16_kernel_ptrEPK6__halfS4_S4_PS2_PKiiiiif_param_5];
	ld.param.u32 	%r80, [_ZN8pygpukit3ops2nn26sdpa_causal_f16_kernel_ptrEPK6__halfS4_S4_PS2_PKiiiiif_param_6];
	ld.param.u32 	%r81, [_ZN8pygpukit3ops2nn26sdpa_causal_f16_kernel_ptrEPK6__halfS4_S4_PS2_PKiiiiif_param_7];
	ld.param.u32 	%r82, [_ZN8pygpukit3ops2nn26sdpa_causal_f16_kernel_ptrEPK6__halfS4_S4_PS2_PKiiiiif_param_8];
	ld.param.f32 	%f47, [_ZN8pygpukit3ops2nn26sdpa_causal_f16_kernel_ptrEPK6__halfS4_S4_PS2_PKiiiiif_param_9];
	cvta.to.global.u64 	%rd1, %rd9;
	cvta.to.global.u64 	%rd2, %rd8;
	cvta.to.global.u64 	%rd3, %rd10;
	cvta.to.global.u64 	%rd4, %rd11;
	mov.u32 	%r1, %ctaid.x;
	mov.u32 	%r2, %ctaid.y;
	setp.ge.s32 	%p2, %r1, %r83;
	setp.ge.s32 	%p3, %r2, %r80;
	or.pred  	%p4, %p2, %p3;
	@%p4 bra 	$L__BB3_58;
	cvta.to.global.u64 	%rd12, %rd7;
	ld.volatile.global.u32 	%r3, [%rd12];
	mul.lo.s32 	%r84, %r80, %r1;
	mul.lo.s32 	%r85, %r84, %r82;
	cvt.s64.s32 	%rd13, %r85;
	mul.lo.s32 	%r86, %r82, %r2;
	cvt.s64.s32 	%rd14, %r86;
	add.s64 	%rd5, %rd13, %rd14;
	mul.lo.s32 	%r87, %r81, %r1;
	mul.lo.s32 	%r88, %r87, %r82;
	cvt.s64.s32 	%rd6, %r88;
	sub.s32 	%r89, %r2, %r80;
	add.s32 	%r4, %r89, %r3;
	mov.u32 	%r199, %tid.x;
	setp.ge.s32 	%p5, %r199, %r3;
	mov.f32 	%f215, 0fFF800000;
	@%p5 bra 	$L__BB3_5;
	setp.gt.s32 	%p6, %r82, 0;
	mov.u32 	%r6, %ntid.x;
	@%p6 bra 	$L__BB3_30;
	mul.f32 	%f1, %f47, 0f00000000;
	mov.f32 	%f215, 0fFF800000;
	mov.u32 	%r91, _ZN8pygpukit3ops2nn6sharedE;
	mov.u32 	%r196, %r199;
$L__BB3_4:
	setp.lt.s32 	%p7, %r4, %r196;
	selp.f32 	%f50, 0fFF800000, %f1, %p7;
	shl.b32 	%r90, %r196, 2;
	add.s32 	%r92, %r91, %r90;
	st.shared.f32 	[%r92], %f50;
	setp.gt.f32 	%p8, %f50, %f215;
	selp.f32 	%f215, %f50, %f215, %p8;
	add.s32 	%r196, %r196, %r6;
	setp.lt.s32 	%p9, %r196, %r3;
	@%p9 bra 	$L__BB3_4;
$L__BB3_5:
	mov.b32 	%r102, %f215;
	shfl.sync.down.b32	%r103|%p20, %r102, 16, 31, -1;
	mov.b32 	%f99, %r103;
	max.f32 	%f100, %f215, %f99;
	mov.b32 	%r104, %f100;
	shfl.sync.down.b32	%r105|%p21, %r104, 8, 31, -1;
	mov.b32 	%f101, %r105;
	max.f32 	%f102, %f100, %f101;
	mov.b32 	%r106, %f102;
	shfl.sync.down.b32	%r107|%p22, %r106, 4, 31, -1;
	mov.b32 	%f103, %r107;
	max.f32 	%f104, %f102, %f103;
	mov.b32 	%r108, %f104;
	shfl.sync.down.b32	%r109|%p23, %r108, 2, 31, -1;
	mov.b32 	%f105, %r109;
	max.f32 	%f106, %f104, %f105;
	mov.b32 	%r110, %f106;
	shfl.sync.down.b32	%r111|%p24, %r110, 1, 31, -1;
	mov.b32 	%f107, %r111;
	max.f32 	%f21, %f106, %f107;
	and.b32  	%r25, %r199, 31;
	shr.u32 	%r26, %r199, 5;
	setp.ne.s32 	%p25, %r25, 0;
	@%p25 bra 	$L__BB3_7;
	shl.b32 	%r112, %r26, 2;
	mov.u32 	%r113, _ZZN8pygpukit3ops2nn26sdpa_causal_f16_kernel_ptrEPK6__halfS4_S4_PS2_PKiiiiifE10shared_max;
	add.s32 	%r114, %r113, %r112;
	st.shared.f32 	[%r114], %f21;
$L__BB3_7:
	bar.sync 	0;
	setp.gt.u32 	%p27, %r199, 31;
	mov.pred 	%p67, 0;
	@%p27 bra 	$L__BB3_12;
	mov.u32 	%r115, %ntid.x;
	add.s32 	%r116, %r115, 31;
	shr.u32 	%r117, %r116, 5;
	setp.ge.u32 	%p28, %r199, %r117;
	mov.f32 	%f216, 0fFF800000;
	@%p28 bra 	$L__BB3_10;
	shl.b32 	%r118, %r199, 2;
	mov.u32 	%r119, _ZZN8pygpukit3ops2nn26sdpa_causal_f16_kernel_ptrEPK6__halfS4_S4_PS2_PKiiiiifE10shared_max;
	add.s32 	%r120, %r119, %r118;
	ld.shared.f32 	%f216, [%r120];
$L__BB3_10:
	mov.b32 	%r121, %f216;
	shfl.sync.down.b32	%r122|%p30, %r121, 16, 31, -1;
	mov.b32 	%f109, %r122;
	max.f32 	%f110, %f216, %f109;
	mov.b32 	%r123, %f110;
	shfl.sync.down.b32	%r124|%p31, %r123, 8, 31, -1;
	mov.b32 	%f111, %r124;
	max.f32 	%f112, %f110, %f111;
	mov.b32 	%r125, %f112;
	shfl.sync.down.b32	%r126|%p32, %r125, 4, 31, -1;
	mov.b32 	%f113, %r126;
	max.f32 	%f114, %f112, %f113;
	mov.b32 	%r127, %f114;
	shfl.sync.down.b32	%r128|%p33, %r127, 2, 31, -1;
	mov.b32 	%f115, %r128;
	max.f32 	%f116, %f114, %f115;
	mov.b32 	%r129, %f116;
	shfl.sync.down.b32	%r130|%p34, %r129, 1, 31, -1;
	mov.b32 	%f117, %r130;
	max.f32 	%f24, %f116, %f117;
	setp.ne.s32 	%p35, %r199, 0;
	@%p35 bra 	$L__BB3_12;
	st.shared.f32 	[_ZZN8pygpukit3ops2nn26sdpa_causal_f16_kernel_ptrEPK6__halfS4_S4_PS2_PKiiiiifE7row_max], %f24;
	mov.pred 	%p67, -1;
$L__BB3_12:
	setp.ge.s32 	%p37, %r199, %r3;
	bar.sync 	0;
	mov.f32 	%f218, 0f00000000;
	@%p37 bra 	$L__BB3_15;
	ld.shared.f32 	%f25, [_ZZN8pygpukit3ops2nn26sdpa_causal_f16_kernel_ptrEPK6__halfS4_S4_PS2_PKiiiiifE7row_max];
	mov.f32 	%f218, 0f00000000;
	mov.u32 	%r27, %ntid.x;
	mov.u32 	%r132, _ZN8pygpukit3ops2nn6sharedE;
	mov.u32 	%r197, %r199;
$L__BB3_14:
	shl.b32 	%r131, %r197, 2;
	add.s32 	%r133, %r132, %r131;
	ld.shared.f32 	%f120, [%r133];
	sub.f32 	%f121, %f120, %f25;
	fma.rn.f32 	%f122, %f121, 0f3BBB989D, 0f3F000000;
	cvt.sat.f32.f32 	%f123, %f122;
	mov.f32 	%f124, 0f4B400001;
	mov.f32 	%f125, 0f437C0000;
	fma.rm.f32 	%f126, %f123, %f125, %f124;
	add.f32 	%f127, %f126, 0fCB40007F;
	neg.f32 	%f128, %f127;
	fma.rn.f32 	%f129, %f121, 0f3FB8AA3B, %f128;
	fma.rn.f32 	%f130, %f121, 0f32A57060, %f129;
	mov.b32 	%r134, %f126;
	shl.b32 	%r135, %r134, 23;
	mov.b32 	%f131, %r135;
	ex2.approx.ftz.f32 	%f132, %f130;
	mul.f32 	%f133, %f132, %f131;
	st.shared.f32 	[%r133], %f133;
	add.f32 	%f218, %f218, %f133;
	add.s32 	%r197, %r197, %r27;
	setp.lt.s32 	%p38, %r197, %r3;
	@%p38 bra 	$L__BB3_14;
$L__BB3_15:
	setp.ne.s32 	%p39, %r25, 0;
	mov.b32 	%r136, %f218;
	shfl.sync.down.b32	%r137|%p40, %r136, 16, 31, -1;
	mov.b32 	%f134, %r137;
	add.f32 	%f135, %f218, %f134;
	mov.b32 	%r138, %f135;
	shfl.sync.down.b32	%r139|%p41, %r138, 8, 31, -1;
	mov.b32 	%f136, %r139;
	add.f32 	%f137, %f135, %f136;
	mov.b32 	%r140, %f137;
	shfl.sync.down.b32	%r141|%p42, %r140, 4, 31, -1;
	mov.b32 	%f138, %r141;
	add.f32 	%f139, %f137, %f138;
	mov.b32 	%r142, %f139;
	shfl.sync.down.b32	%r143|%p43, %r142, 2, 31, -1;
	mov.b32 	%f140, %r143;
	add.f32 	%f141, %f139, %f140;
	mov.b32 	%r144, %f141;
	shfl.sync.down.b32	%r145|%p44, %r144, 1, 31, -1;
	mov.b32 	%f142, %r145;
	add.f32 	%f220, %f141, %f142;
	@%p39 bra 	$L__BB3_17;
	shl.b32 	%r146, %r26, 2;
	mov.u32 	%r147, _ZZN8pygpukit3ops2nn26sdpa_causal_f16_kernel_ptrEPK6__halfS4_S4_PS2_PKiiiiifE10shared_sum;
	add.s32 	%r148, %r147, %r146;
	st.shared.f32 	[%r148], %f220;
$L__BB3_17:
	setp.gt.u32 	%p45, %r199, 31;
	bar.sync 	0;
	@%p45 bra 	$L__BB3_21;
	mov.u32 	%r149, %ntid.x;
	add.s32 	%r150, %r149, 31;
	shr.u32 	%r151, %r150, 5;
	setp.ge.u32 	%p46, %r199, %r151;
	mov.f32 	%f219, 0f00000000;
	@%p46 bra 	$L__BB3_20;
	shl.b32 	%r152, %r199, 2;
	mov.u32 	%r153, _ZZN8pygpukit3ops2nn26sdpa_causal_f16_kernel_ptrEPK6__halfS4_S4_PS2_PKiiiiifE10shared_sum;
	add.s32 	%r154, %r153, %r152;
	ld.shared.f32 	%f219, [%r154];
$L__BB3_20:
	mov.b32 	%r155, %f219;
	shfl.sync.down.b32	%r156|%p47, %r155, 16, 31, -1;
	mov.b32 	%f144, %r156;
	add.f32 	%f145, %f219, %f144;
	mov.b32 	%r157, %f145;
	shfl.sync.down.b32	%r158|%p48, %r157, 8, 31, -1;
	mov.b32 	%f146, %r158;
	add.f32 	%f147, %f145, %f146;
	mov.b32 	%r159, %f147;
	shfl.sync.down.b32	%r160|%p49, %r159, 4, 31, -1;
	mov.b32 	%f148, %r160;
	add.f32 	%f149, %f147, %f148;
	mov.b32 	%r161, %f149;
	shfl.sync.down.b32	%r162|%p50, %r161, 2, 31, -1;
	mov.b32 	%f150, %r162;
	add.f32 	%f151, %f149, %f150;
	mov.b32 	%r163, %f151;
	shfl.sync.down.b32	%r164|%p51, %r163, 1, 31, -1;
	mov.b32 	%f152, %r164;
	add.f32 	%f220, %f151, %f152;
$L__BB3_21:
	not.pred 	%p52, %p67;
	@%p52 bra 	$L__BB3_23;
	st.shared.f32 	[_ZZN8pygpukit3ops2nn26sdpa_causal_f16_kernel_ptrEPK6__halfS4_S4_PS2_PKiiiiifE7row_sum], %f220;
$L__BB3_23:
	setp.ge.s32 	%p53, %r199, %r3;
	bar.sync 	0;
	@%p53 bra 	$L__BB3_26;
	ld.shared.f32 	%f153, [_ZZN8pygpukit3ops2nn26sdpa_causal_f16_kernel_ptrEPK6__halfS4_S4_PS2_PKiiiiifE7row_sum];
	mov.u32 	%r30, %ntid.x;
	rcp.rn.f32 	%f34, %f153;
	mov.u32 	%r166, _ZN8pygpukit3ops2nn6sharedE;
	mov.u32 	%r198, %r199;
$L__BB3_25:
	shl.b32 	%r165, %r198, 2;
	add.s32 	%r167, %r166, %r165;
	ld.shared.f32 	%f154, [%r167];
	mul.f32 	%f155, %f34, %f154;
	st.shared.f32 	[%r167], %f155;
	add.s32 	%r198, %r198, %r30;
	setp.lt.s32 	%p54, %r198, %r3;
	@%p54 bra 	$L__BB3_25;
$L__BB3_26:
	bar.sync 	0;
	setp.ge.s32 	%p55, %r199, %r82;
	@%p55 bra 	$L__BB3_58;
	setp.gt.s32 	%p56, %r3, 0;
	mov.u32 	%r33, %ntid.x;
	@%p56 bra 	$L__BB3_45;
	mov.f32 	%f156, 0f00000000;
	// begin inline asm
	{  cvt.rn.f16.f32 %rs32, %f156;}

	// end inline asm
$L__BB3_29:
	cvt.s64.s32 	%rd47, %r199;
	add.s64 	%rd48, %rd5, %rd47;
	shl.b64 	%rd49, %rd48, 1;
	add.s64 	%rd50, %rd4, %rd49;
	st.global.u16 	[%rd50], %rs32;
	add.s32 	%r199, %r199, %r33;
	setp.lt.s32 	%p57, %r199, %r82;
	@%p57 bra 	$L__BB3_29;
	bra.uni 	$L__BB3_58;
$L__BB3_30:
	add.s32 	%r7, %r82, -1;
	and.b32  	%r8, %r82, 7;
	add.s32 	%r9, %r8, -1;
	and.b32  	%r10, %r82, 3;
	and.b32  	%r11, %r82, 2147483640;
	and.b32  	%r12, %r82, 1;
	mov.f32 	%f215, 0fFF800000;
	mov.u32 	%r191, %r199;
$L__BB3_31:
	setp.lt.s32 	%p10, %r4, %r191;
	mov.f32 	%f206, 0fFF800000;
	@%p10 bra 	$L__BB3_32;
	bra.uni 	$L__BB3_33;
$L__BB3_32:
	shl.b32 	%r99, %r191, 2;
	mov.u32 	%r100, _ZN8pygpukit3ops2nn6sharedE;
	add.s32 	%r101, %r100, %r99;
	st.shared.f32 	[%r101], %f206;
	setp.gt.f32 	%p18, %f206, %f215;
	selp.f32 	%f215, %f206, %f215, %p18;
	add.s32 	%r191, %r191, %r6;
	setp.lt.s32 	%p19, %r191, %r3;
	@%p19 bra 	$L__BB3_31;
	bra.uni 	$L__BB3_5;
$L__BB3_33:
	setp.lt.u32 	%p11, %r7, 7;
	mul.lo.s32 	%r17, %r191, %r82;
	mov.f32 	%f213, 0f00000000;
	mov.b32 	%r194, 0;
	@%p11 bra 	$L__BB3_36;
	mov.f32 	%f213, 0f00000000;
	mov.b32 	%r192, 0;
$L__BB3_35:
	.pragma "nounroll";
	cvt.u64.u32 	%rd15, %r192;
	add.s64 	%rd16, %rd5, %rd15;
	shl.b64 	%rd17, %rd16, 1;
	add.s64 	%rd18, %rd2, %rd17;
	ld.global.nc.u16 	%rs2, [%rd18];
	// begin inline asm
	{  cvt.f32.f16 %f56, %rs2;}

	// end inline asm
	add.s32 	%r95, %r192, %r17;
	cvt.s64.s32 	%rd19, %r95;
	add.s64 	%rd20, %rd19, %rd6;
	shl.b64 	%rd21, %rd20, 1;
	add.s64 	%rd22, %rd1, %rd21;
	ld.global.nc.u16 	%rs3, [%rd22];
	// begin inline asm
	{  cvt.f32.f16 %f57, %rs3;}

	// end inline asm
	fma.rn.f32 	%f72, %f56, %f57, %f213;
	ld.global.nc.u16 	%rs4, [%rd18+2];
	// begin inline asm
	{  cvt.f32.f16 %f58, %rs4;}

	// end inline asm
	ld.global.nc.u16 	%rs5, [%rd22+2];
	// begin inline asm
	{  cvt.f32.f16 %f59, %rs5;}

	// end inline asm
	fma.rn.f32 	%f73, %f58, %f59, %f72;
	ld.global.nc.u16 	%rs6, [%rd18+4];
	// begin inline asm
	{  cvt.f32.f16 %f60, %rs6;}

	// end inline asm
	ld.global.nc.u16 	%rs7, [%rd22+4];
	// begin inline asm
	{  cvt.f32.f16 %f61, %rs7;}

	// end inline asm
	fma.rn.f32 	%f74, %f60, %f61, %f73;
	ld.global.nc.u16 	%rs8, [%rd18+6];
	// begin inline asm
	{  cvt.f32.f16 %f62, %rs8;}

	// end inline asm
	ld.global.nc.u16 	%rs9, [%rd22+6];
	// begin inline asm
	{  cvt.f32.f16 %f63, %rs9;}

	// end inline asm
	fma.rn.f32 	%f75, %f62, %f63, %f74;
	ld.global.nc.u16 	%rs10, [%rd18+8];
	// begin inline asm
	{  cvt.f32.f16 %f64, %rs10;}

	// end inline asm
	ld.global.nc.u16 	%rs11, [%rd22+8];
	// begin inline asm
	{  cvt.f32.f16 %f65, %rs11;}

	// end inline asm
	fma.rn.f32 	%f76, %f64, %f65, %f75;
	ld.global.nc.u16 	%rs12, [%rd18+10];
	// begin inline asm
	{  cvt.f32.f16 %f66, %rs12;}

	// end inline asm
	ld.global.nc.u16 	%rs13, [%rd22+10];
	// begin inline asm
	{  cvt.f32.f16 %f67, %rs13;}

	// end inline asm
	fma.rn.f32 	%f77, %f66, %f67, %f76;
	ld.global.nc.u16 	%rs14, [%rd18+12];
	// begin inline asm
	{  cvt.f32.f16 %f68, %rs14;}

	// end inline asm
	ld.global.nc.u16 	%rs15, [%rd22+12];
	// begin inline asm
	{  cvt.f32.f16 %f69, %rs15;}

	// end inline asm
	fma.rn.f32 	%f78, %f68, %f69, %f77;
	ld.global.nc.u16 	%rs16, [%rd18+14];
	// begin inline asm
	{  cvt.f32.f16 %f70, %rs16;}

	// end inline asm
	ld.global.nc.u16 	%rs17, [%rd22+14];
	// begin inline asm
	{  cvt.f32.f16 %f71, %rs17;}

	// end inline asm
	fma.rn.f32 	%f213, %f70, %f71, %f78;
	add.s32 	%r192, %r192, 8;
	setp.eq.s32 	%p12, %r192, %r11;
	mov.u32 	%r194, %r11;
	@%p12 bra 	$L__BB3_36;
	bra.uni 	$L__BB3_35;
$L__BB3_36:
	setp.eq.s32 	%p13, %r8, 0;
	@%p13 bra 	$L__BB3_44;
	setp.lt.u32 	%p14, %r9, 3;
	@%p14 bra 	$L__BB3_39;
	cvt.u64.u32 	%rd23, %r194;
	add.s64 	%rd24, %rd5, %rd23;
	shl.b64 	%rd25, %rd24, 1;
	add.s64 	%rd26, %rd2, %rd25;
	ld.global.nc.u16 	%rs18, [%rd26];
	// begin inline asm
	{  cvt.f32.f16 %f80, %rs18;}

	// end inline asm
	add.s32 	%r96, %r194, %r17;
	cvt.s64.s32 	%rd27, %r96;
	add.s64 	%rd28, %rd27, %rd6;
	shl.b64 	%rd29, %rd28, 1;
	add.s64 	%rd30, %rd1, %rd29;
	ld.global.nc.u16 	%rs19, [%rd30];
	// begin inline asm
	{  cvt.f32.f16 %f81, %rs19;}

	// end inline asm
	fma.rn.f32 	%f88, %f80, %f81, %f213;
	ld.global.nc.u16 	%rs20, [%rd26+2];
	// begin inline asm
	{  cvt.f32.f16 %f82, %rs20;}

	// end inline asm
	ld.global.nc.u16 	%rs21, [%rd30+2];
	// begin inline asm
	{  cvt.f32.f16 %f83, %rs21;}

	// end inline asm
	fma.rn.f32 	%f89, %f82, %f83, %f88;
	ld.global.nc.u16 	%rs22, [%rd26+4];
	// begin inline asm
	{  cvt.f32.f16 %f84, %rs22;}

	// end inline asm
	ld.global.nc.u16 	%rs23, [%rd30+4];
	// begin inline asm
	{  cvt.f32.f16 %f85, %rs23;}

	// end inline asm
	fma.rn.f32 	%f90, %f84, %f85, %f89;
	ld.global.nc.u16 	%rs24, [%rd26+6];
	// begin inline asm
	{  cvt.f32.f16 %f86, %rs24;}

	// end inline asm
	ld.global.nc.u16 	%rs25, [%rd30+6];
	// begin inline asm
	{  cvt.f32.f16 %f87, %rs25;}

	// end inline asm
	fma.rn.f32 	%f213, %f86, %f87, %f90;
	add.s32 	%r194, %r194, 4;
$L__BB3_39:
	setp.eq.s32 	%p15, %r10, 0;
	@%p15 bra 	$L__BB3_44;
	setp.eq.s32 	%p16, %r10, 1;
	@%p16 bra 	$L__BB3_42;
	cvt.u64.u32 	%rd31, %r194;
	add.s64 	%rd32, %rd5, %rd31;
	shl.b64 	%rd33, %rd32, 1;
	add.s64 	%rd34, %rd2, %rd33;
	ld.global.nc.u16 	%rs26, [%rd34];
	// begin inline asm
	{  cvt.f32.f16 %f92, %rs26;}

	// end inline asm
	add.s32 	%r97, %r194, %r17;
	cvt.s64.s32 	%rd35, %r97;
	add.s64 	%rd36, %rd35, %rd6;
	shl.b64 	%rd37, %rd36, 1;
	add.s64 	%rd38, %rd1, %rd37;
	ld.global.nc.u16 	%rs27, [%rd38];
	// begin inline asm
	{  cvt.f32.f16 %f93, %rs27;}

	// end inline asm
	fma.rn.f32 	%f96, %f92, %f93, %f213;
	ld.global.nc.u16 	%rs28, [%rd34+2];
	// begin inline asm
	{  cvt.f32.f16 %f94, %rs28;}

	// end inline asm
	ld.global.nc.u16 	%rs29, [%rd38+2];
	// begin inline asm
	{  cvt.f32.f16 %f95, %rs29;}

	// end inline asm
	fma.rn.f32 	%f213, %f94, %f95, %f96;
	add.s32 	%r194, %r194, 2;
$L__BB3_42:
	setp.eq.s32 	%p17, %r12, 0;
	@%p17 bra 	$L__BB3_44;
	cvt.u64.u32 	%rd39, %r194;
	add.s64 	%rd40, %rd5, %rd39;
	shl.b64 	%rd41, %rd40, 1;
	add.s64 	%rd42, %rd2, %rd41;
	ld.global.nc.u16 	%rs30, [%rd42];
	// begin inline asm
	{  cvt.f32.f16 %f97, %rs30;}

	// end inline asm
	add.s32 	%r98, %r194, %r17;
	cvt.s64.s32 	%rd43, %r98;
	add.s64 	%rd44, %rd43, %rd6;
	shl.b64 	%rd45, %rd44, 1;
	add.s64 	%rd46, %rd1, %rd45;
	ld.global.nc.u16 	%rs31, [%rd46];
	// begin inline asm
	{  cvt.f32.f16 %f98, %rs31;}

	// end inline asm
	fma.rn.f32 	%f213, %f97, %f98, %f213;
$L__BB3_44:
	mul.f32 	%f206, %f47, %f213;
	bra.uni 	$L__BB3_32;
$L__BB3_45:
	and.b32  	%r34, %r3, 7;
	and.b32  	%r168, %r3, 2147483640;
	neg.s32 	%r35, %r168;
	shl.b32 	%r36, %r82, 3;
	shl.b32 	%r37, %r82, 1;
	mul.lo.s32 	%r38, %r82, 3;
	shl.b32 	%r39, %r82, 2;
	mul.lo.s32 	%r40, %r82, 5;
	mul.lo.s32 	%r41, %r82, 6;
	mul.lo.s32 	%r42, %r82, 7;
$L__BB3_46:
	setp.lt.u32 	%p58, %r3, 8;
	mov.f32 	%f228, 0f00000000;
	mov.b32 	%r211, 0;
	@%p58 bra 	$L__BB3_49;
	add.s32 	%r208, %r82, %r199;
	add.s32 	%r207, %r37, %r199;
	add.s32 	%r206, %r38, %r199;
	add.s32 	%r205, %r39, %r199;
	add.s32 	%r204, %r40, %r199;
	add.s32 	%r203, %r41, %r199;
	add.s32 	%r202, %r42, %r199;
	mov.u32 	%r171, _ZN8pygpukit3ops2nn6sharedE;
	add.s32 	%r200, %r171, 16;
	mov.f32 	%f228, 0f00000000;
	mov.u32 	%r201, %r199;
	mov.u32 	%r209, %r35;
$L__BB3_48:
	.pragma "nounroll";
	and.b32  	%r211, %r3, 2147483640;
	ld.shared.v4.f32 	{%f168, %f169, %f170, %f171}, [%r200+-16];
	cvt.s64.s32 	%rd51, %r201;
	add.s64 	%rd52, %rd51, %rd6;
	shl.b64 	%rd53, %rd52, 1;
	add.s64 	%rd54, %rd3, %rd53;
	ld.global.nc.u16 	%rs33, [%rd54];
	// begin inline asm
	{  cvt.f32.f16 %f160, %rs33;}

	// end inline asm
	fma.rn.f32 	%f172, %f168, %f160, %f228;
	cvt.s64.s32 	%rd55, %r208;
	add.s64 	%rd56, %rd55, %rd6;
	shl.b64 	%rd57, %rd56, 1;
	add.s64 	%rd58, %rd3, %rd57;
	ld.global.nc.u16 	%rs34, [%rd58];
	// begin inline asm
	{  cvt.f32.f16 %f161, %rs34;}

	// end inline asm
	fma.rn.f32 	%f173, %f169, %f161, %f172;
	cvt.s64.s32 	%rd59, %r207;
	add.s64 	%rd60, %rd59, %rd6;
	shl.b64 	%rd61, %rd60, 1;
	add.s64 	%rd62, %rd3, %rd61;
	ld.global.nc.u16 	%rs35, [%rd62];
	// begin inline asm
	{  cvt.f32.f16 %f162, %rs35;}

	// end inline asm
	fma.rn.f32 	%f174, %f170, %f162, %f173;
	cvt.s64.s32 	%rd63, %r206;
	add.s64 	%rd64, %rd63, %rd6;
	shl.b64 	%rd65, %rd64, 1;
	add.s64 	%rd66, %rd3, %rd65;
	ld.global.nc.u16 	%rs36, [%rd66];
	// begin inline asm
	{  cvt.f32.f16 %f163, %rs36;}

	// end inline asm
	fma.rn.f32 	%f175, %f171, %f163, %f174;
	ld.shared.v4.f32 	{%f176, %f177, %f178, %f179}, [%r200];
	cvt.s64.s32 	%rd67, %r205;
	add.s64 	%rd68, %rd67, %rd6;
	shl.b64 	%rd69, %rd68, 1;
	add.s64 	%rd70, %rd3, %rd69;
	ld.global.nc.u16 	%rs37, [%rd70];
	// begin inline asm
	{  cvt.f32.f16 %f164, %rs37;}

	// end inline asm
	fma.rn.f32 	%f180, %f176, %f164, %f175;
	cvt.s64.s32 	%rd71, %r204;
	add.s64 	%rd72, %rd71, %rd6;
	shl.b64 	%rd73, %rd72, 1;
	add.s64 	%rd74, %rd3, %rd73;
	ld.global.nc.u16 	%rs38, [%rd74];
	// begin inline asm
	{  cvt.f32.f16 %f165, %rs38;}

	// end inline asm
	fma.rn.f32 	%f181, %f177, %f165, %f180;
	cvt.s64.s32 	%rd75, %r203;
	add.s64 	%rd76, %rd75, %rd6;
	shl.b64 	%rd77, %rd76, 1;
	add.s64 	%rd78, %rd3, %rd77;
	ld.global.nc.u16 	%rs39, [%rd78];
	// begin inline asm
	{  cvt.f32.f16 %f166, %rs39;}

	// end inline asm
	fma.rn.f32 	%f182, %f178, %f166, %f181;
	cvt.s64.s32 	%rd79, %r202;
	add.s64 	%rd80, %rd79, %rd6;
	shl.b64 	%rd81, %rd80, 1;
	add.s64 	%rd82, %rd3, %rd81;
	ld.global.nc.u16 	%rs40, [%rd82];
	// begin inline asm
	{  cvt.f32.f16 %f167, %rs40;}

	// end inline asm
	fma.rn.f32 	%f228, %f179, %f167, %f182;
	add.s32 	%r209, %r209, 8;
	add.s32 	%r208, %r208, %r36;
	add.s32 	%r207, %r207, %r36;
	add.s32 	%r206, %r206, %r36;
	add.s32 	%r205, %r205, %r36;
	add.s32 	%r204, %r204, %r36;
	add.s32 	%r203, %r203, %r36;
	add.s32 	%r202, %r202, %r36;
	add.s32 	%r201, %r201, %r36;
	add.s32 	%r200, %r200, 32;
	setp.ne.s32 	%p59, %r209, 0;
	@%p59 bra 	$L__BB3_48;
$L__BB3_49:
	setp.eq.s32 	%p60, %r34, 0;
	@%p60 bra 	$L__BB3_57;
	add.s32 	%r172, %r34, -1;
	setp.lt.u32 	%p61, %r172, 3;
	@%p61 bra 	$L__BB3_52;
	shl.b32 	%r173, %r211, 2;
	mov.u32 	%r174, _ZN8pygpukit3ops2nn6sharedE;
	add.s32 	%r175, %r174, %r173;
	ld.shared.f32 	%f188, [%r175];
	mad.lo.s32 	%r176, %r211, %r82, %r199;
	cvt.s64.s32 	%rd83, %r176;
	add.s64 	%rd84, %rd83, %rd6;
	shl.b64 	%rd85, %rd84, 1;
	add.s64 	%rd86, %rd3, %rd85;
	ld.global.nc.u16 	%rs41, [%rd86];
	// begin inline asm
	{  cvt.f32.f16 %f184, %rs41;}

	// end inline asm
	fma.rn.f32 	%f189, %f188, %f184, %f228;
	ld.shared.f32 	%f190, [%r175+4];
	add.s32 	%r177, %r176, %r82;
	cvt.s64.s32 	%rd87, %r177;
	add.s64 	%rd88, %rd87, %rd6;
	shl.b64 	%rd89, %rd88, 1;
	add.s64 	%rd90, %rd3, %rd89;
	ld.global.nc.u16 	%rs42, [%rd90];
	// begin inline asm
	{  cvt.f32.f16 %f185, %rs42;}

	// end inline asm
	fma.rn.f32 	%f191, %f190, %f185, %f189;
	ld.shared.f32 	%f192, [%r175+8];
	add.s32 	%r178, %r177, %r82;
	cvt.s64.s32 	%rd91, %r178;
	add.s64 	%rd92, %rd91, %rd6;
	shl.b64 	%rd93, %rd92, 1;
	add.s64 	%rd94, %rd3, %rd93;
	ld.global.nc.u16 	%rs43, [%rd94];
	// begin inline asm
	{  cvt.f32.f16 %f186, %rs43;}

	// end inline asm
	fma.rn.f32 	%f193, %f192, %f186, %f191;
	ld.shared.f32 	%f194, [%r175+12];
	add.s32 	%r179, %r178, %r82;
	cvt.s64.s32 	%rd95, %r179;
	add.s64 	%rd96, %rd95, %rd6;
	shl.b64 	%rd97, %rd96, 1;
	add.s64 	%rd98, %rd3, %rd97;
	ld.global.nc.u16 	%rs44, [%rd98];
	// begin inline asm
	{  cvt.f32.f16 %f187, %rs44;}

	// end inline asm
	fma.rn.f32 	%f228, %f194, %f187, %f193;
	add.s32 	%r211, %r211, 4;
$L__BB3_52:
	and.b32  	%r180, %r3, 3;
	setp.eq.s32 	%p62, %r180, 0;
	@%p62 bra 	$L__BB3_57;
	setp.eq.s32 	%p63, %r180, 1;
	@%p63 bra 	$L__BB3_55;
	shl.b32 	%r181, %r211, 2;
	mov.u32 	%r182, _ZN8pygpukit3ops2nn6sharedE;
	add.s32 	%r183, %r182, %r181;
	ld.shared.f32 	%f198, [%r183];
	mad.lo.s32 	%r184, %r211, %r82, %r199;
	cvt.s64.s32 	%rd99, %r184;
	add.s64 	%rd100, %rd99, %rd6;
	shl.b64 	%rd101, %rd100, 1;
	add.s64 	%rd102, %rd3, %rd101;
	ld.global.nc.u16 	%rs45, [%rd102];
	// begin inline asm
	{  cvt.f32.f16 %f196, %rs45;}

	// end inline asm
	fma.rn.f32 	%f199, %f198, %f196, %f228;
	ld.shared.f32 	%f200, [%r183+4];
	add.s32 	%r185, %r184, %r82;
	cvt.s64.s32 	%rd103, %r185;
	add.s64 	%rd104, %rd103, %rd6;
	shl.b64 	%rd105, %rd104, 1;
	add.s64 	%rd106, %rd3, %rd105;
	ld.global.nc.u16 	%rs46, [%rd106];
	// begin inline asm
	{  cvt.f32.f16 %f197, %rs46;}

	// end inline asm
	fma.rn.f32 	%f228, %f200, %f197, %f199;
	add.s32 	%r211, %r211, 2;
$L__BB3_55:
	and.b32  	%r186, %r3, 1;
	setp.eq.b32 	%p64, %r186, 1;
	not.pred 	%p65, %p64;
	@%p65 bra 	$L__BB3_57;
	shl.b32 	%r187, %r211, 2;
	mov.u32 	%r188, _ZN8pygpukit3ops2nn6sharedE;
	add.s32 	%r189, %r188, %r187;
	ld.shared.f32 	%f202, [%r189];
	mad.lo.s32 	%r190, %r211, %r82, %r199;
	cvt.s64.s32 	%rd107, %r190;
	add.s64 	%rd108, %rd107, %rd6;
	shl.b64 	%rd109, %rd108, 1;
	add.s64 	%rd110, %rd3, %rd109;
	ld.global.nc.u16 	%rs47, [%rd110];
	// begin inline asm
	{  cvt.f32.f16 %f201, %rs47;}

	// end inline asm
	fma.rn.f32 	%f228, %f202, %f201, %f228;
$L__BB3_57:
	// begin inline asm
	{  cvt.rn.f16.f32 %rs48, %f228;}

	// end inline asm
	cvt.s64.s32 	%rd111, %r199;
	add.s64 	%rd112, %rd5, %rd111;
	shl.b64 	%rd113, %rd112, 1;
	add.s64 	%rd114, %rd4, %rd113;
	st.global.u16 	[%rd114], %rs48;
	add.s32 	%r199, %r199, %r33;
	setp.lt.s32 	%p66, %r199, %r82;
	@%p66 bra 	$L__BB3_46;
$L__BB3_58:
	ret;

}
	// .globl	_ZN8pygpukit3ops2nn27sdpa_causal_bf16_kernel_ptrEPK13__nv_bfloat16S4_S4_PS2_PKiiiiif
.visible .entry _ZN8pygpukit3ops2nn27sdpa_causal_bf16_kernel_ptrEPK13__nv_bfloat16S4_S4_PS2_PKiiiiif(
	.param .u64 .ptr .align 1 _ZN8pygpukit3ops2nn27sdpa_causal_bf16_kernel_ptrEPK13__nv_bfloat16S4_S4_PS2_PKiiiiif_param_0,
	.param .u64 .ptr .align 1 _ZN8pygpukit3ops2nn27sdpa_causal_bf16_kernel_ptrEPK13__nv_bfloat16S4_S4_PS2_PKiiiiif_param_1,
	.param .u64 .ptr .align 1 _ZN8pygpukit3ops2nn27sdpa_causal_bf16_kernel_ptrEPK13__nv_bfloat16S4_S4_PS2_PKiiiiif_param_2,
	.param .u64 .ptr .align 1 _ZN8pygpukit3ops2nn27sdpa_causal_bf16_kernel_ptrEPK13__nv_bfloat16S4_S4_PS2_PKiiiiif_param_3,
	.param .u64 .ptr .align 1 _ZN8pygpukit3ops2nn27sdpa_causal_bf16_kernel_ptrEPK13__nv_bfloat16S4_S4_PS2_PKiiiiif_param_4,
	.param .u32 _ZN8pygpukit3ops2nn27sdpa_causal_bf16_kernel_ptrEPK13__nv_bfloat16S4_S4_PS2_PKiiiiif_param_5,
	.param .u32 _ZN8pygpukit3ops2nn27sdpa_causal_bf16_kernel_ptrEPK13__nv_bfloat16S4_S4_PS2_PKiiiiif_param_6,
	.param .u32 _ZN8pygpukit3ops2nn27sdpa_causal_bf16_kernel_ptrEPK13__nv_bfloat16S4_S4_PS2_PKiiiiif_param_7,
	.param .u32 _ZN8pygpukit3ops2nn27sdpa_causal_bf16_kernel_ptrEPK13__nv_bfloat16S4_S4_PS2_PKiiiiif_param_8,
	.param .f32 _ZN8pygpukit3ops2nn27sdpa_causal_bf16_kernel_ptrEPK13__nv_bfloat16S4_S4_PS2_PKiiiiif_param_9
)
{
	.reg .pred 	%p<68>;
	.reg .b16 	%rs<49>;
	.reg .b32 	%r<214>;
	.reg .b32 	%f<229>;
	.reg .b64 	%rd<115>;
	// demoted variable
	.shared .align 4 .b8 _ZZN8pygpukit3ops2nn27sdpa_causal_bf16_kernel_ptrEPK13__nv_bfloat16S4_S4_PS2_PKiiiiifE10shared_max[128];
	// demoted variable
	.shared .align 4 .f32 _ZZN8pygpukit3ops2nn27sdpa_causal_bf16_kernel_ptrEPK13__nv_bfloat16S4_S4_PS2_PKiiiiifE7row_max;
	// demoted variable
	.shared .align 4 .b8 _ZZN8pygpukit3ops2nn27sdpa_causal_bf16_kernel_ptrEPK13__nv_bfloat16S4_S4_PS2_PKiiiiifE10shared_sum[128];
	// demoted variable
	.shared .align 4 .f32 _ZZN8pygpukit3ops2nn27sdpa_causal_bf16_kernel_ptrEPK13__nv_bfloat16S4_S4_PS2_PKiiiiifE7row_sum;
	ld.param.u64 	%rd8, [_ZN8pygpukit3ops2nn27sdpa_causal_bf16_kernel_ptrEPK13__nv_bfloat16S4_S4_PS2_PKiiiiif_param_0];
	ld.param.u64 	%rd9, [_ZN8pygpukit3ops2nn27sdpa_causal_bf16_kernel_ptrEPK13__nv_bfloat16S4_S4_PS2_PKiiiiif_param_1];
	ld.param.u64 	%rd10, [_ZN8pygpukit3ops2nn27sdpa_causal_bf16_kernel_ptrEPK13__nv_bfloat16S4_S4_PS2_PKiiiiif_param_2];
	ld.param.u64 	%rd11, [_ZN8pygpukit3ops2nn27sdpa_causal_bf16_kernel_ptrEPK13__nv_bfloat16S4_S4_PS2_PKiiiiif_param_3];
	ld.param.u64 	%rd7, [_ZN8pygpukit3ops2nn27sdpa_causal_bf16_kernel_ptrEPK13__nv_bfloat16S4_S4_PS2_PKiiiiif_param_4];
	ld.param.u32 	%r83, [_ZN8pygpukit3ops2nn27sdpa_causal_bf16_kernel_ptrEPK13__nv_bfloat16S4_S4_PS2_PKiiiiif_param_5];
	ld.param.u32 	%r80, [_ZN8pygpukit3ops2nn27sdpa_causal_bf16_kernel_ptrEPK13__nv_bfloat16S4_S4_PS2_PKiiiiif_param_6];
	ld.param.u32 	%r81, [_ZN8pygpukit3ops2nn27sdpa_causal_bf16_kernel_ptrEPK13__nv_bfloat16S4_S4_PS2_PKiiiiif_param_7];
	ld.param.u32 	%r82, [_ZN8pygpukit3ops2nn27sdpa_causal_bf16_kernel_ptrEPK13__nv_bfloat16S4_S4_PS2_PKiiiiif_param_8];
	ld.param.f32 	%f47, [_ZN8pygpukit3ops2nn27sdpa_causal_bf16_kernel_ptrEPK13__nv_bfloat16S4_S4_PS2_PKiiiiif_param_9];
	cvta.to.global.u64 	%rd1, %rd9;
	cvta.to.global.u64 	%rd2, %rd8;
	cvta.to.global.u64 	%rd3, %rd10;
	cvta.to.global.u64 	%rd4, %rd11;
	mov.u32 	%r1, %ctaid.x;
	mov.u32 	%r2, %ctaid.y;
	setp.ge.s32 	%p2, %r1, %r83;
	setp.ge.s32 	%p3, %r2, %r80;
	or.pred  	%p4, %p2, %p3;
	@%p4 bra 	$L__BB4_58;
	cvta.to.global.u64 	%rd12, %rd7;
	ld.volatile.global.u32 	%r3, [%rd12];
	mul.lo.s32 	%r84, %r80, %r1;
	mul.lo.s32 	%r85, %r84, %r82;
	cvt.s64.s32 	%rd13, %r85;
	mul.lo.s32 	%r86, %r82, %r2;
	cvt.s64.s32 	%rd14, %r86;
	add.s64 	%rd5, %rd13, %rd14;
	mul.lo.s32 	%r87, %r81, %r1;
	mul.lo.s32 	%r88, %r87, %r82;
	cvt.s64.s32 	%rd6, %r88;
	sub.s32 	%r89, %r2, %r80;
	add.s32 	%r4, %r89, %r3;
	mov.u32 	%r199, %tid.x;
	setp.ge.s32 	%p5, %r199, %r3;
	mov.f32 	%f215, 0fFF800000;
	@%p5 bra 	$L__BB4_5;
	setp.gt.s32 	%p6, %r82, 0;
	mov.u32 	%r6, %ntid.x;
	@%p6 bra 	$L__BB4_30;
	mul.f32 	%f1, %f47, 0f00000000;
	mov.f32 	%f215, 0fFF800000;
	mov.u32 	%r91, _ZN8pygpukit3ops2nn6sharedE;
	mov.u32 	%r196, %r199;
$L__BB4_4:
	setp.lt.s32 	%p7, %r4, %r196;
	selp.f32 	%f50, 0fFF800000, %f1, %p7;
	shl.b32 	%r90, %r196, 2;
	add.s32 	%r92, %r91, %r90;
	st.shared.f32 	[%r92], %f50;
	setp.gt.f32 	%p8, %f50, %f215;
	selp.f32 	%f215, %f50, %f215, %p8;
	add.s32 	%r196, %r196, %r6;
	setp.lt.s32 	%p9, %r196, %r3;
	@%p9 bra 	$L__BB4_4;
$L__BB4_5:
	mov.b32 	%r102, %f215;
	shfl.sync.down.b32	%r103|%p20, %r102, 16, 31, -1;
	mov.b32 	%f99, %r103;
	max.f32 	%f100, %f215, %f99;
	mov.b32 	%r104, %f100;
	shfl.sync.down.b32	%r105|%p21, %r104, 8, 31, -1;
	mov.b32 	%f101, %r105;
	max.f32 	%f102, %f100, %f101;
	mov.b32 	%r106, %f102;
	shfl.sync.down.b32	%r107|%p22, %r106, 4, 31, -1;
	mov.b32 	%f103, %r107;
	max.f32 	%f104, %f102, %f103;
	mov.b32 	%r108, %f104;
	shfl.sync.down.b32	%r109|%p23, %r108, 2, 31, -1;
	mov.b32 	%f105, %r109;
	max.f32 	%f106, %f104, %f105;
	mov.b32 	%r110, %f106;
	shfl.sync.down.b32	%r111|%p24, %r110, 1, 31, -1;
	mov.b32 	%f107, %r111;
	max.f32 	%f21, %f106, %f107;
	and.b32  	%r25, %r199, 31;
	shr.u32 	%r26, %r199, 5;
	setp.ne.s32 	%p25, %r25, 0;
	@%p25 bra 	$L__BB4_7;
	shl.b32 	%r112, %r26, 2;
	mov.u32 	%r113, _ZZN8pygpukit3ops2nn27sdpa_causal_bf16_kernel_ptrEPK13__nv_bfloat16S4_S4_PS2_PKiiiiifE10shared_max;
	add.s32 	%r114, %r113, %r112;
	st.shared.f32 	[%r114], %f21;
$L__BB4_7:
	bar.sync 	0;
	setp.gt.u32 	%p27, %r199, 31;
	mov.pred 	%p67, 0;
	@%p27 bra 	$L__BB4_12;
	mov.u32 	%r115, %ntid.x;
	add.s32 	%r116, %r115, 31;
	shr.u32 	%r117, %r116, 5;
	setp.ge.u32 	%p28, %r199, %r117;
	mov.f32 	%f216, 0fFF800000;
	@%p28 bra 	$L__BB4_10;
	shl.b32 	%r118, %r199, 2;
	mov.u32 	%r119, _ZZN8pygpukit3ops2nn27sdpa_causal_bf16_kernel_ptrEPK13__nv_bfloat16S4_S4_PS2_PKiiiiifE10shared_max;
	add.s32 	%r120, %r119, %r118;
	ld.shared.f32 	%f216, [%r120];
$L__BB4_10:
	mov.b32 	%r121, %f216;
	shfl.sync.down.b32	%r122|%p30, %r121, 16, 31, -1;
	mov.b32 	%f109, %r122;
	max.f32 	%f110, %f216, %f109;
	mov.b32 	%r123, %f110;
	shfl.sync.down.b32	%r124|%p31, %r123, 8, 31, -1;
	mov.b32 	%f111, %r124;
	max.f32 	%f112, %f110, %f111;
	mov.b32 	%r125, %f112;
	shfl.sync.down.b32	%r126|%p32, %r125, 4, 31, -1;
	mov.b32 	%f113, %r126;
	max.f32 	%f114, %f112, %f113;
	mov.b32 	%r127, %f114;
	shfl.sync.down.b32	%r128|%p33, %r127, 2, 31, -1;
	mov.b32 	%f115, %r128;
	max.f32 	%f116, %f114, %f115;
	mov.b32 	%r129, %f116;
	shfl.sync.down.b32	%r130|%p34, %r129, 1, 31, -1;
	mov.b32 	%f117, %r130;
	max.f32 	%f24, %f116, %f117;
	setp.ne.s32 	%p35, %r199, 0;
	@%p35 bra 	$L__BB4_12;
	st.shared.f32 	[_ZZN8pygpukit3ops2nn27sdpa_causal_bf16_kernel_ptrEPK13__nv_bfloat16S4_S4_PS2_PKiiiiifE7row_max], %f24;
	mov.pred 	%p67, -1;
$L__BB4_12:
	setp.ge.s32 	%p37, %r199, %r3;
	bar.sync 	0;
	mov.f32 	%f218, 0f00000000;
	@%p37 bra 	$L__BB4_15;
	ld.shared.f32 	%f25, [_ZZN8pygpukit3ops2nn27sdpa_causal_bf16_kernel_ptrEPK13__nv_bfloat16S4_S4_PS2_PKiiiiifE7row_max];
	mov.f32 	%f218, 0f00000000;
	mov.u32 	%r27, %ntid.x;
	mov.u32 	%r132, _ZN8pygpukit3ops2nn6sharedE;
	mov.u32 	%r197, %r199;
$L__BB4_14:
	shl.b32 	%r131, %r197, 2;
	add.s32 	%r133, %r132, %r131;
	ld.shared.f32 	%f120, [%r133];
	sub.f32 	%f121, %f120, %f25;
	fma.rn.f32 	%f122, %f121, 0f3BBB989D, 0f3F000000;
	cvt.sat.f32.f32 	%f123, %f122;
	mov.f32 	%f124, 0f4B400001;
	mov.f32 	%f125, 0f437C0000;
	fma.rm.f32 	%f126, %f123, %f125, %f124;
	add.f32 	%f127, %f126, 0fCB40007F;
	neg.f32 	%f128, %f127;
	fma.rn.f32 	%f129, %f121, 0f3FB8AA3B, %f128;
	fma.rn.f32 	%f130, %f121, 0f32A57060, %f129;
	mov.b32 	%r134, %f126;
	shl.b32 	%r135, %r134, 23;
	mov.b32 	%f131, %r135;
	ex2.approx.ftz.f32 	%f132, %f130;
	mul.f32 	%f133, %f132, %f131;
	st.shared.f32 	[%r133], %f133;
	add.f32 	%f218, %f218, %f133;
	add.s32 	%r197, %r197, %r27;
	setp.lt.s32 	%p38, %r197, %r3;
	@%p38 bra 	$L__BB4_14;
$L__BB4_15:
	setp.ne.s32 	%p39, %r25, 0;
	mov.b32 	%r136, %f218;
	shfl.sync.down.b32	%r137|%p40, %r136, 16, 31, -1;
	mov.b32 	%f134, %r137;
	add.f32 	%f135, %f218, %f134;
	mov.b32 	%r138, %f135;
	shfl.sync.down.b32	%r139|%p41, %r138, 8, 31, -1;
	mov.b32 	%f136, %r139;
	add.f32 	%f137, %f135, %f136;
	mov.b32 	%r140, %f137;
	shfl.sync.down.b32	%r141|%p42, %r140, 4, 31, -1;
	mov.b32 	%f138, %r141;
	add.f32 	%f139, %f137, %f138;
	mov.b32 	%r142, %f139;
	shfl.sync.down.b32	%r143|%p43, %r142, 2, 31, -1;
	mov.b32 	%f140, %r143;
	add.f32 	%f141, %f139, %f140;
	mov.b32 	%r144, %f141;
	shfl.sync.down.b32	%r145|%p44, %r144, 1, 31, -1;
	mov.b32 	%f142, %r145;
	add.f32 	%f220, %f141, %f142;
	@%p39 bra 	$L__BB4_17;
	shl.b32 	%r146, %r26, 2;
	mov.u32 	%r147, _ZZN8pygpukit3ops2nn27sdpa_causal_bf16_kernel_ptrEPK13__nv_bfloat16S4_S4_PS2_PKiiiiifE10shared_sum;
	add.s32 	%r148, %r147, %r146;
	st.shared.f32 	[%r148], %f220;
$L__BB4_17:
	setp.gt.u32 	%p45, %r199, 31;
	bar.sync 	0;
	@%p45 bra 	$L__BB4_21;
	mov.u32 	%r149, %ntid.x;
	add.s32 	%r150, %r149, 31;
	shr.u32 	%r151, %r150, 5;
	setp.ge.u32 	%p46, %r199, %r151;
	mov.f32 	%f219, 0f00000000;
	@%p46 bra 	$L__BB4_20;
	shl.b32 	%r152, %r199, 2;
	mov.u32 	%r153, _ZZN8pygpukit3ops2nn27sdpa_causal_bf16_kernel_ptrEPK13__nv_bfloat16S4_S4_PS2_PKiiiiifE10shared_sum;
	add.s32 	%r154, %r153, %r152;
	ld.shared.f32 	%f219, [%r154];
$L__BB4_20:
	mov.b32 	%r155, %f219;
	shfl.sync.down.b32	%r156|%p47, %r155, 16, 31, -1;
	mov.b32 	%f144, %r156;
	add.f32 	%f145, %f219, %f144;
	mov.b32 	%r157, %f145;
	shfl.sync.down.b32	%r158|%p48, %r157, 8, 31, -1;
	mov.b32 	%f146, %r158;
	add.f32 	%f147, %f145, %f146;
	mov.b32 	%r159, %f147;
	shfl.sync.down.b32	%r160|%p49, %r159, 4, 31, -1;
	mov.b32 	%f148, %r160;
	add.f32 	%f149, %f147, %f148;
	mov.b32 	%r161, %f149;
	shfl.sync.down.b32	%r162|%p50, %r161, 2, 31, -1;
	mov.b32 	%f150, %r162;
	add.f32 	%f151, %f149, %f150;
	mov.b32 	%r163, %f151;
	shfl.sync.down.b32	%r164|%p51, %r163, 1, 31, -1;
	mov.b32 	%f152, %r164;
	add.f32 	%f220, %f151, %f152;
$L__BB4_21:
	not.pred 	%p52, %p67;
	@%p52 bra 	$L__BB4_23;
	st.shared.f32 	[_ZZN8pygpukit3ops2nn27sdpa_causal_bf16_kernel_ptrEPK13__nv_bfloat16S4_S4_PS2_PKiiiiifE7row_sum], %f220;
$L__BB4_23:
	setp.ge.s32 	%p53, %r199, %r3;
	bar.sync 	0;
	@%p53 bra 	$L__BB4_26;
	ld.shared.f32 	%f153, [_ZZN8pygpukit3ops2nn27sdpa_causal_bf16_kernel_ptrEPK13__nv_bfloat16S4_S4_PS2_PKiiiiifE7row_sum];
	mov.u32 	%r30, %ntid.x;
	rcp.rn.f32 	%f34, %f153;
	mov.u32 	%r166, _ZN8pygpukit3ops2nn6sharedE;
	mov.u32 	%r198, %r199;
$L__BB4_25:
	shl.b32 	%r165, %r198, 2;
	add.s32 	%r167, %r166, %r165;
	ld.shared.f32 	%f154, [%r167];
	mul.f32 	%f155, %f34, %f154;
	st.shared.f32 	[%r167], %f155;
	add.s32 	%r198, %r198, %r30;
	setp.lt.s32 	%p54, %r198, %r3;
	@%p54 bra 	$L__BB4_25;
$L__BB4_26:
	bar.sync 	0;
	setp.ge.s32 	%p55, %r199, %r82;
	@%p55 bra 	$L__BB4_58;
	setp.gt.s32 	%p56, %r3, 0;
	mov.u32 	%r33, %ntid.x;
	@%p56 bra 	$L__BB4_45;
	mov.f32 	%f156, 0f00000000;
	// begin inline asm
	{  cvt.rn.bf16.f32 %rs32, %f156;}

	// end inline asm
$L__BB4_29:
	cvt.s64.s32 	%rd47, %r199;
	add.s64 	%rd48, %rd5, %rd47;
	shl.b64 	%rd49, %rd48, 1;
	add.s64 	%rd50, %rd4, %rd49;
	st.global.u16 	[%rd50], %rs32;
	add.s32 	%r199, %r199, %r33;
	setp.lt.s32 	%p57, %r199, %r82;
	@%p57 bra 	$L__BB4_29;
	bra.uni 	$L__BB4_58;
$L__BB4_30:
	add.s32 	%r7, %r82, -1;
	and.b32  	%r8, %r82, 7;
	add.s32 	%r9, %r8, -1;
	and.b32  	%r10, %r82, 3;
	and.b32  	%r11, %r82, 2147483640;
	and.b32  	%r12, %r82, 1;
	mov.f32 	%f215, 0fFF800000;
	mov.u32 	%r191, %r199;
$L__BB4_31:
	setp.lt.s32 	%p10, %r4, %r191;
	mov.f32 	%f206, 0fFF800000;
	@%p10 bra 	$L__BB4_32;
	bra.uni 	$L__BB4_33;
$L__BB4_32:
	shl.b32 	%r99, %r191, 2;
	mov.u32 	%r100, _ZN8pygpukit3ops2nn6sharedE;
	add.s32 	%r101, %r100, %r99;
	st.shared.f32 	[%r101], %f206;
	setp.gt.f32 	%p18, %f206, %f215;
	selp.f32 	%f215, %f206, %f215, %p18;
	add.s32 	%r191, %r191, %r6;
	setp.lt.s32 	%p19, %r191, %r3;
	@%p19 bra 	$L__BB4_31;
	bra.uni 	$L__BB4_5;
$L__BB4_33:
	setp.lt.u32 	%p11, %r7, 7;
	mul.lo.s32 	%r17, %r191, %r82;
	mov.f32 	%f213, 0f00000000;
	mov.b32 	%r194, 0;
	@%p11 bra 	$L__BB4_36;
	mov.f32 	%f213, 0f00000000;
	mov.b32 	%r192, 0;
$L__BB4_35:
	.pragma "nounroll";
	cvt.u64.u32 	%rd15, %r192;
	add.s64 	%rd16, %rd5, %rd15;
	shl.b64 	%rd17, %rd16, 1;
	add.s64 	%rd18, %rd2, %rd17;
	ld.global.nc.u16 	%rs2, [%rd18];
	// begin inline asm
	{ cvt.f32.bf16 %f56, %rs2;}

	// end inline asm
	add.s32 	%r95, %r192, %r17;
	cvt.s64.s32 	%rd19, %r95;
	add.s64 	%rd20, %rd19, %rd6;
	shl.b64 	%rd21, %rd20, 1;
	add.s64 	%rd22, %rd1, %rd21;
	ld.global.nc.u16 	%rs3, [%rd22];
	// begin inline asm
	{ cvt.f32.bf16 %f57, %rs3;}

	// end inline asm
	fma.rn.f32 	%f72, %f56, %f57, %f213;
	ld.global.nc.u16 	%rs4, [%rd18+2];
	// begin inline asm
	{ cvt.f32.bf16 %f58, %rs4;}

	// end inline asm
	ld.global.nc.u16 	%rs5, [%rd22+2];
	// begin inline asm
	{ cvt.f32.bf16 %f59, %rs5;}

	// end inline asm
	fma.rn.f32 	%f73, %f58, %f59, %f72;
	ld.global.nc.u16 	%rs6, [%rd18+4];
	// begin inline asm
	{ cvt.f32.bf16 %f60, %rs6;}

	// end inline asm
	ld.global.nc.u16 	%rs7, [%rd22+4];
	// begin inline asm
	{ cvt.f32.bf16 %f61, %rs7;}

	// end inline asm
	fma.rn.f32 	%f74, %f60, %f61, %f73;
	ld.global.nc.u16 	%rs8, [%rd18+6];
	// begin inline asm
	{ cvt.f32.bf16 %f62, %rs8;}

	// end inline asm
	ld.global.nc.u16 	%rs9, [%rd22+6];
	// begin inline asm
	{ cvt.f32.bf16 %f63, %rs9;}

	// end inline asm
	fma.rn.f32 	%f75, %f62, %f63, %f74;
	ld.global.nc.u16 	%rs10, [%rd18+8];
	// begin inline asm
	{ cvt.f32.bf16 %f64, %rs10;}

	// end inline asm
	ld.global.nc.u16 	%rs11, [%rd22+8];
	// begin inline asm
	{ cvt.f32.bf16 %f65, %rs11;}

	// end inline asm
	fma.rn.f32 	%f76, %f64, %f65, %f75;
	ld.global.nc.u16 	%rs12, [%rd18+10];
	// begin inline asm
	{ cvt.f32.bf16 %f66, %rs12;}

	// end inline asm
	ld.global.nc.u16 	%rs13, [%rd22+10];
	// begin inline asm
	{ cvt.f32.bf16 %f67, %rs13;}

	// end inline asm
	fma.rn.f32 	%f77, %f66, %f67, %f76;
	ld.global.nc.u16 	%rs14, [%rd18+12];
	// begin inline asm
	{ cvt.f32.bf16 %f68, %rs14;}

	// end inline asm
	ld.global.nc.u16 	%rs15, [%rd22+12];
	// begin inline asm
	{ cvt.f32.bf16 %f69, %rs15;}

	// end inline asm
	fma.rn.f32 	%f78, %f68, %f69, %f77;
	ld.global.nc.u16 	%rs16, [%rd18+14];
	// begin inline asm
	{ cvt.f32.bf16 %f70, %rs16;}

	// end inline asm
	ld.global.nc.u16 	%rs17, [%rd22+14];
	// begin inline asm
	{ cvt.f32.bf16 %f71, %rs17;}

	// end inline asm
	fma.rn.f32 	%f213, %f70, %f71, %f78;
	add.s32 	%r192, %r192, 8;
	setp.eq.s32 	%p12, %r192, %r11;
	mov.u32 	%r194, %r11;
	@%p12 bra 	$L__BB4_36;
	bra.uni 	$L__BB4_35;
$L__BB4_36:
	setp.eq.s32 	%p13, %r8, 0;
	@%p13 bra 	$L__BB4_44;
	setp.lt.u32 	%p14, %r9, 3;
	@%p14 bra 	$L__BB4_39;
	cvt.u64.u32 	%rd23, %r194;
	add.s64 	%rd24, %rd5, %rd23;
	shl.b64 	%rd25, %rd24, 1;
	add.s64 	%rd26, %rd2, %rd25;
	ld.global.nc.u16 	%rs18, [%rd26];
	// begin inline asm
	{ cvt.f32.bf16 %f80, %rs18;}

	// end inline asm
	add.s32 	%r96, %r194, %r17;
	cvt.s64.s32 	%rd27, %r96;
	add.s64 	%rd28, %rd27, %rd6;
	shl.b64 	%rd29, %rd28, 1;
	add.s64 	%rd30, %rd1, %rd29;
	ld.global.nc.u16 	%rs19, [%rd30];
	// begin inline asm
	{ cvt.f32.bf16 %f81, %rs19;}

	// end inline asm
	fma.rn.f32 	%f88, %f80, %f81, %f213;
	ld.global.nc.u16 	%rs20, [%rd26+2];
	// begin inline asm
	{ cvt.f32.bf16 %f82, %rs20;}

	// end inline asm
	ld.global.nc.u16 	%rs21, [%rd30+2];
	// begin inline asm
	{ cvt.f32.bf16 %f83, %rs21;}

	// end inline asm
	fma.rn.f32 	%f89, %f82, %f83, %f88;
	ld.global.nc.u16 	%rs22, [%rd26+4];
	// begin inline asm
	{ cvt.f32.bf16 %f84, %rs22;}

	// end inline asm
	ld.global.nc.u16 	%rs23, [%rd30+4];
	// begin inline asm
	{ cvt.f32.bf16 %f85, %rs23;}

	// end inline asm
	fma.rn.f32 	%f90, %f84, %f85, %f89;
	ld.global.nc.u16 	%rs24, [%rd26+6];
	// begin inline asm
	{ cvt.f32.bf16 %f86, %rs24;}

	// end inline asm
	ld.global.nc.u16 	%rs25, [%rd30+6];
	// begin inline asm
	{ cvt.f32.bf16 %f87, %rs25;}

	// end inline asm
	fma.rn.f32 	%f213, %f86, %f87, %f90;
	add.s32 	%r194, %r194, 4;
$L__BB4_39:
	setp.eq.s32 	%p15, %r10, 0;
	@%p15 bra 	$L__BB4_44;
	setp.eq.s32 	%p16, %r10, 1;
	@%p16 bra 	$L__BB4_42;
	cvt.u64.u32 	%rd31, %r194;
	add.s64 	%rd32, %rd5, %rd31;
	shl.b64 	%rd33, %rd32, 1;
	add.s64 	%rd34, %rd2, %rd33;
	ld.global.nc.u16 	%rs26, [%rd34];
	// begin inline asm
	{ cvt.f32.bf16 %f92, %rs26;}

	// end inline asm
	add.s32 	%r97, %r194, %r17;
	cvt.s64.s32 	%rd35, %r97;
	add.s64 	%rd36, %rd35, %rd6;
	shl.b64 	%rd37, %rd36, 1;
	add.s64 	%rd38, %rd1, %rd37;
	ld.global.nc.u16 	%rs27, [%rd38];
	// begin inline asm
	{ cvt.f32.bf16 %f93, %rs27;}

	// end inline asm
	fma.rn.f32 	%f96, %f92, %f93, %f213;
	ld.global.nc.u16 	%rs28, [%rd34+2];
	// begin inline asm
	{ cvt.f32.bf16 %f94, %rs28;}

	// end inline asm
	ld.global.nc.u16 	%rs29, [%rd38+2];
	// begin inline asm
	{ cvt.f32.bf16 %f95, %rs29;}

	// end inline asm
	fma.rn.f32 	%f213, %f94, %f95, %f96;
	add.s32 	%r194, %r194, 2;
$L__BB4_42:
	setp.eq.s32 	%p17, %r12, 0;
	@%p17 bra 	$L__BB4_44;
	cvt.u64.u32 	%rd39, %r194;
	add.s64 	%rd40, %rd5, %rd39;
	shl.b64 	%rd41, %rd40, 1;
	add.s64 	%rd42, %rd2, %rd41;
	ld.global.nc.u16 	%rs30, [%rd42];
	// begin inline asm
	{ cvt.f32.bf16 %f97, %rs30;}

	// end inline asm
	add.s32 	%r98, %r194, %r17;
	cvt.s64.s32 	%rd43, %r98;
	add.s64 	%rd44, %rd43, %rd6;
	shl.b64 	%rd45, %rd44, 1;
	add.s64 	%rd46, %rd1, %rd45;
	ld.global.nc.u16 	%rs31, [%rd46];
	// begin inline asm
	{ cvt.f32.bf16 %f98, %rs31;}

	// end inline asm
	fma.rn.f32 	%f213, %f97, %f98, %f213;
$L__BB4_44:
	mul.f32 	%f206, %f47, %f213;
	bra.uni 	$L__BB4_32;
$L__BB4_45:
	and.b32  	%r34, %r3, 7;
	and.b32  	%r168, %r3, 2147483640;
	neg.s32 	%r35, %r168;
	shl.b32 	%r36, %r82, 3;
	shl.b32 	%r37, %r82, 1;
	mul.lo.s32 	%r38, %r82, 3;
	shl.b32 	%r39, %r82, 2;
	mul.lo.s32 	%r40, %r82, 5;
	mul.lo.s32 	%r41, %r82, 6;
	mul.lo.s32 	%r42, %r82, 7;
$L__BB4_46:
	setp.lt.u32 	%p58, %r3, 8;
	mov.f32 	%f228, 0f00000000;
	mov.b32 	%r211, 0;
	@%p58 bra 	$L__BB4_49;
	add.s32 	%r208, %r82, %r199;
	add.s32 	%r207, %r37, %r199;
	add.s32 	%r206, %r38, %r199;
	add.s32 	%r205, %r39, %r199;
	add.s32 	%r204, %r40, %r199;
	add.s32 	%r203, %r41, %r199;
	add.s32 	%r202, %r42, %r199;
	mov.u32 	%r171, _ZN8pygpukit3ops2nn6sharedE;
	add.s32 	%r200, %r171, 16;
	mov.f32 	%f228, 0f00000000;
	mov.u32 	%r201, %r199;
	mov.u32 	%r209, %r35;
$L__BB4_48:
	.pragma "nounroll";
	and.b32  	%r211, %r3, 2147483640;
	ld.shared.v4.f32 	{%f168, %f169, %f170, %f171}, [%r200+-16];
	cvt.s64.s32 	%rd51, %r201;
	add.s64 	%rd52, %rd51, %rd6;
	shl.b64 	%rd53, %rd52, 1;
	add.s64 	%rd54, %rd3, %rd53;
	ld.global.nc.u16 	%rs33, [%rd54];
	// begin inline asm
	{ cvt.f32.bf16 %f160, %rs33;}

	// end inline asm
	fma.rn.f32 	%f172, %f168, %f160, %f228;
	cvt.s64.s32 	%rd55, %r208;
	add.s64 	%rd56, %rd55, %rd6;
	shl.b64 	%rd57, %rd56, 1;
	add.s64 	%rd58, %rd3, %rd57;
	ld.global.nc.u16 	%rs34, [%rd58];
	// begin inline asm
	{ cvt.f32.bf16 %f161, %rs34;}

	// end inline asm
	fma.rn.f32 	%f173, %f169, %f161, %f172;
	cvt.s64.s32 	%rd59, %r207;
	add.s64 	%rd60, %rd59, %rd6;
	shl.b64 	%rd61, %rd60, 1;
	add.s64 	%rd62, %rd3, %rd61;
	ld.global.nc.u16 	%rs35, [%rd62];
	// begin inline asm
	{ cvt.f32.bf16 %f162, %rs35;}

	// end inline asm
	fma.rn.f32 	%f174, %f170, %f162, %f173;
	cvt.s64.s32 	%rd63, %r206;
	add.s64 	%rd64, %rd63, %rd6;
	shl.b64 	%rd65, %rd64, 1;
	add.s64 	%rd66, %rd3, %rd65;
	ld.global.nc.u16 	%rs36, [%rd66];
	// begin inline asm
	{ cvt.f32.bf16 %f163, %rs36;}

	// end inline asm
	fma.rn.f32 	%f175, %f171, %f163, %f174;
	ld.shared.v4.f32 	{%f176, %f177, %f178, %f179}, [%r200];
	cvt.s64.s32 	%rd67, %r205;
	add.s64 	%rd68, %rd67, %rd6;
	shl.b64 	%rd69, %rd68, 1;
	add.s64 	%rd70, %rd3, %rd69;
	ld.global.nc.u16 	%rs37, [%rd70];
	// begin inline asm
	{ cvt.f32.bf16 %f164, %rs37;}

	// end inline asm
	fma.rn.f32 	%f180, %f176, %f164, %f175;
	cvt.s64.s32 	%rd71, %r204;
	add.s64 	%rd72, %rd71, %rd6;
	shl.b64 	%rd73, %rd72, 1;
	add.s64 	%rd74, %rd3, %rd73;
	ld.global.nc.u16 	%rs38, [%rd74];
	// begin inline asm
	{ cvt.f32.bf16 %f165, %rs38;}

	// end inline asm
	fma.rn.f32 	%f181, %f177, %f165, %f180;
	cvt.s64.s32 	%rd75, %r203;
	add.s64 	%rd76, %rd75, %rd6;
	shl.b64 	%rd77, %rd76, 1;
	add.s64 	%rd78, %rd3, %rd77;
	ld.global.nc.u16 	%rs39, [%rd78];
	// begin inline asm
	{ cvt.f32.bf16 %f166, %rs39;}

	// end inline asm
	fma.rn.f32 	%f182, %f178, %f166, %f181;
	cvt.s64.s32 	%rd79, %r202;
	add.s64 	%rd80, %rd79, %rd6;
	shl.b64 	%rd81, %rd80, 1;
	add.s64 	%rd82, %rd3, %rd81;
	ld.global.nc.u16 	%rs40, [%rd82];
	// begin inline asm
	{ cvt.f32.bf16 %f167, %rs40;}

	// end inline asm
	fma.rn.f32 	%f228, %f179, %f167, %f182;
	add.s32 	%r209, %r209, 8;
	add.s32 	%r208, %r208, %r36;
	add.s32 	%r207, %r207, %r36;
	add.s32 	%r206, %r206, %r36;
	add.s32 	%r205, %r205, %r36;
	add.s32 	%r204, %r204, %r36;
	add.s32 	%r203, %r203, %r36;
	add.s32 	%r202, %r202, %r36;
	add.s32 	%r201, %r201, %r36;
	add.s32 	%r200, %r200, 32;
	setp.ne.s32 	%p59, %r209, 0;
	@%p59 bra 	$L__BB4_48;
$L__BB4_49:
	setp.eq.s32 	%p60, %r34, 0;
	@%p60 bra 	$L__BB4_57;
	add.s32 	%r172, %r34, -1;
	setp.lt.u32 	%p61, %r172, 3;
	@%p61 bra 	$L__BB4_52;
	shl.b32 	%r173, %r211, 2;
	mov.u32 	%r174, _ZN8pygpukit3ops2nn6sharedE;
	add.s32 	%r175, %r174, %r173;
	ld.shared.f32 	%f188, [%r175];
	mad.lo.s32 	%r176, %r211, %r82, %r199;
	cvt.s64.s32 	%rd83, %r176;
	add.s64 	%rd84, %rd83, %rd6;
	shl.b64 	%rd85, %rd84, 1;
	add.s64 	%rd86, %rd3, %rd85;
	ld.global.nc.u16 	%rs41, [%rd86];
	// begin inline asm
	{ cvt.f32.bf16 %f184, %rs41;}

	// end inline asm
	fma.rn.f32 	%f189, %f188, %f184, %f228;
	ld.shared.f32 	%f190, [%r175+4];
	add.s32 	%r177, %r176, %r82;
	cvt.s64.s32 	%rd87, %r177;
	add.s64 	%rd88, %rd87, %rd6;
	shl.b64 	%rd89, %rd88, 1;
	add.s64 	%rd90, %rd3, %rd89;
	ld.global.nc.u16 	%rs42, [%rd90];
	// begin inline asm
	{ cvt.f32.bf16 %f185, %rs42;}

	// end inline asm
	fma.rn.f32 	%f191, %f190, %f185, %f189;
	ld.shared.f32 	%f192, [%r175+8];
	add.s32 	%r178, %r177, %r82;
	cvt.s64.s32 	%rd91, %r178;
	add.s64 	%rd92, %rd91, %rd6;
	shl.b64 	%rd93, %rd92, 1;
	add.s64 	%rd94, %rd3, %rd93;
	ld.global.nc.u16 	%rs43, [%rd94];
	// begin inline asm
	{ cvt.f32.bf16 %f186, %rs43;}

	// end inline asm
	fma.rn.f32 	%f193, %f192, %f186, %f191;
	ld.shared.f32 	%f194, [%r175+12];
	add.s32 	%r179, %r178, %r82;
	cvt.s64.s32 	%rd95, %r179;
	add.s64 	%rd96, %rd95, %rd6;
	shl.b64 	%rd97, %rd96, 1;
	add.s64 	%rd98, %rd3, %rd97;
	ld.global.nc.u16 	%rs44, [%rd98];
	// begin inline asm
	{ cvt.f32.bf16 %f187, %rs44;}

	// end inline asm
	fma.rn.f32 	%f228, %f194, %f187, %f193;
	add.s32 	%r211, %r211, 4;
$L__BB4_52:
	and.b32  	%r180, %r3, 3;
	setp.eq.s32 	%p62, %r180, 0;
	@%p62 bra 	$L__BB4_57;
	setp.eq.s32 	%p63, %r180, 1;
	@%p63 bra 	$L__BB4_55;
	shl.b32 	%r181, %r211, 2;
	mov.u32 	%r182, _ZN8pygpukit3ops2nn6sharedE;
	add.s32 	%r183, %r182, %r181;
	ld.shared.f32 	%f198, [%r183];
	mad.lo.s32 	%r184, %r211, %r82, %r199;
	cvt.s64.s32 	%rd99, %r184;
	add.s64 	%rd100, %rd99, %rd6;
	shl.b64 	%rd101, %rd100, 1;
	add.s64 	%rd102, %rd3, %rd101;
	ld.global.nc.u16 	%rs45, [%rd102];
	// begin inline asm
	{ cvt.f32.bf16 %f196, %rs45;}

	// end inline asm
	fma.rn.f32 	%f199, %f198, %f196, %f228;
	ld.shared.f32 	%f200, [%r183+4];
	add.s32 	%r185, %r184, %r82;
	cvt.s64.s32 	%rd103, %r185;
	add.s64 	%rd104, %rd103, %rd6;
	shl.b64 	%rd105, %rd104, 1;
	add.s64 	%rd106, %rd3, %rd105;
	ld.global.nc.u16 	%rs46, [%rd106];
	// begin inline asm
	{ cvt.f32.bf16 %f197, %rs46;}

	// end inline asm
	fma.rn.f32 	%f228, %f200, %f197, %f199;
	add.s32 	%r211, %r211, 2;
$L__BB4_55:
	and.b32  	%r186, %r3, 1;
	setp.eq.b32 	%p64, %r186, 1;
	not.pred 	%p65, %p64;
	@%p65 bra 	$L__BB4_57;
	shl.b32 	%r187, %r211, 2;
	mov.u32 	%r188, _ZN8pygpukit3ops2nn6sharedE;
	add.s32 	%r189, %r188, %r187;
	ld.shared.f32 	%f202, [%r189];
	mad.lo.s32 	%r190, %r211, %r82, %r199;
	cvt.s64.s32 	%rd107, %r190;
	add.s64 	%rd108, %rd107, %rd6;
	shl.b64 	%rd109, %rd108, 1;
	add.s64 	%rd110, %rd3, %rd109;
	ld.global.nc.u16 	%rs47, [%rd110];
	// begin inline asm
	{ cvt.f32.bf16 %f201, %rs47;}

	// end inline asm
	fma.rn.f32 	%f228, %f202, %f201, %f228;
$L__BB4_57:
	// begin inline asm
	{  cvt.rn.bf16.f32 %rs48, %f228;}

	// end inline asm
	cvt.s64.s32 	%rd111, %r199;
	add.s64 	%rd112, %rd5, %rd111;
	shl.b64 	%rd113, %rd112, 1;
	add.s64 	%rd114, %rd4, %rd113;
	st.global.u16 	[%rd114], %rs48;
	add.s32 	%r199, %r199, %r33;
	setp.lt.s32 	%p66, %r199, %r82;
	@%p66 bra 	$L__BB4_46;
$L__BB4_58:
	ret;

}
	// .globl	_ZN8pygpukit3ops2nn26sdpa_causal_f32_kernel_ptrEPKfS3_S3_PfPKiiiiif
.visible .entry _ZN8pygpukit3ops2nn26sdpa_causal_f32_kernel_ptrEPKfS3_S3_PfPKiiiiif(
	.param .u64 .ptr .align 1 _ZN8pygpukit3ops2nn26sdpa_causal_f32_kernel_ptrEPKfS3_S3_PfPKiiiiif_param_0,
	.param .u64 .ptr .align 1 _ZN8pygpukit3ops2nn26sdpa_causal_f32_kernel_ptrEPKfS3_S3_PfPKiiiiif_param_1,
	.param .u64 .ptr .align 1 _ZN8pygpukit3ops2nn26sdpa_causal_f32_kernel_ptrEPKfS3_S3_PfPKiiiiif_param_2,
	.param .u64 .ptr .align 1 _ZN8pygpukit3ops2nn26sdpa_causal_f32_kernel_ptrEPKfS3_S3_PfPKiiiiif_param_3,
	.param .u64 .ptr .align 1 _ZN8pygpukit3ops2nn26sdpa_causal_f32_kernel_ptrEPKfS3_S3_PfPKiiiiif_param_4,
	.param .u32 _ZN8pygpukit3ops2nn26sdpa_causal_f32_kernel_ptrEPKfS3_S3_PfPKiiiiif_param_5,
	.param .u32 _ZN8pygpukit3ops2nn26sdpa_causal_f32_kernel_ptrEPKfS3_S3_PfPKiiiiif_param_6,
	.param .u32 _ZN8pygpukit3ops2nn26sdpa_causal_f32_kernel_ptrEPKfS3_S3_PfPKiiiiif_param_7,
	.param .u32 _ZN8pygpukit3ops2nn26sdpa_causal_f32_kernel_ptrEPKfS3_S3_PfPKiiiiif_param_8,
	.param .f32 _ZN8pygpukit3ops2nn26sdpa_causal_f32_kernel_ptrEPKfS3_S3_PfPKiiiiif_param_9
)
{
	.reg .pred 	%p<68>;
	.reg .b32 	%r<215>;
	.reg .b32 	%f<227>;
	.reg .b64 	%rd<115>;
	// demoted variable
	.shared .align 4 .b8 _ZZN8pygpukit3ops2nn26sdpa_causal_f32_kernel_ptrEPKfS3_S3_PfPKiiiiifE10shared_max[128];
	// demoted variable
	.shared .align 4 .f32 _ZZN8pygpukit3ops2nn26sdpa_causal_f32_kernel_ptrEPKfS3_S3_PfPKiiiiifE7row_max;
	// demoted variable
	.shared .align 4 .b8 _ZZN8pygpukit3ops2nn26sdpa_causal_f32_kernel_ptrEPKfS3_S3_PfPKiiiiifE10shared_sum[128];
	// demoted variable
	.shared .align 4 .f32 _ZZN8pygpukit3ops2nn26sdpa_causal_f32_kernel_ptrEPKfS3_S3_PfPKiiiiifE7row_sum;
	ld.param.u64 	%rd8, [_ZN8pygpukit3ops2nn26sdpa_causal_f32_kernel_ptrEPKfS3_S3_PfPKiiiiif_param_0];
	ld.param.u64 	%rd9, [_ZN8pygpukit3ops2nn26sdpa_causal_f32_kernel_ptrEPKfS3_S3_PfPKiiiiif_param_1];
	ld.param.u64 	%rd10, [_ZN8pygpukit3ops2nn26sdpa_causal_f32_kernel_ptrEPKfS3_S3_PfPKiiiiif_param_2];
	ld.param.u64 	%rd11, [_ZN8pygpukit3ops2nn26sdpa_causal_f32_kernel_ptrEPKfS3_S3_PfPKiiiiif_param_3];
	ld.param.u64 	%rd7, [_ZN8pygpukit3ops2nn26sdpa_causal_f32_kernel_ptrEPKfS3_S3_PfPKiiiiif_param_4];
	ld.param.u32 	%r83, [_ZN8pygpukit3ops2nn26sdpa_causal_f32_kernel_ptrEPKfS3_S3_PfPKiiiiif_param_5];
	ld.param.u32 	%r80, [_ZN8pygpukit3ops2nn26sdpa_causal_f32_kernel_ptrEPKfS3_S3_PfPKiiiiif_param_6];
	ld.param.u32 	%r81, [_ZN8pygpukit3ops2nn26sdpa_causal_f32_kernel_ptrEPKfS3_S3_PfPKiiiiif_param_7];
	ld.param.u32 	%r82, [_ZN8pygpukit3ops2nn26sdpa_causal_f32_kernel_ptrEPKfS3_S3_PfPKiiiiif_param_8];
	ld.param.f32 	%f47, [_ZN8pygpukit3ops2nn26sdpa_causal_f32_kernel_ptrEPKfS3_S3_PfPKiiiiif_param_9];
	cvta.to.global.u64 	%rd1, %rd9;
	cvta.to.global.u64 	%rd2, %rd8;
	cvta.to.global.u64 	%rd3, %rd10;
	cvta.to.global.u64 	%rd4, %rd11;
	mov.u32 	%r1, %ctaid.x;
	mov.u32 	%r2, %ctaid.y;
	setp.ge.s32 	%p2, %r1, %r83;
	setp.ge.s32 	%p3, %r2, %r80;
	or.pred  	%p4, %p2, %p3;
	@%p4 bra 	$L__BB5_57;
	cvta.to.global.u64 	%rd12, %rd7;
	ld.volatile.global.u32 	%r3, [%rd12];
	mul.lo.s32 	%r84, %r80, %r1;
	mul.lo.s32 	%r85, %r84, %r82;
	cvt.s64.s32 	%rd13, %r85;
	mul.lo.s32 	%r86, %r82, %r2;
	cvt.s64.s32 	%rd14, %r86;
	add.s64 	%rd5, %rd13, %rd14;
	mul.lo.s32 	%r87, %r81, %r1;
	mul.lo.s32 	%r88, %r87, %r82;
	cvt.s64.s32 	%rd6, %r88;
	sub.s32 	%r89, %r2, %r80;
	add.s32 	%r4, %r89, %r3;
	mov.u32 	%r200, %tid.x;
	setp.ge.s32 	%p5, %r200, %r3;
	mov.f32 	%f213, 0fFF800000;
	@%p5 bra 	$L__BB5_5;
	setp.gt.s32 	%p6, %r82, 0;
	mov.u32 	%r6, %ntid.x;
	@%p6 bra 	$L__BB5_27;
	mul.f32 	%f1, %f47, 0f00000000;
	mov.f32 	%f213, 0fFF800000;
	mov.u32 	%r91, _ZN8pygpukit3ops2nn6sharedE;
	mov.u32 	%r197, %r200;
$L__BB5_4:
	setp.lt.s32 	%p7, %r4, %r197;
	selp.f32 	%f50, 0fFF800000, %f1, %p7;
	shl.b32 	%r90, %r197, 2;
	add.s32 	%r92, %r91, %r90;
	st.shared.f32 	[%r92], %f50;
	setp.gt.f32 	%p8, %f50, %f213;
	selp.f32 	%f213, %f50, %f213, %p8;
	add.s32 	%r197, %r197, %r6;
	setp.lt.s32 	%p9, %r197, %r3;
	@%p9 bra 	$L__BB5_4;
$L__BB5_5:
	mov.b32 	%r102, %f213;
	shfl.sync.down.b32	%r103|%p20, %r102, 16, 31, -1;
	mov.b32 	%f99, %r103;
	max.f32 	%f100, %f213, %f99;
	mov.b32 	%r104, %f100;
	shfl.sync.down.b32	%r105|%p21, %r104, 8, 31, -1;
	mov.b32 	%f101, %r105;
	max.f32 	%f102, %f100, %f101;
	mov.b32 	%r106, %f102;
	shfl.sync.down.b32	%r107|%p22, %r106, 4, 31, -1;
	mov.b32 	%f103, %r107;
	max.f32 	%f104, %f102, %f103;
	mov.b32 	%r108, %f104;
	shfl.sync.down.b32	%r109|%p23, %r108, 2, 31, -1;
	mov.b32 	%f105, %r109;
	max.f32 	%f106, %f104, %f105;
	mov.b32 	%r110, %f106;
	shfl.sync.down.b32	%r111|%p24, %r110, 1, 31, -1;
	mov.b32 	%f107, %r111;
	max.f32 	%f21, %f106, %f107;
	and.b32  	%r25, %r200, 31;
	shr.u32 	%r26, %r200, 5;
	setp.ne.s32 	%p25, %r25, 0;
	@%p25 bra 	$L__BB5_7;
	shl.b32 	%r112, %r26, 2;
	mov.u32 	%r113, _ZZN8pygpukit3ops2nn26sdpa_causal_f32_kernel_ptrEPKfS3_S3_PfPKiiiiifE10shared_max;
	add.s32 	%r114, %r113, %r112;
	st.shared.f32 	[%r114], %f21;
$L__BB5_7:
	bar.sync 	0;
	setp.gt.u32 	%p27, %r200, 31;
	mov.pred 	%p67, 0;
	@%p27 bra 	$L__BB5_12;
	mov.u32 	%r115, %ntid.x;
	add.s32 	%r116, %r115, 31;
	shr.u32 	%r117, %r116, 5;
	setp.ge.u32 	%p28, %r200, %r117;
	mov.f32 	%f214, 0fFF800000;
	@%p28 bra 	$L__BB5_10;
	shl.b32 	%r118, %r200, 2;
	mov.u32 	%r119, _ZZN8pygpukit3ops2nn26sdpa_causal_f32_kernel_ptrEPKfS3_S3_PfPKiiiiifE10shared_max;
	add.s32 	%r120, %r119, %r118;
	ld.shared.f32 	%f214, [%r120];
$L__BB5_10:
	mov.b32 	%r121, %f214;
	shfl.sync.down.b32	%r122|%p30, %r121, 16, 31, -1;
	mov.b32 	%f109, %r122;
	max.f32 	%f110, %f214, %f109;
	mov.b32 	%r123, %f110;
	shfl.sync.down.b32	%r124|%p31, %r123, 8, 31, -1;
	mov.b32 	%f111, %r124;
	max.f32 	%f112, %f110, %f111;
	mov.b32 	%r125, %f112;
	shfl.sync.down.b32	%r126|%p32, %r125, 4, 31, -1;
	mov.b32 	%f113, %r126;
	max.f32 	%f114, %f112, %f113;
	mov.b32 	%r127, %f114;
	shfl.sync.down.b32	%r128|%p33, %r127, 2, 31, -1;
	mov.b32 	%f115, %r128;
	max.f32 	%f116, %f114, %f115;
	mov.b32 	%r129, %f116;
	shfl.sync.down.b32	%r130|%p34, %r129, 1, 31, -1;
	mov.b32 	%f117, %r130;
	max.f32 	%f24, %f116, %f117;
	setp.ne.s32 	%p35, %r200, 0;
	@%p35 bra 	$L__BB5_12;
	st.shared.f32 	[_ZZN8pygpukit3ops2nn26sdpa_causal_f32_kernel_ptrEPKfS3_S3_PfPKiiiiifE7row_max], %f24;
	mov.pred 	%p67, -1;
$L__BB5_12:
	setp.ge.s32 	%p37, %r200, %r3;
	bar.sync 	0;
	mov.f32 	%f216, 0f00000000;
	@%p37 bra 	$L__BB5_15;
	ld.shared.f32 	%f25, [_ZZN8pygpukit3ops2nn26sdpa_causal_f32_kernel_ptrEPKfS3_S3_PfPKiiiiifE7row_max];
	mov.f32 	%f216, 0f00000000;
	mov.u32 	%r27, %ntid.x;
	mov.u32 	%r132, _ZN8pygpukit3ops2nn6sharedE;
	mov.u32 	%r198, %r200;
$L__BB5_14:
	shl.b32 	%r131, %r198, 2;
	add.s32 	%r133, %r132, %r131;
	ld.shared.f32 	%f120, [%r133];
	sub.f32 	%f121, %f120, %f25;
	fma.rn.f32 	%f122, %f121, 0f3BBB989D, 0f3F000000;
	cvt.sat.f32.f32 	%f123, %f122;
	mov.f32 	%f124, 0f4B400001;
	mov.f32 	%f125, 0f437C0000;
	fma.rm.f32 	%f126, %f123, %f125, %f124;
	add.f32 	%f127, %f126, 0fCB40007F;
	neg.f32 	%f128, %f127;
	fma.rn.f32 	%f129, %f121, 0f3FB8AA3B, %f128;
	fma.rn.f32 	%f130, %f121, 0f32A57060, %f129;
	mov.b32 	%r134, %f126;
	shl.b32 	%r135, %r134, 23;
	mov.b32 	%f131, %r135;
	ex2.approx.ftz.f32 	%f132, %f130;
	mul.f32 	%f133, %f132, %f131;
	st.shared.f32 	[%r133], %f133;
	add.f32 	%f216, %f216, %f133;
	add.s32 	%r198, %r198, %r27;
	setp.lt.s32 	%p38, %r198, %r3;
	@%p38 bra 	$L__BB5_14;
$L__BB5_15:
	setp.ne.s32 	%p39, %r25, 0;
	mov.b32 	%r136, %f216;
	shfl.sync.down.b32	%r137|%p40, %r136, 16, 31, -1;
	mov.b32 	%f134, %r137;
	add.f32 	%f135, %f216, %f134;
	mov.b32 	%r138, %f135;
	shfl.sync.down.b32	%r139|%p41, %r138, 8, 31, -1;
	mov.b32 	%f136, %r139;
	add.f32 	%f137, %f135, %f136;
	mov.b32 	%r140, %f137;
	shfl.sync.down.b32	%r141|%p42, %r140, 4, 31, -1;
	mov.b32 	%f138, %r141;
	add.f32 	%f139, %f137, %f138;
	mov.b32 	%r142, %f139;
	shfl.sync.down.b32	%r143|%p43, %r142, 2, 31, -1;
	mov.b32 	%f140, %r143;
	add.f32 	%f141, %f139, %f140;
	mov.b32 	%r144, %f141;
	shfl.sync.down.b32	%r145|%p44, %r144, 1, 31, -1;
	mov.b32 	%f142, %r145;
	add.f32 	%f218, %f141, %f142;
	@%p39 bra 	$L__BB5_17;
	shl.b32 	%r146, %r26, 2;
	mov.u32 	%r147, _ZZN8pygpukit3ops2nn26sdpa_causal_f32_kernel_ptrEPKfS3_S3_PfPKiiiiifE10shared_sum;
	add.s32 	%r148, %r147, %r146;
	st.shared.f32 	[%r148], %f218;
$L__BB5_17:
	setp.gt.u32 	%p45, %r200, 31;
	bar.sync 	0;
	@%p45 bra 	$L__BB5_21;
	mov.u32 	%r149, %ntid.x;
	add.s32 	%r150, %r149, 31;
	shr.u32 	%r151, %r150, 5;
	setp.ge.u32 	%p46, %r200, %r151;
	mov.f32 	%f217, 0f00000000;
	@%p46 bra 	$L__BB5_20;
	shl.b32 	%r152, %r200, 2;
	mov.u32 	%r153, _ZZN8pygpukit3ops2nn26sdpa_causal_f32_kernel_ptrEPKfS3_S3_PfPKiiiiifE10shared_sum;
	add.s32 	%r154, %r153, %r152;
	ld.shared.f32 	%f217, [%r154];
$L__BB5_20:
	mov.b32 	%r155, %f217;
	shfl.sync.down.b32	%r156|%p47, %r155, 16, 31, -1;
	mov.b32 	%f144, %r156;
	add.f32 	%f145, %f217, %f144;
	mov.b32 	%r157, %f145;
	shfl.sync.down.b32	%r158|%p48, %r157, 8, 31, -1;
	mov.b32 	%f146, %r158;
	add.f32 	%f147, %f145, %f146;
	mov.b32 	%r159, %f147;
	shfl.sync.down.b32	%r160|%p49, %r159, 4, 31, -1;
	mov.b32 	%f148, %r160;
	add.f32 	%f149, %f147, %f148;
	mov.b32 	%r161, %f149;
	shfl.sync.down.b32	%r162|%p50, %r161, 2, 31, -1;
	mov.b32 	%f150, %r162;
	add.f32 	%f151, %f149, %f150;
	mov.b32 	%r163, %f151;
	shfl.sync.down.b32	%r164|%p51, %r163, 1, 31, -1;
	mov.b32 	%f152, %r164;
	add.f32 	%f218, %f151, %f152;
$L__BB5_21:
	not.pred 	%p52, %p67;
	@%p52 bra 	$L__BB5_23;
	st.shared.f32 	[_ZZN8pygpukit3ops2nn26sdpa_causal_f32_kernel_ptrEPKfS3_S3_PfPKiiiiifE7row_sum], %f218;
$L__BB5_23:
	setp.ge.s32 	%p53, %r200, %r3;
	bar.sync 	0;
	@%p53 bra 	$L__BB5_26;
	ld.shared.f32 	%f153, [_ZZN8pygpukit3ops2nn26sdpa_causal_f32_kernel_ptrEPKfS3_S3_PfPKiiiiifE7row_sum];
	mov.u32 	%r30, %ntid.x;
	rcp.rn.f32 	%f34, %f153;
	mov.u32 	%r166, _ZN8pygpukit3ops2nn6sharedE;
	mov.u32 	%r199, %r200;
$L__BB5_25:
	shl.b32 	%r165, %r199, 2;
	add.s32 	%r167, %r166, %r165;
	ld.shared.f32 	%f154, [%r167];
	mul.f32 	%f155, %f34, %f154;
	st.shared.f32 	[%r167], %f155;
	add.s32 	%r199, %r199, %r30;
	setp.lt.s32 	%p54, %r199, %r3;
	@%p54 bra 	$L__BB5_25;
$L__BB5_26:
	bar.sync 	0;
	setp.ge.s32 	%p55, %r200, %r82;
	@%p55 bra 	$L__BB5_57;
	bra.uni 	$L__BB5_42;
$L__BB5_27:
	add.s32 	%r7, %r82, -1;
	and.b32  	%r8, %r82, 7;
	add.s32 	%r9, %r8, -1;
	and.b32  	%r10, %r82, 3;
	and.b32  	%r11, %r82, 2147483640;
	and.b32  	%r12, %r82, 1;
	mov.f32 	%f213, 0fFF800000;
	mov.u32 	%r192, %r200;
$L__BB5_28:
	setp.lt.s32 	%p10, %r4, %r192;
	mov.f32 	%f204, 0fFF800000;
	@%p10 bra 	$L__BB5_29;
	bra.uni 	$L__BB5_30;
$L__BB5_29:
	shl.b32 	%r99, %r192, 2;
	mov.u32 	%r100, _ZN8pygpukit3ops2nn6sharedE;
	add.s32 	%r101, %r100, %r99;
	st.shared.f32 	[%r101], %f204;
	setp.gt.f32 	%p18, %f204, %f213;
	selp.f32 	%f213, %f204, %f213, %p18;
	add.s32 	%r192, %r192, %r6;
	setp.lt.s32 	%p19, %r192, %r3;
	@%p19 bra 	$L__BB5_28;
	bra.uni 	$L__BB5_5;
$L__BB5_30:
	setp.lt.u32 	%p11, %r7, 7;
	mul.lo.s32 	%r17, %r192, %r82;
	mov.f32 	%f211, 0f00000000;
	mov.b32 	%r195, 0;
	@%p11 bra 	$L__BB5_33;
	mov.f32 	%f211, 0f00000000;
	mov.b32 	%r193, 0;
$L__BB5_32:
	.pragma "nounroll";
	cvt.u64.u32 	%rd15, %r193;
	add.s64 	%rd16, %rd5, %rd15;
	shl.b64 	%rd17, %rd16, 2;
	add.s64 	%rd18, %rd2, %rd17;
	ld.global.nc.f32 	%f56, [%rd18];
	add.s32 	%r95, %r193, %r17;
	cvt.s64.s32 	%rd19, %r95;
	add.s64 	%rd20, %rd19, %rd6;
	shl.b64 	%rd21, %rd20, 2;
	add.s64 	%rd22, %rd1, %rd21;
	ld.global.nc.f32 	%f57, [%rd22];
	fma.rn.f32 	%f58, %f56, %f57, %f211;
	ld.global.nc.f32 	%f59, [%rd18+4];
	ld.global.nc.f32 	%f60, [%rd22+4];
	fma.rn.f32 	%f61, %f59, %f60, %f58;
	ld.global.nc.f32 	%f62, [%rd18+8];
	ld.global.nc.f32 	%f63, [%rd22+8];
	fma.rn.f32 	%f64, %f62, %f63, %f61;
	ld.global.nc.f32 	%f65, [%rd18+12];
	ld.global.nc.f32 	%f66, [%rd22+12];
	fma.rn.f32 	%f67, %f65, %f66, %f64;
	ld.global.nc.f32 	%f68, [%rd18+16];
	ld.global.nc.f32 	%f69, [%rd22+16];
	fma.rn.f32 	%f70, %f68, %f69, %f67;
	ld.global.nc.f32 	%f71, [%rd18+20];
	ld.global.nc.f32 	%f72, [%rd22+20];
	fma.rn.f32 	%f73, %f71, %f72, %f70;
	ld.global.nc.f32 	%f74, [%rd18+24];
	ld.global.nc.f32 	%f75, [%rd22+24];
	fma.rn.f32 	%f76, %f74, %f75, %f73;
	ld.global.nc.f32 	%f77, [%rd18+28];
	ld.global.nc.f32 	%f78, [%rd22+28];
	fma.rn.f32 	%f211, %f77, %f78, %f76;
	add.s32 	%r193, %r193, 8;
	setp.eq.s32 	%p12, %r193, %r11;
	mov.u32 	%r195, %r11;
	@%p12 bra 	$L__BB5_33;
	bra.uni 	$L__BB5_32;
$L__BB5_33:
	setp.eq.s32 	%p13, %r8, 0;
	@%p13 bra 	$L__BB5_41;
	setp.lt.u32 	%p14, %r9, 3;
	@%p14 bra 	$L__BB5_36;
	cvt.u64.u32 	%rd23, %r195;
	add.s64 	%rd24, %rd5, %rd23;
	shl.b64 	%rd25, %rd24, 2;
	add.s64 	%rd26, %rd2, %rd25;
	ld.global.nc.f32 	%f80, [%rd26];
	add.s32 	%r96, %r195, %r17;
	cvt.s64.s32 	%rd27, %r96;
	add.s64 	%rd28, %rd27, %rd6;
	shl.b64 	%rd29, %rd28, 2;
	add.s64 	%rd30, %rd1, %rd29;
	ld.global.nc.f32 	%f81, [%rd30];
	fma.rn.f32 	%f82, %f80, %f81, %f211;
	ld.global.nc.f32 	%f83, [%rd26+4];
	ld.global.nc.f32 	%f84, [%rd30+4];
	fma.rn.f32 	%f85, %f83, %f84, %f82;
	ld.global.nc.f32 	%f86, [%rd26+8];
	ld.global.nc.f32 	%f87, [%rd30+8];
	fma.rn.f32 	%f88, %f86, %f87, %f85;
	ld.global.nc.f32 	%f89, [%rd26+12];
	ld.global.nc.f32 	%f90, [%rd30+12];
	fma.rn.f32 	%f211, %f89, %f90, %f88;
	add.s32 	%r195, %r195, 4;
$L__BB5_36:
	setp.eq.s32 	%p15, %r10, 0;
	@%p15 bra 	$L__BB5_41;
	setp.eq.s32 	%p16, %r10, 1;
	@%p16 bra 	$L__BB5_39;
	cvt.u64.u32 	%rd31, %r195;
	add.s64 	%rd32, %rd5, %rd31;
	shl.b64 	%rd33, %rd32, 2;
	add.s64 	%rd34, %rd2, %rd33;
	ld.global.nc.f32 	%f92, [%rd34];
	add.s32 	%r97, %r195, %r17;
	cvt.s64.s32 	%rd35, %r97;
	add.s64 	%rd36, %rd35, %rd6;
	shl.b64 	%rd37, %rd36, 2;
	add.s64 	%rd38, %rd1, %rd37;
	ld.global.nc.f32 	%f93, [%rd38];
	fma.rn.f32 	%f94, %f92, %f93, %f211;
	ld.global.nc.f32 	%f95, [%rd34+4];
	ld.global.nc.f32 	%f96, [%rd38+4];
	fma.rn.f32 	%f211, %f95, %f96, %f94;
	add.s32 	%r195, %r195, 2;
$L__BB5_39:
	setp.eq.s32 	%p17, %r12, 0;
	@%p17 bra 	$L__BB5_41;
	cvt.u64.u32 	%rd39, %r195;
	add.s64 	%rd40, %rd5, %rd39;
	shl.b64 	%rd41, %rd40, 2;
	add.s64 	%rd42, %rd2, %rd41;
	ld.global.nc.f32 	%f97, [%rd42];
	add.s32 	%r98, %r195, %r17;
	cvt.s64.s32 	%rd43, %r98;
	add.s64 	%rd44, %rd43, %rd6;
	shl.b64 	%rd45, %rd44, 2;
	add.s64 	%rd46, %rd1, %rd45;
	ld.global.nc.f32 	%f98, [%rd46];
	fma.rn.f32 	%f211, %f97, %f98, %f211;
$L__BB5_41:
	mul.f32 	%f204, %f47, %f211;
	bra.uni 	$L__BB5_29;
$L__BB5_42:
	setp.gt.s32 	%p56, %r3, 0;
	mov.u32 	%r33, %ntid.x;
	@%p56 bra 	$L__BB5_43;
	bra.uni 	$L__BB5_56;
$L__BB5_43:
	and.b32  	%r34, %r3, 7;
	and.b32  	%r169, %r3, 2147483640;
	neg.s32 	%r35, %r169;
	shl.b32 	%r36, %r82, 3;
	shl.b32 	%r37, %r82, 1;
	mul.lo.s32 	%r38, %r82, 3;
	shl.b32 	%r39, %r82, 2;
	mul.lo.s32 	%r40, %r82, 5;
	mul.lo.s32 	%r41, %r82, 6;
	mul.lo.s32 	%r42, %r82, 7;
$L__BB5_44:
	setp.lt.u32 	%p58, %r3, 8;
	mov.f32 	%f226, 0f00000000;
	mov.b32 	%r212, 0;
	@%p58 bra 	$L__BB5_47;
	add.s32 	%r209, %r82, %r200;
	add.s32 	%r208, %r37, %r200;
	add.s32 	%r207, %r38, %r200;
	add.s32 	%r206, %r39, %r200;
	add.s32 	%r205, %r40, %r200;
	add.s32 	%r204, %r41, %r200;
	add.s32 	%r203, %r42, %r200;
	mov.u32 	%r172, _ZN8pygpukit3ops2nn6sharedE;
	add.s32 	%r201, %r172, 16;
	mov.f32 	%f226, 0f00000000;
	mov.u32 	%r202, %r200;
	mov.u32 	%r210, %r35;
$L__BB5_46:
	.pragma "nounroll";
	and.b32  	%r212, %r3, 2147483640;
	ld.shared.v4.f32 	{%f159, %f160, %f161, %f162}, [%r201+-16];
	cvt.s64.s32 	%rd51, %r202;
	add.s64 	%rd52, %rd51, %rd6;
	shl.b64 	%rd53, %rd52, 2;
	add.s64 	%rd54, %rd3, %rd53;
	ld.global.nc.f32 	%f163, [%rd54];
	fma.rn.f32 	%f164, %f159, %f163, %f226;
	cvt.s64.s32 	%rd55, %r209;
	add.s64 	%rd56, %rd55, %rd6;
	shl.b64 	%rd57, %rd56, 2;
	add.s64 	%rd58, %rd3, %rd57;
	ld.global.nc.f32 	%f165, [%rd58];
	fma.rn.f32 	%f166, %f160, %f165, %f164;
	cvt.s64.s32 	%rd59, %r208;
	add.s64 	%rd60, %rd59, %rd6;
	shl.b64 	%rd61, %rd60, 2;
	add.s64 	%rd62, %rd3, %rd61;
	ld.global.nc.f32 	%f167, [%rd62];
	fma.rn.f32 	%f168, %f161, %f167, %f166;
	cvt.s64.s32 	%rd63, %r207;
	add.s64 	%rd64, %rd63, %rd6;
	shl.b64 	%rd65, %rd64, 2;
	add.s64 	%rd66, %rd3, %rd65;
	ld.global.nc.f32 	%f169, [%rd66];
	fma.rn.f32 	%f170, %f162, %f169, %f168;
	ld.shared.v4.f32 	{%f171, %f172, %f173, %f174}, [%r201];
	cvt.s64.s32 	%rd67, %r206;
	add.s64 	%rd68, %rd67, %rd6;
	shl.b64 	%rd69, %rd68, 2;
	add.s64 	%rd70, %rd3, %rd69;
	ld.global.nc.f32 	%f175, [%rd70];
	fma.rn.f32 	%f176, %f171, %f175, %f170;
	cvt.s64.s32 	%rd71, %r205;
	add.s64 	%rd72, %rd71, %rd6;
	shl.b64 	%rd73, %rd72, 2;
	add.s64 	%rd74, %rd3, %rd73;
	ld.global.nc.f32 	%f177, [%rd74];
	fma.rn.f32 	%f178, %f172, %f177, %f176;
	cvt.s64.s32 	%rd75, %r204;
	add.s64 	%rd76, %rd75, %rd6;
	shl.b64 	%rd77, %rd76, 2;
	add.s64 	%rd78, %rd3, %rd77;
	ld.global.nc.f32 	%f179, [%rd78];
	fma.rn.f32 	%f180, %f173, %f179, %f178;
	cvt.s64.s32 	%rd79, %r203;
	add.s64 	%rd80, %rd79, %rd6;
	shl.b64 	%rd81, %rd80, 2;
	add.s64 	%rd82, %rd3, %rd81;
	ld.global.nc.f32 	%f181, [%rd82];
	fma.rn.f32 	%f226, %f174, %f181, %f180;
	add.s32 	%r210, %r210, 8;
	add.s32 	%r209, %r209, %r36;
	add.s32 	%r208, %r208, %r36;
	add.s32 	%r207, %r207, %r36;
	add.s32 	%r206, %r206, %r36;
	add.s32 	%r205, %r205, %r36;
	add.s32 	%r204, %r204, %r36;
	add.s32 	%r203, %r203, %r36;
	add.s32 	%r202, %r202, %r36;
	add.s32 	%r201, %r201, 32;
	setp.ne.s32 	%p59, %r210, 0;
	@%p59 bra 	$L__BB5_46;
$L__BB5_47:
	setp.eq.s32 	%p60, %r34, 0;
	@%p60 bra 	$L__BB5_55;
	add.s32 	%r173, %r34, -1;
	setp.lt.u32 	%p61, %r173, 3;
	@%p61 bra 	$L__BB5_50;
	shl.b32 	%r174, %r212, 2;
	mov.u32 	%r175, _ZN8pygpukit3ops2nn6sharedE;
	add.s32 	%r176, %r175, %r174;
	ld.shared.f32 	%f183, [%r176];
	mad.lo.s32 	%r177, %r212, %r82, %r200;
	cvt.s64.s32 	%rd83, %r177;
	add.s64 	%rd84, %rd83, %rd6;
	shl.b64 	%rd85, %rd84, 2;
	add.s64 	%rd86, %rd3, %rd85;
	ld.global.nc.f32 	%f184, [%rd86];
	fma.rn.f32 	%f185, %f183, %f184, %f226;
	ld.shared.f32 	%f186, [%r176+4];
	add.s32 	%r178, %r177, %r82;
	cvt.s64.s32 	%rd87, %r178;
	add.s64 	%rd88, %rd87, %rd6;
	shl.b64 	%rd89, %rd88, 2;
	add.s64 	%rd90, %rd3, %rd89;
	ld.global.nc.f32 	%f187, [%rd90];
	fma.rn.f32 	%f188, %f186, %f187, %f185;
	ld.shared.f32 	%f189, [%r176+8];
	add.s32 	%r179, %r178, %r82;
	cvt.s64.s32 	%rd91, %r179;
	add.s64 	%rd92, %rd91, %rd6;
	shl.b64 	%rd93, %rd92, 2;
	add.s64 	%rd94, %rd3, %rd93;
	ld.global.nc.f32 	%f190, [%rd94];
	fma.rn.f32 	%f191, %f189, %f190, %f188;
	ld.shared.f32 	%f192, [%r176+12];
	add.s32 	%r180, %r179, %r82;
	cvt.s64.s32 	%rd95, %r180;
	add.s64 	%rd96, %rd95, %rd6;
	shl.b64 	%rd97, %rd96, 2;
	add.s64 	%rd98, %rd3, %rd97;
	ld.global.nc.f32 	%f193, [%rd98];
	fma.rn.f32 	%f226, %f192, %f193, %f191;
	add.s32 	%r212, %r212, 4;
$L__BB5_50:
	and.b32  	%r181, %r3, 3;
	setp.eq.s32 	%p62, %r181, 0;
	@%p62 bra 	$L__BB5_55;
	setp.eq.s32 	%p63, %r181, 1;
	@%p63 bra 	$L__BB5_53;
	shl.b32 	%r182, %r212, 2;
	mov.u32 	%r183, _ZN8pygpukit3ops2nn6sharedE;
	add.s32 	%r184, %r183, %r182;
	ld.shared.f32 	%f195, [%r184];
	mad.lo.s32 	%r185, %r212, %r82, %r200;
	cvt.s64.s32 	%rd99, %r185;
	add.s64 	%rd100, %rd99, %rd6;
	shl.b64 	%rd101, %rd100, 2;
	add.s64 	%rd102, %rd3, %rd101;
	ld.global.nc.f32 	%f196, [%rd102];
	fma.rn.f32 	%f197, %f195, %f196, %f226;
	ld.shared.f32 	%f198, [%r184+4];
	add.s32 	%r186, %r185, %r82;
	cvt.s64.s32 	%rd103, %r186;
	add.s64 	%rd104, %rd103, %rd6;
	shl.b64 	%rd105, %rd104, 2;
	add.s64 	%rd106, %rd3, %rd105;
	ld.global.nc.f32 	%f199, [%rd106];
	fma.rn.f32 	%f226, %f198, %f199, %f197;
	add.s32 	%r212, %r212, 2;
$L__BB5_53:
	and.b32  	%r187, %r3, 1;
	setp.eq.b32 	%p64, %r187, 1;
	not.pred 	%p65, %p64;
	@%p65 bra 	$L__BB5_55;
	shl.b32 	%r188, %r212, 2;
	mov.u32 	%r189, _ZN8pygpukit3ops2nn6sharedE;
	add.s32 	%r190, %r189, %r188;
	ld.shared.f32 	%f200, [%r190];
	mad.lo.s32 	%r191, %r212, %r82, %r200;
	cvt.s64.s32 	%rd107, %r191;
	add.s64 	%rd108, %rd107, %rd6;
	shl.b64 	%rd109, %rd108, 2;
	add.s64 	%rd110, %rd3, %rd109;
	ld.global.nc.f32 	%f201, [%rd110];
	fma.rn.f32 	%f226, %f200, %f201, %f226;
$L__BB5_55:
	cvt.s64.s32 	%rd111, %r200;
	add.s64 	%rd112, %rd5, %rd111;
	shl.b64 	%rd113, %rd112, 2;
	add.s64 	%rd114, %rd4, %rd113;
	st.global.f32 	[%rd114], %f226;
	add.s32 	%r200, %r200, %r33;
	setp.lt.s32 	%p66, %r200, %r82;
	@%p66 bra 	$L__BB5_44;
	bra.uni 	$L__BB5_57;
$L__BB5_56:
	cvt.s64.s32 	%rd47, %r200;
	add.s64 	%rd48, %rd5, %rd47;
	shl.b64 	%rd49, %rd48, 2;
	add.s64 	%rd50, %rd4, %rd49;
	mov.b32 	%r168, 0;
	st.global.u32 	[%rd50], %r168;
	add.s32 	%r200, %r200, %r33;
	setp.lt.s32 	%p57, %r200, %r82;
	@%p57 bra 	$L__BB5_56;
$L__BB5_57:
	ret;

}


// ===== COMPILED SASS (sm_100) =====

	.target	sm_100

	.elftype	@"ET_EXEC"


//--------------------- .note.nv.tkinfo           --------------------------
	.section	.note.nv.tkinfo,"",@"SHT_NOTE"
	.sectionflags	@"SHF_NOTE_NV_TKINFO"
	.tkinfo
        /*0018*/ 	.word	0x00000002
        /*0030*/ 	.string	""
        /*0030*/ 	.string	"ptxas"
        /*0030*/ 	.string	"Cuda compilation tools, release 13.0, V13.0.88"
        /*0030*/ 	.string	"Build cuda_13.0.r13.0/compiler.36424714_0"
        /*0030*/ 	.string	"-arch sm_100 -m 64 "



//--------------------- .note.nv.cuinfo           --------------------------
	.section	.note.nv.cuinfo,"",@"SHT_NOTE"
	.sectionflags	@"SHF_NOTE_NV_CUINFO"
        /*0018*/ 	.short	0x0002
        /*001a*/ 	.short	0x0064
        /*001c*/ 	.short	0x0082
	.zero		2


//--------------------- .nv.info                  --------------------------
	.section	.nv.info,"",@"SHT_CUDA_INFO"
	.align	4


	//----- nvinfo : EIATTR_REGCOUNT
	.align		4
        /*0000*/ 	.byte	0x04, 0x2f
        /*0002*/ 	.short	(.L_1 - .L_0)
	.align		4
.L_0:
        /*0004*/ 	.word	index@(_ZN8pygpukit3ops2nn22sdpa_causal_f32_kernelEPKfS3_S3_Pfiiiiifi)
        /*0008*/ 	.word	0x00000020


	//----- nvinfo : EIATTR_FRAME_SIZE
	.align		4
.L_1:
        /*000c*/ 	.byte	0x04, 0x11
        /*000e*/ 	.short	(.L_3 - .L_2)
	.align		4
.L_2:
        /*0010*/ 	.word	index@($__internal_5_$__cuda_sm20_rcp_rn_f32_slowpath)
        /*0014*/ 	.word	0x00000000


	//----- nvinfo : EIATTR_FRAME_SIZE
	.align		4
.L_3:
        /*0018*/ 	.byte	0x04, 0x11
        /*001a*/ 	.short	(.L_5 - .L_4)
	.align		4
.L_4:
        /*001c*/ 	.word	index@(_ZN8pygpukit3ops2nn22sdpa_causal_f32_kernelEPKfS3_S3_Pfiiiiifi)
        /*0020*/ 	.word	0x00000000


	//----- nvinfo : EIATTR_REGCOUNT
	.align		4
.L_5:
        /*0024*/ 	.byte	0x04, 0x2f
        /*0026*/ 	.short	(.L_7 - .L_6)
	.align		4
.L_6:
        /*0028*/ 	.word	index@(_ZN8pygpukit3ops2nn22sdpa_causal_f16_kernelEPK6__halfS4_S4_PS2_iiiiifi)
        /*002c*/ 	.word	0x00000020


	//----- nvinfo : EIATTR_FRAME_SIZE
	.align		4
.L_7:
        /*0030*/ 	.byte	0x04, 0x11
        /*0032*/ 	.short	(.L_9 - .L_8)
	.align		4
.L_8:
        /*0034*/ 	.word	index@($__internal_4_$__cuda_sm20_rcp_rn_f32_slowpath)
        /*0038*/ 	.word	0x00000000


	//----- nvinfo : EIATTR_FRAME_SIZE
	.align		4
.L_9:
        /*003c*/ 	.byte	0x04, 0x11
        /*003e*/ 	.short	(.L_11 - .L_10)
	.align		4
.L_10:
        /*0040*/ 	.word	index@(_ZN8pygpukit3ops2nn22sdpa_causal_f16_kernelEPK6__halfS4_S4_PS2_iiiiifi)
        /*0044*/ 	.word	0x00000000


	//----- nvinfo : EIATTR_REGCOUNT
	.align		4
.L_11:
        /*0048*/ 	.byte	0x04, 0x2f
        /*004a*/ 	.short	(.L_13 - .L_12)
	.align		4
.L_12:
        /*004c*/ 	.word	index@(_ZN8pygpukit3ops2nn23sdpa_causal_bf16_kernelEPK13__nv_bfloat16S4_S4_PS2_iiiiifi)
        /*0050*/ 	.word	0x00000020


	//----- nvinfo : EIATTR_FRAME_SIZE
	.align		4
.L_13:
        /*0054*/ 	.byte	0x04, 0x11
        /*0056*/ 	.short	(.L_15 - .L_14)
	.align		4
.L_14:
        /*0058*/ 	.word	index@($__internal_3_$__cuda_sm20_rcp_rn_f32_slowpath)
        /*005c*/ 	.word	0x00000000


	//----- nvinfo : EIATTR_FRAME_SIZE
	.align		4
.L_15:
        /*0060*/ 	.byte	0x04, 0x11
        /*0062*/ 	.short	(.L_17 - .L_16)
	.align		4
.L_16:
        /*0064*/ 	.word	index@(_ZN8pygpukit3ops2nn23sdpa_causal_bf16_kernelEPK13__nv_bfloat16S4_S4_PS2_iiiiifi)
        /*0068*/ 	.word	0x00000000


	//----- nvinfo : EIATTR_REGCOUNT
	.align		4
.L_17:
        /*006c*/ 	.byte	0x04, 0x2f
        /*006e*/ 	.short	(.L_19 - .L_18)
	.align		4
.L_18:
        /*0070*/ 	.word	index@(_ZN8pygpukit3ops2nn26sdpa_causal_f16_kernel_ptrEPK6__halfS4_S4_PS2_PKiiiiif)
        /*0074*/ 	.word	0x00000020


	//----- nvinfo : EIATTR_FRAME_SIZE
	.align		4
.L_19:
        /*0078*/ 	.byte	0x04, 0x11
        /*007a*/ 	.short	(.L_21 - .L_20)
	.align		4
.L_20:
        /*007c*/ 	.word	index@($__internal_2_$__cuda_sm20_rcp_rn_f32_slowpath)
        /*0080*/ 	.word	0x00000000


	//----- nvinfo : EIATTR_FRAME_SIZE
	.align		4
.L_21:
        /*0084*/ 	.byte	0x04, 0x11
        /*0086*/ 	.short	(.L_23 - .L_22)
	.align		4
.L_22:
        /*0088*/ 	.word	index@(_ZN8pygpukit3ops2nn26sdpa_causal_f16_kernel_ptrEPK6__halfS4_S4_PS2_PKiiiiif)
        /*008c*/ 	.word	0x00000000


	//----- nvinfo : EIATTR_REGCOUNT
	.align		4
.L_23:
        /*0090*/ 	.byte	0x04, 0x2f
        /*0092*/ 	.short	(.L_25 - .L_24)
	.align		4
.L_24:
        /*0094*/ 	.word	index@(_ZN8pygpukit3ops2nn27sdpa_causal_bf16_kernel_ptrEPK13__nv_bfloat16S4_S4_PS2_PKiiiiif)
        /*0098*/ 	.word	0x00000020


	//----- nvinfo : EIATTR_FRAME_SIZE
	.align		4
.L_25:
        /*009c*/ 	.byte	0x04, 0x11
        /*009e*/ 	.short	(.L_27 - .L_26)
	.align		4
.L_26:
        /*00a0*/ 	.word	index@($__internal_1_$__cuda_sm20_rcp_rn_f32_slowpath)
        /*00a4*/ 	.word	0x00000000


	//----- nvinfo : EIATTR_FRAME_SIZE
	.align		4
.L_27:
        /*00a8*/ 	.byte	0x04, 0x11
        /*00aa*/ 	.short	(.L_29 - .L_28)
	.align		4
.L_28:
        /*00ac*/ 	.word	index@(_ZN8pygpukit3ops2nn27sdpa_causal_bf16_kernel_ptrEPK13__nv_bfloat16S4_S4_PS2_PKiiiiif)
        /*00b0*/ 	.word	0x00000000


	//----- nvinfo : EIATTR_REGCOUNT
	.align		4
.L_29:
        /*00b4*/ 	.byte	0x04, 0x2f
        /*00b6*/ 	.short	(.L_31 - .L_30)
	.align		4
.L_30:
        /*00b8*/ 	.word	index@(_ZN8pygpukit3ops2nn26sdpa_causal_f32_kernel_ptrEPKfS3_S3_PfPKiiiiif)
        /*00bc*/ 	.word	0x00000020


	//----- nvinfo : EIATTR_FRAME_SIZE
	.align		4
.L_31:
        /*00c0*/ 	.byte	0x04, 0x11
        /*00c2*/ 	.short	(.L_33 - .L_32)
	.align		4
.L_32:
        /*00c4*/ 	.word	index@($__internal_0_$__cuda_sm20_rcp_rn_f32_slowpath)
        /*00c8*/ 	.word	0x00000000


	//----- nvinfo : EIATTR_FRAME_SIZE
	.align		4
.L_33:
        /*00cc*/ 	.byte	0x04, 0x11
        /*00ce*/ 	.short	(.L_35 - .L_34)
	.align		4
.L_34:
        /*00d0*/ 	.word	index@(_ZN8pygpukit3ops2nn26sdpa_causal_f32_kernel_ptrEPKfS3_S3_PfPKiiiiif)
        /*00d4*/ 	.word	0x00000000


	//----- nvinfo : EIATTR_MIN_STACK_SIZE
	.align		4
.L_35:
        /*00d8*/ 	.byte	0x04, 0x12
        /*00da*/ 	.short	(.L_37 - .L_36)
	.align		4
.L_36:
        /*00dc*/ 	.word	index@(_ZN8pygpukit3ops2nn26sdpa_causal_f32_kernel_ptrEPKfS3_S3_PfPKiiiiif)
        /*00e0*/ 	.word	0x00000000


	//----- nvinfo : EIATTR_MIN_STACK_SIZE
	.align		4
.L_37:
        /*00e4*/ 	.byte	0x04, 0x12
        /*00e6*/ 	.short	(.L_39 - .L_38)
	.align		4
.L_38:
        /*00e8*/ 	.word	index@(_ZN8pygpukit3ops2nn27sdpa_causal_bf16_kernel_ptrEPK13__nv_bfloat16S4_S4_PS2_PKiiiiif)
        /*00ec*/ 	.word	0x00000000


	//----- nvinfo : EIATTR_MIN_STACK_SIZE
	.align		4
.L_39:
        /*00f0*/ 	.byte	0x04, 0x12
        /*00f2*/ 	.short	(.L_41 - .L_40)
	.align		4
.L_40:
        /*00f4*/ 	.word	index@(_ZN8pygpukit3ops2nn26sdpa_causal_f16_kernel_ptrEPK6__halfS4_S4_PS2_PKiiiiif)
        /*00f8*/ 	.word	0x00000000


	//----- nvinfo : EIATTR_MIN_STACK_SIZE
	.align		4
.L_41:
        /*00fc*/ 	.byte	0x04, 0x12
        /*00fe*/ 	.short	(.L_43 - .L_42)
	.align		4
.L_42:
        /*0100*/ 	.word	index@(_ZN8pygpukit3ops2nn23sdpa_causal_bf16_kernelEPK13__nv_bfloat16S4_S4_PS2_iiiiifi)
        /*0104*/ 	.word	0x00000000


	//----- nvinfo : EIATTR_MIN_STACK_SIZE
	.align		4
.L_43:
        /*0108*/ 	.byte	0x04, 0x12
        /*010a*/ 	.short	(.L_45 - .L_44)
	.align		4
.L_44:
        /*010c*/ 	.word	index@(_ZN8pygpukit3ops2nn22sdpa_causal_f16_kernelEPK6__halfS4_S4_PS2_iiiiifi)
        /*0110*/ 	.word	0x00000000


	//----- nvinfo : EIATTR_MIN_STACK_SIZE
	.align		4
.L_45:
        /*0114*/ 	.byte	0x04, 0x12
        /*0116*/ 	.short	(.L_47 - .L_46)
	.align		4
.L_46:
        /*0118*/ 	.word	index@(_ZN8pygpukit3ops2nn22sdpa_causal_f32_kernelEPKfS3_S3_Pfiiiiifi)
        /*011c*/ 	.word	0x00000000
.L_47:


//--------------------- .nv.compat                --------------------------
	.section	.nv.compat,"",@"SHT_CUDA_COMPAT_INFO"
	.align	4
        /*0000*/ 	.byte	0x02, 0x09, 0x00, 0x00, 0x02, 0x02, 0x01, 0x00, 0x02, 0x05, 0x05, 0x00, 0x03, 0x07, 0x01, 0x01
        /*0010*/ 	.byte	0x02, 0x03, 0x00, 0x00, 0x02, 0x06, 0x01, 0x00, 0x04, 0x0b, 0x08, 0x00, 0x09, 0x00, 0x00, 0x00
        /*0020*/ 	.byte	0x00, 0x00, 0x00, 0x00


//--------------------- .nv.info._ZN8pygpukit3ops2nn26sdpa_causal_f32_kernel_ptrEPKfS3_S3_PfPKiiiiif --------------------------
	.section	.nv.info._ZN8pygpukit3ops2nn26sdpa_causal_f32_kernel_ptrEPKfS3_S3_PfPKiiiiif,"",@"SHT_CUDA_INFO"
	.sectionflags	@""
	.align	4


	//----- nvinfo : EIATTR_CUDA_API_VERSION
	.align		4
        /*0000*/ 	.byte	0x04, 0x37
        /*0002*/ 	.short	(.L_49 - .L_48)
.L_48:
        /*0004*/ 	.word	0x00000082


	//----- nvinfo : EIATTR_KPARAM_INFO
	.align		4
.L_49:
        /*0008*/ 	.byte	0x04, 0x17
        /*000a*/ 	.short	(.L_51 - .L_50)
.L_50:
        /*000c*/ 	.word	0x00000000
        /*0010*/ 	.short	0x0009
        /*0012*/ 	.short	0x0038
        /*0014*/ 	.byte	0x00, 0xf0, 0x11, 0x00


	//----- nvinfo : EIATTR_KPARAM_INFO
	.align		4
.L_51:
        /*0018*/ 	.byte	0x04, 0x17
        /*001a*/ 	.short	(.L_53 - .L_52)
.L_52:
        /*001c*/ 	.word	0x00000000
        /*0020*/ 	.short	0x0008
        /*0022*/ 	.short	0x0034
        /*0024*/ 	.byte	0x00, 0xf0, 0x11, 0x00


	//----- nvinfo : EIATTR_KPARAM_INFO
	.align		4
.L_53:
        /*0028*/ 	.byte	0x04, 0x17
        /*002a*/ 	.short	(.L_55 - .L_54)
.L_54:
        /*002c*/ 	.word	0x00000000
        /*0030*/ 	.short	0x0007
        /*0032*/ 	.short	0x0030
        /*0034*/ 	.byte	0x00, 0xf0, 0x11, 0x00


	//----- nvinfo : EIATTR_KPARAM_INFO
	.align		4
.L_55:
        /*0038*/ 	.byte	0x04, 0x17
        /*003a*/ 	.short	(.L_57 - .L_56)
.L_56:
        /*003c*/ 	.word	0x00000000
        /*0040*/ 	.short	0x0006
        /*0042*/ 	.short	0x002c
        /*0044*/ 	.byte	0x00, 0xf0, 0x11, 0x00


	//----- nvinfo : EIATTR_KPARAM_INFO
	.align		4
.L_57:
        /*0048*/ 	.byte	0x04, 0x17
        /*004a*/ 	.short	(.L_59 - .L_58)
.L_58:
        /*004c*/ 	.word	0x00000000
        /*0050*/ 	.short	0x0005
        /*0052*/ 	.short	0x0028
        /*0054*/ 	.byte	0x00, 0xf0, 0x11, 0x00


	//----- nvinfo : EIATTR_KPARAM_INFO
	.align		4
.L_59:
        /*0058*/ 	.byte	0x04, 0x17
        /*005a*/ 	.short	(.L_61 - .L_60)
.L_60:
        /*005c*/ 	.word	0x00000000
        /*0060*/ 	.short	0x0004
        /*0062*/ 	.short	0x0020
        /*0064*/ 	.byte	0x00, 0xf5, 0x21, 0x00


	//----- nvinfo : EIATTR_KPARAM_INFO
	.align		4
.L_61:
        /*0068*/ 	.byte	0x04, 0x17
        /*006a*/ 	.short	(.L_63 - .L_62)
.L_62:
        /*006c*/ 	.word	0x00000000
        /*0070*/ 	.short	0x0003
        /*0072*/ 	.short	0x0018
        /*0074*/ 	.byte	0x00, 0xf5, 0x21, 0x00


	//----- nvinfo : EIATTR_KPARAM_INFO
	.align		4
.L_63:
        /*0078*/ 	.byte	0x04, 0x17
        /*007a*/ 	.short	(.L_65 - .L_64)
.L_64:
        /*007c*/ 	.word	0x00000000
        /*0080*/ 	.short	0x0002
        /*0082*/ 	.short	0x0010
        /*0084*/ 	.byte	0x00, 0xf5, 0x21, 0x00


	//----- nvinfo : EIATTR_KPARAM_INFO
	.align		4
.L_65:
        /*0088*/ 	.byte	0x04, 0x17
        /*008a*/ 	.short	(.L_67 - .L_66)
.L_66:
        /*008c*/ 	.word	0x00000000
        /*0090*/ 	.short	0x0001
        /*0092*/ 	.short	0x0008
        /*0094*/ 	.byte	0x00, 0xf5, 0x21, 0x00


	//----- nvinfo : EIATTR_KPARAM_INFO
	.align		4
.L_67:
        /*0098*/ 	.byte	0x04, 0x17
        /*009a*/ 	.short	(.L_69 - .L_68)
.L_68:
        /*009c*/ 	.word	0x00000000
        /*00a0*/ 	.short	0x0000
        /*00a2*/ 	.short	0x0000
        /*00a4*/ 	.byte	0x00, 0xf5, 0x21, 0x00


	//----- nvinfo : EIATTR_SPARSE_MMA_MASK
	.align		4
.L_69:
        /*00a8*/ 	.byte	0x03, 0x50
        /*00aa*/ 	.short	0x0000


	//----- nvinfo : EIATTR_MAXREG_COUNT
	.align		4
        /*00ac*/ 	.byte	0x03, 0x1b
        /*00ae*/ 	.short	0x00ff


	//----- nvinfo : EIATTR_NUM_BARRIERS
	.align		4
        /*00b0*/ 	.byte	0x02, 0x4c
        /*00b2*/ 	.byte	0x01
	.zero		1


	//----- nvinfo : EIATTR_MERCURY_ISA_VERSION
	.align		4
        /*00b4*/ 	.byte	0x03, 0x5f
        /*00b6*/ 	.short	0x0101


	//----- nvinfo : EIATTR_COOP_GROUP_MASK_REGIDS
	.align		4
        /*00b8*/ 	.byte	0x04, 0x29
        /*00ba*/ 	.short	(.L_71 - .L_70)


	//   ....[0]....
.L_70:
        /*00bc*/ 	.word	0xffffffff


	//   ....[1]....
        /*00c0*/ 	.word	0xffffffff


	//   ....[2]....
        /*00c4*/ 	.word	0xffffffff


	//   ....[3]....
        /*00c8*/ 	.word	0xffffffff


	//   ....[4]....
        /*00cc*/ 	.word	0xffffffff


	//   ....[5]....
        /*00d0*/ 	.word	0xffffffff


	//   ....[6]....
        /*00d4*/ 	.word	0xffffffff


	//   ....[7]....
        /*00d8*/ 	.word	0xffffffff


	//   ....[8]....
        /*00dc*/ 	.word	0xffffffff


	//   ....[9]....
        /*00e0*/ 	.word	0xffffffff


	//   ....[10]....
        /*00e4*/ 	.word	0xffffffff


	//   ....[11]....
        /*00e8*/ 	.word	0xffffffff


	//   ....[12]....
        /*00ec*/ 	.word	0xffffffff


	//   ....[13]....
        /*00f0*/ 	.word	0xffffffff


	//   ....[14]....
        /*00f4*/ 	.word	0xffffffff


	//   ....[15]....
        /*00f8*/ 	.word	0xffffffff


	//   ....[16]....
        /*00fc*/ 	.word	0xffffffff


	//   ....[17]....
        /*0100*/ 	.word	0xffffffff


	//   ....[18]....
        /*0104*/ 	.word	0xffffffff


	//   ....[19]....
        /*0108*/ 	.word	0xffffffff


	//   ....[20]....
        /*010c*/ 	.word	0x0500000f


	//   ....[21]....
        /*0110*/ 	.word	0x0500000f


	//   ....[22]....
        /*0114*/ 	.word	0x0500000f


	//   ....[23]....
        /*0118*/ 	.word	0x0500000f


	//   ....[24]....
        /*011c*/ 	.word	0x0500000f


	//   ....[25]....
        /*0120*/ 	.word	0x0500000f


	//   ....[26]....
        /*0124*/ 	.word	0x0500000f


	//   ....[27]....
        /*0128*/ 	.word	0x0500000f


	//   ....[28]....
        /*012c*/ 	.word	0x0500000f


	//   ....[29]....
        /*0130*/ 	.word	0x0500000f


	//----- nvinfo : EIATTR_COOP_GROUP_INSTR_OFFSETS
	.align		4
.L_71:
        /*0134*/ 	.byte	0x04, 0x28
        /*0136*/ 	.short	(.L_73 - .L_72)


	//   ....[0]....
.L_72:
        /*0138*/ 	.word	0x00000b80


	//   ....[1]....
        /*013c*/ 	.word	0x00000bc0


	//   ....[2]....
        /*0140*/ 	.word	0x00000bf0


	//   ....[3]....
        /*0144*/ 	.word	0x00000c30


	//   ....[4]....
        /*0148*/ 	.word	0x00000c70


	//   ....[5]....
        /*014c*/ 	.word	0x00000d90


	//   ....[6]....
        /*0150*/ 	.word	0x00000db0


	//   ....[7]....
        /*0154*/ 	.word	0x00000dd0


	//   ....[8]....
        /*0158*/ 	.word	0x00000df0


	//   ....[9]....
        /*015c*/ 	.word	0x00000e10


	//   ....[10]....
        /*0160*/ 	.word	0x000010b0


	//   ....[11]....
        /*0164*/ 	.word	0x00001100


	//   ....[12]....
        /*0168*/ 	.word	0x00001140


	//   ....[13]....
        /*016c*/ 	.word	0x00001170


	//   ....[14]....
        /*0170*/ 	.word	0x00001190


	//   ....[15]....
        /*0174*/ 	.word	0x000012c0


	//   ....[16]....
        /*0178*/ 	.word	0x000012e0


	//   ....[17]....
        /*017c*/ 	.word	0x00001300


	//   ....[18]....
        /*0180*/ 	.word	0x00001320


	//   ....[19]....
        /*0184*/ 	.word	0x00001340


	//   ....[20]....
        /*0188*/ 	.word	0x000022c0


	//   ....[21]....
        /*018c*/ 	.word	0x00002330


	//   ....[22]....
        /*0190*/ 	.word	0x000023a0


	//   ....[23]....
        /*0194*/ 	.word	0x00002410


	//   ....[24]....
        /*0198*/ 	.word	0x00002480


	//   ....[25]....
        /*019c*/ 	.word	0x00002500


	//   ....[26]....
        /*01a0*/ 	.word	0x00002570


	//   ....[27]....
        /*01a4*/ 	.word	0x000025e0


	//   ....[28]....
        /*01a8*/ 	.word	0x00002650


	//   ....[29]....
        /*01ac*/ 	.word	0x000026c0


	//----- nvinfo : EIATTR_VRC_CTA_INIT_COUNT
	.align		4
.L_73:
        /*01b0*/ 	.byte	0x02, 0x4a
	.zero		1
	.zero		1


	//----- nvinfo : EIATTR_EXIT_INSTR_OFFSETS
	.align		4
        /*01b4*/ 	.byte	0x04, 0x1c
        /*01b6*/ 	.short	(.L_75 - .L_74)


	//   ....[0]....
.L_74:
        /*01b8*/ 	.word	0x00000060


	//   ....[1]....
        /*01bc*/ 	.word	0x000015f0


	//   ....[2]....
        /*01c0*/ 	.word	0x000016d0


	//   ....[3]....
        /*01c4*/ 	.word	0x00002260


	//----- nvinfo : EIATTR_CRS_STACK_SIZE
	.align		4
.L_75:
        /*01c8*/ 	.byte	0x04, 0x1e
        /*01ca*/ 	.short	(.L_77 - .L_76)
.L_76:
        /*01cc*/ 	.word	0x00000000


	//----- nvinfo : EIATTR_CBANK_PARAM_SIZE
	.align		4
.L_77:
        /*01d0*/ 	.byte	0x03, 0x19
        /*01d2*/ 	.short	0x003c


	//----- nvinfo : EIATTR_PARAM_CBANK
	.align		4
        /*01d4*/ 	.byte	0x04, 0x0a
        /*01d6*/ 	.short	(.L_79 - .L_78)
	.align		4
.L_78:
        /*01d8*/ 	.word	index@(.nv.constant0._ZN8pygpukit3ops2nn26sdpa_causal_f32_kernel_ptrEPKfS3_S3_PfPKiiiiif)
        /*01dc*/ 	.short	0x0380
        /*01de*/ 	.short	0x003c


	//----- nvinfo : EIATTR_SW_WAR
	.align		4
.L_79:
        /*01e0*/ 	.byte	0x04, 0x36
        /*01e2*/ 	.short	(.L_81 - .L_80)
.L_80:
        /*01e4*/ 	.word	0x00000008
.L_81:


//--------------------- .nv.info._ZN8pygpukit3ops2nn27sdpa_causal_bf16_kernel_ptrEPK13__nv_bfloat16S4_S4_PS2_PKiiiiif --------------------------
	.section	.nv.info._ZN8pygpukit3ops2nn27sdpa_causal_bf16_kernel_ptrEPK13__nv_bfloat16S4_S4_PS2_PKiiiiif,"",@"SHT_CUDA_INFO"
	.sectionflags	@""
	.align	4


	//----- nvinfo : EIATTR_CUDA_API_VERSION
	.align		4
        /*0000*/ 	.byte	0x04, 0x37
        /*0002*/ 	.short	(.L_83 - .L_82)
.L_82:
        /*0004*/ 	.word	0x00000082


	//----- nvinfo : EIATTR_KPARAM_INFO
	.align		4
.L_83:
        /*0008*/ 	.byte	0x04, 0x17
        /*000a*/ 	.short	(.L_85 - .L_84)
.L_84:
        /*000c*/ 	.word	0x00000000
        /*0010*/ 	.short	0x0009
        /*0012*/ 	.short	0x0038
        /*0014*/ 	.byte	0x00, 0xf0, 0x11, 0x00


	//----- nvinfo : EIATTR_KPARAM_INFO
	.align		4
.L_85:
        /*0018*/ 	.byte	0x04, 0x17
        /*001a*/ 	.short	(.L_87 - .L_86)
.L_86:
        /*001c*/ 	.word	0x00000000
        /*0020*/ 	.short	0x0008
        /*0022*/ 	.short	0x0034
        /*0024*/ 	.byte	0x00, 0xf0, 0x11, 0x00


	//----- nvinfo : EIATTR_KPARAM_INFO
	.align		4
.L_87:
        /*0028*/ 	.byte	0x04, 0x17
        /*002a*/ 	.short	(.L_89 - .L_88)
.L_88:
        /*002c*/ 	.word	0x00000000
        /*0030*/ 	.short	0x0007
        /*0032*/ 	.short	0x0030
        /*0034*/ 	.byte	0x00, 0xf0, 0x11, 0x00


	//----- nvinfo : EIATTR_KPARAM_INFO
	.align		4
.L_89:
        /*0038*/ 	.byte	0x04, 0x17
        /*003a*/ 	.short	(.L_91 - .L_90)
.L_90:
        /*003c*/ 	.word	0x00000000
        /*0040*/ 	.short	0x0006
        /*0042*/ 	.short	0x002c
        /*0044*/ 	.byte	0x00, 0xf0, 0x11, 0x00


	//----- nvinfo : EIATTR_KPARAM_INFO
	.align		4
.L_91:
        /*0048*/ 	.byte	0x04, 0x17
        /*004a*/ 	.short	(.L_93 - .L_92)
.L_92:
        /*004c*/ 	.word	0x00000000
        /*0050*/ 	.short	0x0005
        /*0052*/ 	.short	0x0028
        /*0054*/ 	.byte	0x00, 0xf0, 0x11, 0x00


	//----- nvinfo : EIATTR_KPARAM_INFO
	.align		4
.L_93:
        /*0058*/ 	.byte	0x04, 0x17
        /*005a*/ 	.short	(.L_95 - .L_94)
.L_94:
        /*005c*/ 	.word	0x00000000
        /*0060*/ 	.short	0x0004
        /*0062*/ 	.short	0x0020
        /*0064*/ 	.byte	0x00, 0xf5, 0x21, 0x00


	//----- nvinfo : EIATTR_KPARAM_INFO
	.align		4
.L_95:
        /*0068*/ 	.byte	0x04, 0x17
        /*006a*/ 	.short	(.L_97 - .L_96)
.L_96:
        /*006c*/ 	.word	0x00000000
        /*0070*/ 	.short	0x0003
        /*0072*/ 	.short	0x0018
        /*0074*/ 	.byte	0x00, 0xf5, 0x21, 0x00


	//----- nvinfo : EIATTR_KPARAM_INFO
	.align		4
.L_97:
        /*0078*/ 	.byte	0x04, 0x17
        /*007a*/ 	.short	(.L_99 - .L_98)
.L_98:
        /*007c*/ 	.word	0x00000000
        /*0080*/ 	.short	0x0002
        /*0082*/ 	.short	0x0010
        /*0084*/ 	.byte	0x00, 0xf5, 0x21, 0x00


	//----- nvinfo : EIATTR_KPARAM_INFO
	.align		4
.L_99:
        /*0088*/ 	.byte	0x04, 0x17
        /*008a*/ 	.short	(.L_101 - .L_100)
.L_100:
        /*008c*/ 	.word	0x00000000
        /*0090*/ 	.short	0x0001
        /*0092*/ 	.short	0x0008
        /*0094*/ 	.byte	0x00, 0xf5, 0x21, 0x00


	//----- nvinfo : EIATTR_KPARAM_INFO
	.align		4
.L_101:
        /*0098*/ 	.byte	0x04, 0x17
        /*009a*/ 	.short	(.L_103 - .L_102)
.L_102:
        /*009c*/ 	.word	0x00000000
        /*00a0*/ 	.short	0x0000
        /*00a2*/ 	.short	0x0000
        /*00a4*/ 	.byte	0x00, 0xf5, 0x21, 0x00


	//----- nvinfo : EIATTR_SPARSE_MMA_MASK
	.align		4
.L_103:
        /*00a8*/ 	.byte	0x03, 0x50
        /*00aa*/ 	.short	0x0000


	//----- nvinfo : EIATTR_MAXREG_COUNT
	.align		4
        /*00ac*/ 	.byte	0x03, 0x1b
        /*00ae*/ 	.short	0x00ff


	//----- nvinfo : EIATTR_NUM_BARRIERS
	.align		4
        /*00b0*/ 	.byte	0x02, 0x4c
        /*00b2*/ 	.byte	0x01
	.zero		1


	//----- nvinfo : EIATTR_MERCURY_ISA_VERSION
	.align		4
        /*00b4*/ 	.byte	0x03, 0x5f
        /*00b6*/ 	.short	0x0101


	//----- nvinfo : EIATTR_COOP_GROUP_MASK_REGIDS
	.align		4
        /*00b8*/ 	.byte	0x04, 0x29
        /*00ba*/ 	.short	(.L_105 - .L_104)


	//   ....[0]....
.L_104:
        /*00bc*/ 	.word	0xffffffff


	//   ....[1]....
        /*00c0*/ 	.word	0xffffffff


	//   ....[2]....
        /*00c4*/ 	.word	0xffffffff


	//   ....[3]....
        /*00c8*/ 	.word	0xffffffff


	//   ....[4]....
        /*00cc*/ 	.word	0xffffffff


	//   ....[5]....
        /*00d0*/ 	.word	0xffffffff


	//   ....[6]....
        /*00d4*/ 	.word	0xffffffff


	//   ....[7]....
        /*00d8*/ 	.word	0xffffffff


	//   ....[8]....
        /*00dc*/ 	.word	0xffffffff


	//   ....[9]....
        /*00e0*/ 	.word	0xffffffff


	//   ....[10]....
        /*00e4*/ 	.word	0xffffffff


	//   ....[11]....
        /*00e8*/ 	.word	0xffffffff


	//   ....[12]....
        /*00ec*/ 	.word	0xffffffff


	//   ....[13]....
        /*00f0*/ 	.word	0xffffffff


	//   ....[14]....
        /*00f4*/ 	.word	0xffffffff


	//   ....[15]....
        /*00f8*/ 	.word	0xffffffff


	//   ....[16]....
        /*00fc*/ 	.word	0xffffffff


	//   ....[17]....
        /*0100*/ 	.word	0xffffffff


	//   ....[18]....
        /*0104*/ 	.word	0xffffffff


	//   ....[19]....
        /*0108*/ 	.word	0xffffffff


	//   ....[20]....
        /*010c*/ 	.word	0x0500000f


	//   ....[21]....
        /*0110*/ 	.word	0x0500000f


	//   ....[22]....
        /*0114*/ 	.word	0x0500000f


	//   ....[23]....
        /*0118*/ 	.word	0x0500000f


	//   ....[24]....
        /*011c*/ 	.word	0x0500000f


	//   ....[25]....
        /*0120*/ 	.word	0x0500000f


	//   ....[26]....
        /*0124*/ 	.word	0x0500000f


	//   ....[27]....
        /*0128*/ 	.word	0x0500000f


	//   ....[28]....
        /*012c*/ 	.word	0x0500000f


	//   ....[29]....
        /*0130*/ 	.word	0x0500000f


	//----- nvinfo : EIATTR_COOP_GROUP_INSTR_OFFSETS
	.align		4
.L_105:
        /*0134*/ 	.byte	0x04, 0x28
        /*0136*/ 	.short	(.L_107 - .L_106)


	//   ....[0]....
.L_106:
        /*0138*/ 	.word	0x00000d90


	//   ....[1]....
        /*013c*/ 	.word	0x00000dd0


	//   ....[2]....
        /*0140*/ 	.word	0x00000e00


	//   ....[3]....
        /*0144*/ 	.word	0x00000e40


	//   ....[4]....
        /*0148*/ 	.word	0x00000e80


	//   ....[5]....
        /*014c*/ 	.word	0x00000fa0


	//   ....[6]....
        /*0150*/ 	.word	0x00000fc0


	//   ....[7]....
        /*0154*/ 	.word	0x00000fe0


	//   ....[8]....
        /*0158*/ 	.word	0x00001000


	//   ....[9]....
        /*015c*/ 	.word	0x00001020


	//   ....[10]....
        /*0160*/ 	.word	0x000012c0


	//   ....[11]....
        /*0164*/ 	.word	0x00001310


	//   ....[12]....
        /*0168*/ 	.word	0x00001350


	//   ....[13]....
        /*016c*/ 	.word	0x00001380


	//   ....[14]....
        /*0170*/ 	.word	0x000013a0


	//   ....[15]....
        /*0174*/ 	.word	0x000014d0


	//   ....[16]....
        /*0178*/ 	.word	0x000014f0


	//   ....[17]....
        /*017c*/ 	.word	0x00001510


	//   ....[18]....
        /*0180*/ 	.word	0x00001530


	//   ....[19]....
        /*0184*/ 	.word	0x00001550


	//   ....[20]....
        /*0188*/ 	.word	0x000025d0


	//   ....[21]....
        /*018c*/ 	.word	0x00002640


	//   ....[22]....
        /*0190*/ 	.word	0x000026b0


	//   ....[23]....
        /*0194*/ 	.word	0x00002720


	//   ....[24]....
        /*0198*/ 	.word	0x00002790


	//   ....[25]....
        /*019c*/ 	.word	0x00002810


	//   ....[26]....
        /*01a0*/ 	.word	0x00002880


	//   ....[27]....
        /*01a4*/ 	.word	0x000028f0


	//   ....[28]....
        /*01a8*/ 	.word	0x00002960


	//   ....[29]....
        /*01ac*/ 	.word	0x000029d0


	//----- nvinfo : EIATTR_VRC_CTA_INIT_COUNT
	.align		4
.L_107:
        /*01b0*/ 	.byte	0x02, 0x4a
	.zero		1
	.zero		1


	//----- nvinfo : EIATTR_EXIT_INSTR_OFFSETS
	.align		4
        /*01b4*/ 	.byte	0x04, 0x1c
        /*01b6*/ 	.short	(.L_109 - .L_108)


	//   ....[0]....
.L_108:
        /*01b8*/ 	.word	0x00000060


	//   ....[1]....
        /*01bc*/ 	.word	0x00001800


	//   ....[2]....
        /*01c0*/ 	.word	0x000018e0


	//   ....[3]....
        /*01c4*/ 	.word	0x00002570


	//----- nvinfo : EIATTR_CRS_STACK_SIZE
	.align		4
.L_109:
        /*01c8*/ 	.byte	0x04, 0x1e
        /*01ca*/ 	.short	(.L_111 - .L_110)
.L_110:
        /*01cc*/ 	.word	0x00000000


	//----- nvinfo : EIATTR_CBANK_PARAM_SIZE
	.align		4
.L_111:
        /*01d0*/ 	.byte	0x03, 0x19
        /*01d2*/ 	.short	0x003c


	//----- nvinfo : EIATTR_PARAM_CBANK
	.align		4
        /*01d4*/ 	.byte	0x04, 0x0a
        /*01d6*/ 	.short	(.L_113 - .L_112)
	.align		4
.L_112:
        /*01d8*/ 	.word	index@(.nv.constant0._ZN8pygpukit3ops2nn27sdpa_causal_bf16_kernel_ptrEPK13__nv_bfloat16S4_S4_PS2_PKiiiiif)
        /*01dc*/ 	.short	0x0380
        /*01de*/ 	.short	0x003c


	//----- nvinfo : EIATTR_SW_WAR
	.align		4
.L_113:
        /*01e0*/ 	.byte	0x04, 0x36
        /*01e2*/ 	.short	(.L_115 - .L_114)
.L_114:
        /*01e4*/ 	.word	0x00000008
.L_115:


//--------------------- .nv.info._ZN8pygpukit3ops2nn26sdpa_causal_f16_kernel_ptrEPK6__halfS4_S4_PS2_PKiiiiif --------------------------
	.section	.nv.info._ZN8pygpukit3ops2nn26sdpa_causal_f16_kernel_ptrEPK6__halfS4_S4_PS2_PKiiiiif,"",@"SHT_CUDA_INFO"
	.sectionflags	@""
	.align	4


	//----- nvinfo : EIATTR_CUDA_API_VERSION
	.align		4
        /*0000*/ 	.byte	0x04, 0x37
        /*0002*/ 	.short	(.L_117 - .L_116)
.L_116:
        /*0004*/ 	.word	0x00000082


	//----- nvinfo : EIATTR_KPARAM_INFO
	.align		4
.L_117:
        /*0008*/ 	.byte	0x04, 0x17
        /*000a*/ 	.short	(.L_119 - .L_118)
.L_118:
        /*000c*/ 	.word	0x00000000
        /*0010*/ 	.short	0x0009
        /*0012*/ 	.short	0x0038
        /*0014*/ 	.byte	0x00, 0xf0, 0x11, 0x00


	//----- nvinfo : EIATTR_KPARAM_INFO
	.align		4
.L_119:
        /*0018*/ 	.byte	0x04, 0x17
        /*001a*/ 	.short	(.L_121 - .L_120)
.L_120:
        /*001c*/ 	.word	0x00000000
        /*0020*/ 	.short	0x0008
        /*0022*/ 	.short	0x0034
        /*0024*/ 	.byte	0x00, 0xf0, 0x11, 0x00


	//----- nvinfo : EIATTR_KPARAM_INFO
	.align		4
.L_121:
        /*0028*/ 	.byte	0x04, 0x17
        /*002a*/ 	.short	(.L_123 - .L_122)
.L_122:
        /*002c*/ 	.word	0x00000000
        /*0030*/ 	.short	0x0007
        /*0032*/ 	.short	0x0030
        /*0034*/ 	.byte	0x00, 0xf0, 0x11, 0x00


	//----- nvinfo : EIATTR_KPARAM_INFO
	.align		4
.L_123:
        /*0038*/ 	.byte	0x04, 0x17
        /*003a*/ 	.short	(.L_125 - .L_124)
.L_124:
        /*003c*/ 	.word	0x00000000
        /*0040*/ 	.short	0x0006
        /*0042*/ 	.short	0x002c
        /*0044*/ 	.byte	0x00, 0xf0, 0x11, 0x00


	//----- nvinfo : EIATTR_KPARAM_INFO
	.align		4
.L_125:
        /*0048*/ 	.byte	0x04, 0x17
        /*004a*/ 	.short	(.L_127 - .L_126)
.L_126:
        /*004c*/ 	.word	0x00000000
        /*0050*/ 	.short	0x0005
        /*0052*/ 	.short	0x0028
        /*0054*/ 	.byte	0x00, 0xf0, 0x11, 0x00


	//----- nvinfo : EIATTR_KPARAM_INFO
	.align		4
.L_127:
        /*0058*/ 	.byte	0x04, 0x17
        /*005a*/ 	.short	(.L_129 - .L_128)
.L_128:
        /*005c*/ 	.word	0x00000000
        /*0060*/ 	.short	0x0004
        /*0062*/ 	.short	0x0020
        /*0064*/ 	.byte	0x00, 0xf5, 0x21, 0x00


	//----- nvinfo : EIATTR_KPARAM_INFO
	.align		4
.L_129:
        /*0068*/ 	.byte	0x04, 0x17
        /*006a*/ 	.short	(.L_131 - .L_130)
.L_130:
        /*006c*/ 	.word	0x00000000
        /*0070*/ 	.short	0x0003
        /*0072*/ 	.short	0x0018
        /*0074*/ 	.byte	0x00, 0xf5, 0x21, 0x00


	//----- nvinfo : EIATTR_KPARAM_INFO
	.align		4
.L_131:
        /*0078*/ 	.byte	0x04, 0x17
        /*007a*/ 	.short	(.L_133 - .L_132)
.L_132:
        /*007c*/ 	.word	0x00000000
        /*0080*/ 	.short	0x0002
        /*0082*/ 	.short	0x0010
        /*0084*/ 	.byte	0x00, 0xf5, 0x21, 0x00


	//----- nvinfo : EIATTR_KPARAM_INFO
	.align		4
.L_133:
        /*0088*/ 	.byte	0x04, 0x17
        /*008a*/ 	.short	(.L_135 - .L_134)
.L_134:
        /*008c*/ 	.word	0x00000000
        /*0090*/ 	.short	0x0001
        /*0092*/ 	.short	0x0008
        /*0094*/ 	.byte	0x00, 0xf5, 0x21, 0x00


	//----- nvinfo : EIATTR_KPARAM_INFO
	.align		4
.L_135:
        /*0098*/ 	.byte	0x04, 0x17
        /*009a*/ 	.short	(.L_137 - .L_136)
.L_136:
        /*009c*/ 	.word	0x00000000
        /*00a0*/ 	.short	0x0000
        /*00a2*/ 	.short	0x0000
        /*00a4*/ 	.byte	0x00, 0xf5, 0x21, 0x00


	//----- nvinfo : EIATTR_SPARSE_MMA_MASK
	.align		4
.L_137:
        /*00a8*/ 	.byte	0x03, 0x50
        /*00aa*/ 	.short	0x0000


	//----- nvinfo : EIATTR_MAXREG_COUNT
	.align		4
        /*00ac*/ 	.byte	0x03, 0x1b
        /*00ae*/ 	.short	0x00ff


	//----- nvinfo : EIATTR_NUM_BARRIERS
	.align		4
        /*00b0*/ 	.byte	0x02, 0x4c
        /*00b2*/ 	.byte	0x01
	.zero		1


	//----- nvinfo : EIATTR_MERCURY_ISA_VERSION
	.align		4
        /*00b4*/ 	.byte	0x03, 0x5f
        /*00b6*/ 	.short	0x0101


	//----- nvinfo : EIATTR_COOP_GROUP_MASK_REGIDS
	.align		4
        /*00b8*/ 	.byte	0x04, 0x29
        /*00ba*/ 	.short	(.L_139 - .L_138)


	//   ....[0]....
.L_138:
        /*00bc*/ 	.word	0xffffffff


	//   ....[1]....
        /*00c0*/ 	.word	0xffffffff


	//   ....[2]....
        /*00c4*/ 	.word	0xffffffff


	//   ....[3]....
        /*00c8*/ 	.word	0xffffffff


	//   ....[4]....
        /*00cc*/ 	.word	0xffffffff


	//   ....[5]....
        /*00d0*/ 	.word	0xffffffff


	//   ....[6]....
        /*00d4*/ 	.word	0xffffffff


	//   ....[7]....
        /*00d8*/ 	.word	0xffffffff


	//   ....[8]....
        /*00dc*/ 	.word	0xffffffff


	//   ....[9]....
        /*00e0*/ 	.word	0xffffffff


	//   ....[10]....
        /*00e4*/ 	.word	0xffffffff


	//   ....[11]....
        /*00e8*/ 	.word	0xffffffff


	//   ....[12]....
        /*00ec*/ 	.word	0xffffffff


	//   ....[13]....
        /*00f0*/ 	.word	0xffffffff


	//   ....[14]....
        /*00f4*/ 	.word	0xffffffff


	//   ....[15]....
        /*00f8*/ 	.word	0xffffffff


	//   ....[16]....
        /*00fc*/ 	.word	0xffffffff


	//   ....[17]....
        /*0100*/ 	.word	0xffffffff


	//   ....[18]....
        /*0104*/ 	.word	0xffffffff


	//   ....[19]....
        /*0108*/ 	.word	0xffffffff


	//   ....[20]....
        /*010c*/ 	.word	0x0500000f


	//   ....[21]....
        /*0110*/ 	.word	0x0500000f


	//   ....[22]....
        /*0114*/ 	.word	0x0500000f


	//   ....[23]....
        /*0118*/ 	.word	0x0500000f


	//   ....[24]....
        /*011c*/ 	.word	0x0500000f


	//   ....[25]....
        /*0120*/ 	.word	0x0500000f


	//   ....[26]....
        /*0124*/ 	.word	0x0500000f


	//   ....[27]....
        /*0128*/ 	.word	0x0500000f


	//   ....[28]....
        /*012c*/ 	.word	0x0500000f


	//   ....[29]....
        /*0130*/ 	.word	0x0500000f


	//----- nvinfo : EIATTR_COOP_GROUP_INSTR_OFFSETS
	.align		4
.L_139:
        /*0134*/ 	.byte	0x04, 0x28
        /*0136*/ 	.short	(.L_141 - .L_140)


	//   ....[0]....
.L_140:
        /*0138*/ 	.word	0x00000d90


	//   ....[1]....
        /*013c*/ 	.word	0x00000dd0


	//   ....[2]....
        /*0140*/ 	.word	0x00000e00


	//   ....[3]....
        /*0144*/ 	.word	0x00000e40


	//   ....[4]....
        /*0148*/ 	.word	0x00000e80


	//   ....[5]....
        /*014c*/ 	.word	0x00000fa0


	//   ....[6]....
        /*0150*/ 	.word	0x00000fc0


	//   ....[7]....
        /*0154*/ 	.word	0x00000fe0


	//   ....[8]....
        /*0158*/ 	.word	0x00001000


	//   ....[9]....
        /*015c*/ 	.word	0x00001020


	//   ....[10]....
        /*0160*/ 	.word	0x000012c0


	//   ....[11]....
        /*0164*/ 	.word	0x00001310


	//   ....[12]....
        /*0168*/ 	.word	0x00001350


	//   ....[13]....
        /*016c*/ 	.word	0x00001380


	//   ....[14]....
        /*0170*/ 	.word	0x000013a0


	//   ....[15]....
        /*0174*/ 	.word	0x000014d0


	//   ....[16]....
        /*0178*/ 	.word	0x000014f0


	//   ....[17]....
        /*017c*/ 	.word	0x00001510


	//   ....[18]....
        /*0180*/ 	.word	0x00001530


	//   ....[19]....
        /*0184*/ 	.word	0x00001550


	//   ....[20]....
        /*0188*/ 	.word	0x000025d0


	//   ....[21]....
        /*018c*/ 	.word	0x00002640


	//   ....[22]....
        /*0190*/ 	.word	0x000026b0


	//   ....[23]....
        /*0194*/ 	.word	0x00002720


	//   ....[24]....
        /*0198*/ 	.word	0x00002790


	//   ....[25]....
        /*019c*/ 	.word	0x00002810


	//   ....[26]....
        /*01a0*/ 	.word	0x00002880


	//   ....[27]....
        /*01a4*/ 	.word	0x000028f0


	//   ....[28]....
        /*01a8*/ 	.word	0x00002960


	//   ....[29]....
        /*01ac*/ 	.word	0x000029d0


	//----- nvinfo : EIATTR_VRC_CTA_INIT_COUNT
	.align		4
.L_141:
        /*01b0*/ 	.byte	0x02, 0x4a
	.zero		1
	.zero		1


	//----- nvinfo : EIATTR_EXIT_INSTR_OFFSETS
	.align		4
        /*01b4*/ 	.byte	0x04, 0x1c
        /*01b6*/ 	.short	(.L_143 - .L_142)


	//   ....[0]....
.L_142:
        /*01b8*/ 	.word	0x00000060


	//   ....[1]....
        /*01bc*/ 	.word	0x00001800


	//   ....[2]....
        /*01c0*/ 	.word	0x000018e0


	//   ....[3]....
        /*01c4*/ 	.word	0x00002570


	//----- nvinfo : EIATTR_CRS_STACK_SIZE
	.align		4
.L_143:
        /*01c8*/ 	.byte	0x04, 0x1e
        /*01ca*/ 	.short	(.L_145 - .L_144)
.L_144:
        /*01cc*/ 	.word	0x00000000


	//----- nvinfo : EIATTR_CBANK_PARAM_SIZE
	.align		4
.L_145:
        /*01d0*/ 	.byte	0x03, 0x19
        /*01d2*/ 	.short	0x003c


	//----- nvinfo : EIATTR_PARAM_CBANK
	.align		4
        /*01d4*/ 	.byte	0x04, 0x0a
        /*01d6*/ 	.short	(.L_147 - .L_146)
	.align		4
.L_146:
        /*01d8*/ 	.word	index@(.nv.constant0._ZN8pygpukit3ops2nn26sdpa_causal_f16_kernel_ptrEPK6__halfS4_S4_PS2_PKiiiiif)
        /*01dc*/ 	.short	0x0380
        /*01de*/ 	.short	0x003c


	//----- nvinfo : EIATTR_SW_WAR
	.align		4
.L_147:
        /*01e0*/ 	.byte	0x04, 0x36
        /*01e2*/ 	.short	(.L_149 - .L_148)
.L_148:
        /*01e4*/ 	.word	0x00000008
.L_149:


//--------------------- .nv.info._ZN8pygpukit3ops2nn23sdpa_causal_bf16_kernelEPK13__nv_bfloat16S4_S4_PS2_iiiiifi --------------------------
	.section	.nv.info._ZN8pygpukit3ops2nn23sdpa_causal_bf16_kernelEPK13__nv_bfloat16S4_S4_PS2_iiiiifi,"",@"SHT_CUDA_INFO"
	.sectionflags	@""
	.align	4


	//----- nvinfo : EIATTR_CUDA_API_VERSION
	.align		4
        /*0000*/ 	.byte	0x04, 0x37
        /*0002*/ 	.short	(.L_151 - .L_150)
.L_150:
        /*0004*/ 	.word	0x00000082


	//----- nvinfo : EIATTR_KPARAM_INFO
	.align		4
.L_151:
        /*0008*/ 	.byte	0x04, 0x17
        /*000a*/ 	.short	(.L_153 - .L_152)
.L_152:
        /*000c*/ 	.word	0x00000000
        /*0010*/ 	.short	0x000a
        /*0012*/ 	.short	0x0038
        /*0014*/ 	.byte	0x00, 0xf0, 0x11, 0x00


	//----- nvinfo : EIATTR_KPARAM_INFO
	.align		4
.L_153:
        /*0018*/ 	.byte	0x04, 0x17
        /*001a*/ 	.short	(.L_155 - .L_154)
.L_154:
        /*001c*/ 	.word	0x00000000
        /*0020*/ 	.short	0x0009
        /*0022*/ 	.short	0x0034
        /*0024*/ 	.byte	0x00, 0xf0, 0x11, 0x00


	//----- nvinfo : EIATTR_KPARAM_INFO
	.align		4
.L_155:
        /*0028*/ 	.byte	0x04, 0x17
        /*002a*/ 	.short	(.L_157 - .L_156)
.L_156:
        /*002c*/ 	.word	0x00000000
        /*0030*/ 	.short	0x0008
        /*0032*/ 	.short	0x0030
        /*0034*/ 	.byte	0x00, 0xf0, 0x11, 0x00


	//----- nvinfo : EIATTR_KPARAM_INFO
	.align		4
.L_157:
        /*0038*/ 	.byte	0x04, 0x17
        /*003a*/ 	.short	(.L_159 - .L_158)
.L_158:
        /*003c*/ 	.word	0x00000000
        /*0040*/ 	.short	0x0007
        /*0042*/ 	.short	0x002c
        /*0044*/ 	.byte	0x00, 0xf0, 0x11, 0x00


	//----- nvinfo : EIATTR_KPARAM_INFO
	.align		4
.L_159:
        /*0048*/ 	.byte	0x04, 0x17
        /*004a*/ 	.short	(.L_161 - .L_160)
.L_160:
        /*004c*/ 	.word	0x00000000
        /*0050*/ 	.short	0x0006
        /*0052*/ 	.short	0x0028
        /*0054*/ 	.byte	0x00, 0xf0, 0x11, 0x00


	//----- nvinfo : EIATTR_KPARAM_INFO
	.align		4
.L_161:
        /*0058*/ 	.byte	0x04, 0x17
        /*005a*/ 	.short	(.L_163 - .L_162)
.L_162:
        /*005c*/ 	.word	0x00000000
        /*0060*/ 	.short	0x0005
        /*0062*/ 	.short	0x0024
        /*0064*/ 	.byte	0x00, 0xf0, 0x11, 0x00


	//----- nvinfo : EIATTR_KPARAM_INFO
	.align		4
.L_163:
        /*0068*/ 	.byte	0x04, 0x17
        /*006a*/ 	.short	(.L_165 - .L_164)
.L_164:
        /*006c*/ 	.word	0x00000000
        /*0070*/ 	.short	0x0004
        /*0072*/ 	.short	0x0020
        /*0074*/ 	.byte	0x00, 0xf0, 0x11, 0x00


	//----- nvinfo : EIATTR_KPARAM_INFO
	.align		4
.L_165:
        /*0078*/ 	.byte	0x04, 0x17
        /*007a*/ 	.short	(.L_167 - .L_166)
.L_166:
        /*007c*/ 	.word	0x00000000
        /*0080*/ 	.short	0x0003
        /*0082*/ 	.short	0x0018
        /*0084*/ 	.byte	0x00, 0xf5, 0x21, 0x00


	//----- nvinfo : EIATTR_KPARAM_INFO
	.align		4
.L_167:
        /*0088*/ 	.byte	0x04, 0x17
        /*008a*/ 	.short	(.L_169 - .L_168)
.L_168:
        /*008c*/ 	.word	0x00000000
        /*0090*/ 	.short	0x0002
        /*0092*/ 	.short	0x0010
        /*0094*/ 	.byte	0x00, 0xf5, 0x21, 0x00


	//----- nvinfo : EIATTR_KPARAM_INFO
	.align		4
.L_169:
        /*0098*/ 	.byte	0x04, 0x17
        /*009a*/ 	.short	(.L_171 - .L_170)
.L_170:
        /*009c*/ 	.word	0x00000000
        /*00a0*/ 	.short	0x0001
        /*00a2*/ 	.short	0x0008
        /*00a4*/ 	.byte	0x00, 0xf5, 0x21, 0x00


	//----- nvinfo : EIATTR_KPARAM_INFO
	.align		4
.L_171:
        /*00a8*/ 	.byte	0x04, 0x17
        /*00aa*/ 	.short	(.L_173 - .L_172)
.L_172:
        /*00ac*/ 	.word	0x00000000
        /*00b0*/ 	.short	0x0000
        /*00b2*/ 	.short	0x0000
        /*00b4*/ 	.byte	0x00, 0xf5, 0x21, 0x00


	//----- nvinfo : EIATTR_SPARSE_MMA_MASK
	.align		4
.L_173:
        /*00b8*/ 	.byte	0x03, 0x50
        /*00ba*/ 	.short	0x0000


	//----- nvinfo : EIATTR_MAXREG_COUNT
	.align		4
        /*00bc*/ 	.byte	0x03, 0x1b
        /*00be*/ 	.short	0x00ff


	//----- nvinfo : EIATTR_NUM_BARRIERS
	.align		4
        /*00c0*/ 	.byte	0x02, 0x4c
        /*00c2*/ 	.byte	0x01
	.zero		1


	//----- nvinfo : EIATTR_MERCURY_ISA_VERSION
	.align		4
        /*00c4*/ 	.byte	0x03, 0x5f
        /*00c6*/ 	.short	0x0101


	//----- nvinfo : EIATTR_COOP_GROUP_MASK_REGIDS
	.align		4
        /*00c8*/ 	.byte	0x04, 0x29
        /*00ca*/ 	.short	(.L_175 - .L_174)


	//   ....[0]....
.L_174:
        /*00cc*/ 	.word	0xffffffff


	//   ....[1]....
        /*00d0*/ 	.word	0xffffffff


	//   ....[2]....
        /*00d4*/ 	.word	0xffffffff


	//   ....[3]....
        /*00d8*/ 	.word	0xffffffff


	//   ....[4]....
        /*00dc*/ 	.word	0xffffffff


	//   ....[5]....
        /*00e0*/ 	.word	0xffffffff


	//   ....[6]....
        /*00e4*/ 	.word	0xffffffff


	//   ....[7]....
        /*00e8*/ 	.word	0xffffffff


	//   ....[8]....
        /*00ec*/ 	.word	0xffffffff


	//   ....[9]....
        /*00f0*/ 	.word	0xffffffff


	//   ....[10]....
        /*00f4*/ 	.word	0xffffffff


	//   ....[11]....
        /*00f8*/ 	.word	0xffffffff


	//   ....[12]....
        /*00fc*/ 	.word	0xffffffff


	//   ....[13]....
        /*0100*/ 	.word	0xffffffff


	//   ....[14]....
        /*0104*/ 	.word	0xffffffff


	//   ....[15]....
        /*0108*/ 	.word	0xffffffff


	//   ....[16]....
        /*010c*/ 	.word	0xffffffff


	//   ....[17]....
        /*0110*/ 	.word	0xffffffff


	//   ....[18]....
        /*0114*/ 	.word	0xffffffff


	//   ....[19]....
        /*0118*/ 	.word	0xffffffff


	//   ....[20]....
        /*011c*/ 	.word	0x0500000e


	//   ....[21]....
        /*0120*/ 	.word	0x0500000e


	//   ....[22]....
        /*0124*/ 	.word	0x0500000e


	//   ....[23]....
        /*0128*/ 	.word	0x0500000e


	//   ....[24]....
        /*012c*/ 	.word	0x0500000e


	//   ....[25]....
        /*0130*/ 	.word	0x0500000e


	//   ....[26]....
        /*0134*/ 	.word	0x0500000e


	//   ....[27]....
        /*0138*/ 	.word	0x0500000e


	//   ....[28]....
        /*013c*/ 	.word	0x0500000e


	//   ....[29]....
        /*0140*/ 	.word	0x0500000e


	//----- nvinfo : EIATTR_COOP_GROUP_INSTR_OFFSETS
	.align		4
.L_175:
        /*0144*/ 	.byte	0x04, 0x28
        /*0146*/ 	.short	(.L_177 - .L_176)


	//   ....[0]....
.L_176:
        /*0148*/ 	.word	0x00000de0


	//   ....[1]....
        /*014c*/ 	.word	0x00000e20


	//   ....[2]....
        /*0150*/ 	.word	0x00000e50


	//   ....[3]....
        /*0154*/ 	.word	0x00000e90


	//   ....[4]....
        /*0158*/ 	.word	0x00000ed0


	//   ....[5]....
        /*015c*/ 	.word	0x00000ff0


	//   ....[6]....
        /*0160*/ 	.word	0x00001010


	//   ....[7]....
        /*0164*/ 	.word	0x00001030


	//   ....[8]....
        /*0168*/ 	.word	0x00001050


	//   ....[9]....
        /*016c*/ 	.word	0x00001070


	//   ....[10]....
        /*0170*/ 	.word	0x00001310


	//   ....[11]....
        /*0174*/ 	.word	0x00001360


	//   ....[12]....
        /*0178*/ 	.word	0x000013b0


	//   ....[13]....
        /*017c*/ 	.word	0x000013d0


	//   ....[14]....
        /*0180*/ 	.word	0x000013f0


	//   ....[15]....
        /*0184*/ 	.word	0x00001520


	//   ....[16]....
        /*0188*/ 	.word	0x00001540


	//   ....[17]....
        /*018c*/ 	.word	0x00001560


	//   ....[18]....
        /*0190*/ 	.word	0x00001580


	//   ....[19]....
        /*0194*/ 	.word	0x000015a0


	//   ....[20]....
        /*0198*/ 	.word	0x000026f0


	//   ....[21]....
        /*019c*/ 	.word	0x00002760


	//   ....[22]....
        /*01a0*/ 	.word	0x000027d0


	//   ....[23]....
        /*01a4*/ 	.word	0x00002840


	//   ....[24]....
        /*01a8*/ 	.word	0x000028b0


	//   ....[25]....
        /*01ac*/ 	.word	0x00002930


	//   ....[26]....
        /*01b0*/ 	.word	0x000029a0


	//   ....[27]....
        /*01b4*/ 	.word	0x00002a10


	//   ....[28]....
        /*01b8*/ 	.word	0x00002a80


	//   ....[29]....
        /*01bc*/ 	.word	0x00002af0


	//----- nvinfo : EIATTR_VRC_CTA_INIT_COUNT
	.align		4
.L_177:
        /*01c0*/ 	.byte	0x02, 0x4a
	.zero		1
	.zero		1


	//----- nvinfo : EIATTR_EXIT_INSTR_OFFSETS
	.align		4
        /*01c4*/ 	.byte	0x04, 0x1c
        /*01c6*/ 	.short	(.L_179 - .L_178)


	//   ....[0]....
.L_178:
        /*01c8*/ 	.word	0x00000060


	//   ....[1]....
        /*01cc*/ 	.word	0x00001860


	//   ....[2]....
        /*01d0*/ 	.word	0x00001940


	//   ....[3]....
        /*01d4*/ 	.word	0x00002690


	//----- nvinfo : EIATTR_CRS_STACK_SIZE
	.align		4
.L_179:
        /*01d8*/ 	.byte	0x04, 0x1e
        /*01da*/ 	.short	(.L_181 - .L_180)
.L_180:
        /*01dc*/ 	.word	0x00000000


	//----- nvinfo : EIATTR_CBANK_PARAM_SIZE
	.align		4
.L_181:
        /*01e0*/ 	.byte	0x03, 0x19
        /*01e2*/ 	.short	0x003c


	//----- nvinfo : EIATTR_PARAM_CBANK
	.align		4
        /*01e4*/ 	.byte	0x04, 0x0a
        /*01e6*/ 	.short	(.L_183 - .L_182)
	.align		4
.L_182:
        /*01e8*/ 	.word	index@(.nv.constant0._ZN8pygpukit3ops2nn23sdpa_causal_bf16_kernelEPK13__nv_bfloat16S4_S4_PS2_iiiiifi)
        /*01ec*/ 	.short	0x0380
        /*01ee*/ 	.short	0x003c


	//----- nvinfo : EIATTR_SW_WAR
	.align		4
.L_183:
        /*01f0*/ 	.byte	0x04, 0x36
        /*01f2*/ 	.short	(.L_185 - .L_184)
.L_184:
        /*01f4*/ 	.word	0x00000008
.L_185:


//--------------------- .nv.info._ZN8pygpukit3ops2nn22sdpa_causal_f16_kernelEPK6__halfS4_S4_PS2_iiiiifi --------------------------
	.section	.nv.info._ZN8pygpukit3ops2nn22sdpa_causal_f16_kernelEPK6__halfS4_S4_PS2_iiiiifi,"",@"SHT_CUDA_INFO"
	.sectionflags	@""
	.align	4


	//----- nvinfo : EIATTR_CUDA_API_VERSION
	.align		4
        /*0000*/ 	.byte	0x04, 0x37
        /*0002*/ 	.short	(.L_187 - .L_186)
.L_186:
        /*0004*/ 	.word	0x00000082


	//----- nvinfo : EIATTR_KPARAM_INFO
	.align		4
.L_187:
        /*0008*/ 	.byte	0x04, 0x17
        /*000a*/ 	.short	(.L_189 - .L_188)
.L_188:
        /*000c*/ 	.word	0x00000000
        /*0010*/ 	.short	0x000a
        /*0012*/ 	.short	0x0038
        /*0014*/ 	.byte	0x00, 0xf0, 0x11, 0x00


	//----- nvinfo : EIATTR_KPARAM_INFO
	.align		4
.L_189:
        /*0018*/ 	.byte	0x04, 0x17
        /*001a*/ 	.short	(.L_191 - .L_190)
.L_190:
        /*001c*/ 	.word	0x00000000
        /*0020*/ 	.short	0x0009
        /*0022*/ 	.short	0x0034
        /*0024*/ 	.byte	0x00, 0xf0, 0x11, 0x00


	//----- nvinfo : EIATTR_KPARAM_INFO
	.align		4
.L_191:
        /*0028*/ 	.byte	0x04, 0x17
        /*002a*/ 	.short	(.L_193 - .L_192)
.L_192:
        /*002c*/ 	.word	0x00000000
        /*0030*/ 	.short	0x0008
        /*0032*/ 	.short	0x0030
        /*0034*/ 	.byte	0x00, 0xf0, 0x11, 0x00


	//----- nvinfo : EIATTR_KPARAM_INFO
	.align		4
.L_193:
        /*0038*/ 	.byte	0x04, 0x17
        /*003a*/ 	.short	(.L_195 - .L_194)
.L_194:
        /*003c*/ 	.word	0x00000000
        /*0040*/ 	.short	0x0007
        /*0042*/ 	.short	0x002c
        /*0044*/ 	.byte	0x00, 0xf0, 0x11, 0x00


	//----- nvinfo : EIATTR_KPARAM_INFO
	.align		4
.L_195:
        /*0048*/ 	.byte	0x04, 0x17
        /*004a*/ 	.short	(.L_197 - .L_196)
.L_196:
        /*004c*/ 	.word	0x00000000
        /*0050*/ 	.short	0x0006
        /*0052*/ 	.short	0x0028
        /*0054*/ 	.byte	0x00, 0xf0, 0x11, 0x00


	//----- nvinfo : EIATTR_KPARAM_INFO
	.align		4
.L_197:
        /*0058*/ 	.byte	0x04, 0x17
        /*005a*/ 	.short	(.L_199 - .L_198)
.L_198:
        /*005c*/ 	.word	0x00000000
        /*0060*/ 	.short	0x0005
        /*0062*/ 	.short	0x0024
        /*0064*/ 	.byte	0x00, 0xf0, 0x11, 0x00


	//----- nvinfo : EIATTR_KPARAM_INFO
	.align		4
.L_199:
        /*0068*/ 	.byte	0x04, 0x17
        /*006a*/ 	.short	(.L_201 - .L_200)
.L_200:
        /*006c*/ 	.word	0x00000000
        /*0070*/ 	.short	0x0004
        /*0072*/ 	.short	0x0020
        /*0074*/ 	.byte	0x00, 0xf0, 0x11, 0x00


	//----- nvinfo : EIATTR_KPARAM_INFO
	.align		4
.L_201:
        /*0078*/ 	.byte	0x04, 0x17
        /*007a*/ 	.short	(.L_203 - .L_202)
.L_202:
        /*007c*/ 	.word	0x00000000
        /*0080*/ 	.short	0x0003
        /*0082*/ 	.short	0x0018
        /*0084*/ 	.byte	0x00, 0xf5, 0x21, 0x00


	//----- nvinfo : EIATTR_KPARAM_INFO
	.align		4
.L_203:
        /*0088*/ 	.byte	0x04, 0x17
        /*008a*/ 	.short	(.L_205 - .L_204)
.L_204:
        /*008c*/ 	.word	0x00000000
        /*0090*/ 	.short	0x0002
        /*0092*/ 	.short	0x0010
        /*0094*/ 	.byte	0x00, 0xf5, 0x21, 0x00


	//----- nvinfo : EIATTR_KPARAM_INFO
	.align		4
.L_205:
        /*0098*/ 	.byte	0x04, 0x17
        /*009a*/ 	.short	(.L_207 - .L_206)
.L_206:
        /*009c*/ 	.word	0x00000000
        /*00a0*/ 	.short	0x0001
        /*00a2*/ 	.short	0x0008
        /*00a4*/ 	.byte	0x00, 0xf5, 0x21, 0x00


	//----- nvinfo : EIATTR_KPARAM_INFO
	.align		4
.L_207:
        /*00a8*/ 	.byte	0x04, 0x17
        /*00aa*/ 	.short	(.L_209 - .L_208)
.L_208:
        /*00ac*/ 	.word	0x00000000
        /*00b0*/ 	.short	0x0000
        /*00b2*/ 	.short	0x0000
        /*00b4*/ 	.byte	0x00, 0xf5, 0x21, 0x00


	//----- nvinfo : EIATTR_SPARSE_MMA_MASK
	.align		4
.L_209:
        /*00b8*/ 	.byte	0x03, 0x50
        /*00ba*/ 	.short	0x0000


	//----- nvinfo : EIATTR_MAXREG_COUNT
	.align		4
        /*00bc*/ 	.byte	0x03, 0x1b
        /*00be*/ 	.short	0x00ff


	//----- nvinfo : EIATTR_NUM_BARRIERS
	.align		4
        /*00c0*/ 	.byte	0x02, 0x4c
        /*00c2*/ 	.byte	0x01
	.zero		1


	//----- nvinfo : EIATTR_MERCURY_ISA_VERSION
	.align		4
        /*00c4*/ 	.byte	0x03, 0x5f
        /*00c6*/ 	.short	0x0101


	//----- nvinfo : EIATTR_COOP_GROUP_MASK_REGIDS
	.align		4
        /*00c8*/ 	.byte	0x04, 0x29
        /*00ca*/ 	.short	(.L_211 - .L_210)


	//   ....[0]....
.L_210:
        /*00cc*/ 	.word	0xffffffff


	//   ....[1]....
        /*00d0*/ 	.word	0xffffffff


	//   ....[2]....
        /*00d4*/ 	.word	0xffffffff


	//   ....[3]....
        /*00d8*/ 	.word	0xffffffff


	//   ....[4]....
        /*00dc*/ 	.word	0xffffffff


	//   ....[5]....
        /*00e0*/ 	.word	0xffffffff


	//   ....[6]....
        /*00e4*/ 	.word	0xffffffff


	//   ....[7]....
        /*00e8*/ 	.word	0xffffffff


	//   ....[8]....
        /*00ec*/ 	.word	0xffffffff


	//   ....[9]....
        /*00f0*/ 	.word	0xffffffff


	//   ....[10]....
        /*00f4*/ 	.word	0xffffffff


	//   ....[11]....
        /*00f8*/ 	.word	0xffffffff


	//   ....[12]....
        /*00fc*/ 	.word	0xffffffff


	//   ....[13]....
        /*0100*/ 	.word	0xffffffff


	//   ....[14]....
        /*0104*/ 	.word	0xffffffff


	//   ....[15]....
        /*0108*/ 	.word	0xffffffff


	//   ....[16]....
        /*010c*/ 	.word	0xffffffff


	//   ....[17]....
        /*0110*/ 	.word	0xffffffff


	//   ....[18]....
        /*0114*/ 	.word	0xffffffff


	//   ....[19]....
        /*0118*/ 	.word	0xffffffff


	//   ....[20]....
        /*011c*/ 	.word	0x0500000e


	//   ....[21]....
        /*0120*/ 	.word	0x0500000e


	//   ....[22]....
        /*0124*/ 	.word	0x0500000e


	//   ....[23]....
        /*0128*/ 	.word	0x0500000e


	//   ....[24]....
        /*012c*/ 	.word	0x0500000e


	//   ....[25]....
        /*0130*/ 	.word	0x0500000e


	//   ....[26]....
        /*0134*/ 	.word	0x0500000e


	//   ....[27]....
        /*0138*/ 	.word	0x0500000e


	//   ....[28]....
        /*013c*/ 	.word	0x0500000e


	//   ....[29]....
        /*0140*/ 	.word	0x0500000e


	//----- nvinfo : EIATTR_COOP_GROUP_INSTR_OFFSETS
	.align		4
.L_211:
        /*0144*/ 	.byte	0x04, 0x28
        /*0146*/ 	.short	(.L_213 - .L_212)


	//   ....[0]....
.L_212:
        /*0148*/ 	.word	0x00000de0


	//   ....[1]....
        /*014c*/ 	.word	0x00000e20


	//   ....[2]....
        /*0150*/ 	.word	0x00000e50


	//   ....[3]....
        /*0154*/ 	.word	0x00000e90


	//   ....[4]....
        /*0158*/ 	.word	0x00000ed0


	//   ....[5]....
        /*015c*/ 	.word	0x00000ff0


	//   ....[6]....
        /*0160*/ 	.word	0x00001010


	//   ....[7]....
        /*0164*/ 	.word	0x00001030


	//   ....[8]....
        /*0168*/ 	.word	0x00001050


	//   ....[9]....
        /*016c*/ 	.word	0x00001070


	//   ....[10]....
        /*0170*/ 	.word	0x00001310


	//   ....[11]....
        /*0174*/ 	.word	0x00001360


	//   ....[12]....
        /*0178*/ 	.word	0x000013b0


	//   ....[13]....
        /*017c*/ 	.word	0x000013d0


	//   ....[14]....
        /*0180*/ 	.word	0x000013f0


	//   ....[15]....
        /*0184*/ 	.word	0x00001520


	//   ....[16]....
        /*0188*/ 	.word	0x00001540


	//   ....[17]....
        /*018c*/ 	.word	0x00001560


	//   ....[18]....
        /*0190*/ 	.word	0x00001580


	//   ....[19]....
        /*0194*/ 	.word	0x000015a0


	//   ....[20]....
        /*0198*/ 	.word	0x000026f0


	//   ....[21]....
        /*019c*/ 	.word	0x00002760


	//   ....[22]....
        /*01a0*/ 	.word	0x000027d0


	//   ....[23]....
        /*01a4*/ 	.word	0x00002840


	//   ....[24]....
        /*01a8*/ 	.word	0x000028b0


	//   ....[25]....
        /*01ac*/ 	.word	0x00002930


	//   ....[26]....
        /*01b0*/ 	.word	0x000029a0


	//   ....[27]....
        /*01b4*/ 	.word	0x00002a10


	//   ....[28]....
        /*01b8*/ 	.word	0x00002a80


	//   ....[29]....
        /*01bc*/ 	.word	0x00002af0


	//----- nvinfo : EIATTR_VRC_CTA_INIT_COUNT
	.align		4
.L_213:
        /*01c0*/ 	.byte	0x02, 0x4a
	.zero		1
	.zero		1


	//----- nvinfo : EIATTR_EXIT_INSTR_OFFSETS
	.align		4
        /*01c4*/ 	.byte	0x04, 0x1c
        /*01c6*/ 	.short	(.L_215 - .L_214)


	//   ....[0]....
.L_214:
        /*01c8*/ 	.word	0x00000060


	//   ....[1]....
        /*01cc*/ 	.word	0x00001860


	//   ....[2]....
        /*01d0*/ 	.word	0x00001940


	//   ....[3]....
        /*01d4*/ 	.word	0x00002690


	//----- nvinfo : EIATTR_CRS_STACK_SIZE
	.align		4
.L_215:
        /*01d8*/ 	.byte	0x04, 0x1e
        /*01da*/ 	.short	(.L_217 - .L_216)
.L_216:
        /*01dc*/ 	.word	0x00000000


	//----- nvinfo : EIATTR_CBANK_PARAM_SIZE
	.align		4
.L_217:
        /*01e0*/ 	.byte	0x03, 0x19
        /*01e2*/ 	.short	0x003c


	//----- nvinfo : EIATTR_PARAM_CBANK
	.align		4
        /*01e4*/ 	.byte	0x04, 0x0a
        /*01e6*/ 	.short	(.L_219 - .L_218)
	.align		4
.L_218:
        /*01e8*/ 	.word	index@(.nv.constant0._ZN8pygpukit3ops2nn22sdpa_causal_f16_kernelEPK6__halfS4_S4_PS2_iiiiifi)
        /*01ec*/ 	.short	0x0380
        /*01ee*/ 	.short	0x003c


	//----- nvinfo : EIATTR_SW_WAR
	.align		4
.L_219:
        /*01f0*/ 	.byte	0x04, 0x36
        /*01f2*/ 	.short	(.L_221 - .L_220)
.L_220:
        /*01f4*/ 	.word	0x00000008
.L_221:


//--------------------- .nv.info._ZN8pygpukit3ops2nn22sdpa_causal_f32_kernelEPKfS3_S3_Pfiiiiifi --------------------------
	.section	.nv.info._ZN8pygpukit3ops2nn22sdpa_causal_f32_kernelEPKfS3_S3_Pfiiiiifi,"",@"SHT_CUDA_INFO"
	.sectionflags	@""
	.align	4


	//----- nvinfo : EIATTR_CUDA_API_VERSION
	.align		4
        /*0000*/ 	.byte	0x04, 0x37
        /*0002*/ 	.short	(.L_223 - .L_222)
.L_222:
        /*0004*/ 	.word	0x00000082


	//----- nvinfo : EIATTR_KPARAM_INFO
	.align		4
.L_223:
        /*0008*/ 	.byte	0x04, 0x17
        /*000a*/ 	.short	(.L_225 - .L_224)
.L_224:
        /*000c*/ 	.word	0x00000000
        /*0010*/ 	.short	0x000a
        /*0012*/ 	.short	0x0038
        /*0014*/ 	.byte	0x00, 0xf0, 0x11, 0x00


	//----- nvinfo : EIATTR_KPARAM_INFO
	.align		4
.L_225:
        /*0018*/ 	.byte	0x04, 0x17
        /*001a*/ 	.short	(.L_227 - .L_226)
.L_226:
        /*001c*/ 	.word	0x00000000
        /*0020*/ 	.short	0x0009
        /*0022*/ 	.short	0x0034
        /*0024*/ 	.byte	0x00, 0xf0, 0x11, 0x00


	//----- nvinfo : EIATTR_KPARAM_INFO
	.align		4
.L_227:
        /*0028*/ 	.byte	0x04, 0x17
        /*002a*/ 	.short	(.L_229 - .L_228)
.L_228:
        /*002c*/ 	.word	0x00000000
        /*0030*/ 	.short	0x0008
        /*0032*/ 	.short	0x0030
        /*0034*/ 	.byte	0x00, 0xf0, 0x11, 0x00


	//----- nvinfo : EIATTR_KPARAM_INFO
	.align		4
.L_229:
        /*0038*/ 	.byte	0x04, 0x17
        /*003a*/ 	.short	(.L_231 - .L_230)
.L_230:
        /*003c*/ 	.word	0x00000000
        /*0040*/ 	.short	0x0007
        /*0042*/ 	.short	0x002c
        /*0044*/ 	.byte	0x00, 0xf0, 0x11, 0x00


	//----- nvinfo : EIATTR_KPARAM_INFO
	.align		4
.L_231:
        /*0048*/ 	.byte	0x04, 0x17
        /*004a*/ 	.short	(.L_233 - .L_232)
.L_232:
        /*004c*/ 	.word	0x00000000
        /*0050*/ 	.short	0x0006
        /*0052*/ 	.short	0x0028
        /*0054*/ 	.byte	0x00, 0xf0, 0x11, 0x00


	//----- nvinfo : EIATTR_KPARAM_INFO
	.align		4
.L_233:
        /*0058*/ 	.byte	0x04, 0x17
        /*005a*/ 	.short	(.L_235 - .L_234)
.L_234:
        /*005c*/ 	.word	0x00000000
        /*0060*/ 	.short	0x0005
        /*0062*/ 	.short	0x0024
        /*0064*/ 	.byte	0x00, 0xf0, 0x11, 0x00


	//----- nvinfo : EIATTR_KPARAM_INFO
	.align		4
.L_235:
        /*0068*/ 	.byte	0x04, 0x17
        /*006a*/ 	.short	(.L_237 - .L_236)
.L_236:
        /*006c*/ 	.word	0x00000000
        /*0070*/ 	.short	0x0004
        /*0072*/ 	.short	0x0020
        /*0074*/ 	.byte	0x00, 0xf0, 0x11, 0x00


	//----- nvinfo : EIATTR_KPARAM_INFO
	.align		4
.L_237:
        /*0078*/ 	.byte	0x04, 0x17
        /*007a*/ 	.short	(.L_239 - .L_238)
.L_238:
        /*007c*/ 	.word	0x00000000
        /*0080*/ 	.short	0x0003
        /*0082*/ 	.short	0x0018
        /*0084*/ 	.byte	0x00, 0xf5, 0x21, 0x00


	//----- nvinfo : EIATTR_KPARAM_INFO
	.align		4
.L_239:
        /*0088*/ 	.byte	0x04, 0x17
        /*008a*/ 	.short	(.L_241 - .L_240)
.L_240:
        /*008c*/ 	.word	0x00000000
        /*0090*/ 	.short	0x0002
        /*0092*/ 	.short	0x0010
        /*0094*/ 	.byte	0x00, 0xf5, 0x21, 0x00


	//----- nvinfo : EIATTR_KPARAM_INFO
	.align		4
.L_241:
        /*0098*/ 	.byte	0x04, 0x17
        /*009a*/ 	.short	(.L_243 - .L_242)
.L_242:
        /*009c*/ 	.word	0x00000000
        /*00a0*/ 	.short	0x0001
        /*00a2*/ 	.short	0x0008
        /*00a4*/ 	.byte	0x00, 0xf5, 0x21, 0x00


	//----- nvinfo : EIATTR_KPARAM_INFO
	.align		4
.L_243:
        /*00a8*/ 	.byte	0x04, 0x17
        /*00aa*/ 	.short	(.L_245 - .L_244)
.L_244:
        /*00ac*/ 	.word	0x00000000
        /*00b0*/ 	.short	0x0000
        /*00b2*/ 	.short	0x0000
        /*00b4*/ 	.byte	0x00, 0xf5, 0x21, 0x00


	//----- nvinfo : EIATTR_SPARSE_MMA_MASK
	.align		4
.L_245:
        /*00b8*/ 	.byte	0x03, 0x50
        /*00ba*/ 	.short	0x0000


	//----- nvinfo : EIATTR_MAXREG_COUNT
	.align		4
        /*00bc*/ 	.byte	0x03, 0x1b
        /*00be*/ 	.short	0x00ff


	//----- nvinfo : EIATTR_NUM_BARRIERS
	.align		4
        /*00c0*/ 	.byte	0x02, 0x4c
        /*00c2*/ 	.byte	0x01
	.zero		1


	//----- nvinfo : EIATTR_MERCURY_ISA_VERSION
	.align		4
        /*00c4*/ 	.byte	0x03, 0x5f
        /*00c6*/ 	.short	0x0101


	//----- nvinfo : EIATTR_COOP_GROUP_MASK_REGIDS
	.align		4
        /*00c8*/ 	.byte	0x04, 0x29
        /*00ca*/ 	.short	(.L_247 - .L_246)


	//   ....[0]....
.L_246:
        /*00cc*/ 	.word	0xffffffff


	//   ....[1]....
        /*00d0*/ 	.word	0xffffffff


	//   ....[2]....
        /*00d4*/ 	.word	0xffffffff


	//   ....[3]....
        /*00d8*/ 	.word	0xffffffff


	//   ....[4]....
        /*00dc*/ 	.word	0xffffffff


	//   ....[5]....
        /*00e0*/ 	.word	0xffffffff


	//   ....[6]....
        /*00e4*/ 	.word	0xffffffff


	//   ....[7]....
        /*00e8*/ 	.word	0xffffffff


	//   ....[8]....
        /*00ec*/ 	.word	0xffffffff


	//   ....[9]....
        /*00f0*/ 	.word	0xffffffff


	//   ....[10]....
        /*00f4*/ 	.word	0xffffffff


	//   ....[11]....
        /*00f8*/ 	.word	0xffffffff


	//   ....[12]....
        /*00fc*/ 	.word	0xffffffff


	//   ....[13]....
        /*0100*/ 	.word	0xffffffff


	//   ....[14]....
        /*0104*/ 	.word	0xffffffff


	//   ....[15]....
        /*0108*/ 	.word	0xffffffff


	//   ....[16]....
        /*010c*/ 	.word	0xffffffff


	//   ....[17]....
        /*0110*/ 	.word	0xffffffff


	//   ....[18]....
        /*0114*/ 	.word	0xffffffff


	//   ....[19]....
        /*0118*/ 	.word	0xffffffff


	//   ....[20]....
        /*011c*/ 	.word	0x0500000e


	//   ....[21]....
        /*0120*/ 	.word	0x0500000e


	//   ....[22]....
        /*0124*/ 	.word	0x0500000e


	//   ....[23]....
        /*0128*/ 	.word	0x0500000e


	//   ....[24]....
        /*012c*/ 	.word	0x0500000e


	//   ....[25]....
        /*0130*/ 	.word	0x0500000e


	//   ....[26]....
        /*0134*/ 	.word	0x0500000e


	//   ....[27]....
        /*0138*/ 	.word	0x0500000e


	//   ....[28]....
        /*013c*/ 	.word	0x0500000e


	//   ....[29]....
        /*0140*/ 	.word	0x0500000e


	//----- nvinfo : EIATTR_COOP_GROUP_INSTR_OFFSETS
	.align		4
.L_247:
        /*0144*/ 	.byte	0x04, 0x28
        /*0146*/ 	.short	(.L_249 - .L_248)


	//   ....[0]....
.L_248:
        /*0148*/ 	.word	0x00000bd0


	//   ....[1]....
        /*014c*/ 	.word	0x00000c10


	//   ....[2]....
        /*0150*/ 	.word	0x00000c40


	//   ....[3]....
        /*0154*/ 	.word	0x00000c80


	//   ....[4]....
        /*0158*/ 	.word	0x00000cc0


	//   ....[5]....
        /*015c*/ 	.word	0x00000de0


	//   ....[6]....
        /*0160*/ 	.word	0x00000e00


	//   ....[7]....
        /*0164*/ 	.word	0x00000e20


	//   ....[8]....
        /*0168*/ 	.word	0x00000e40


	//   ....[9]....
        /*016c*/ 	.word	0x00000e60


	//   ....[10]....
        /*0170*/ 	.word	0x00001100


	//   ....[11]....
        /*0174*/ 	.word	0x00001150


	//   ....[12]....
        /*0178*/ 	.word	0x000011a0


	//   ....[13]....
        /*017c*/ 	.word	0x000011c0


	//   ....[14]....
        /*0180*/ 	.word	0x000011e0


	//   ....[15]....
        /*0184*/ 	.word	0x00001310


	//   ....[16]....
        /*0188*/ 	.word	0x00001330


	//   ....[17]....
        /*018c*/ 	.word	0x00001350


	//   ....[18]....
        /*0190*/ 	.word	0x00001370


	//   ....[19]....
        /*0194*/ 	.word	0x00001390


	//   ....[20]....
        /*0198*/ 	.word	0x000023e0


	//   ....[21]....
        /*019c*/ 	.word	0x00002450


	//   ....[22]....
        /*01a0*/ 	.word	0x000024c0


	//   ....[23]....
        /*01a4*/ 	.word	0x00002530


	//   ....[24]....
        /*01a8*/ 	.word	0x000025a0


	//   ....[25]....
        /*01ac*/ 	.word	0x00002620


	//   ....[26]....
        /*01b0*/ 	.word	0x00002690


	//   ....[27]....
        /*01b4*/ 	.word	0x00002700


	//   ....[28]....
        /*01b8*/ 	.word	0x00002770


	//   ....[29]....
        /*01bc*/ 	.word	0x000027e0


	//----- nvinfo : EIATTR_VRC_CTA_INIT_COUNT
	.align		4
.L_249:
        /*01c0*/ 	.byte	0x02, 0x4a
	.zero		1
	.zero		1


	//----- nvinfo : EIATTR_EXIT_INSTR_OFFSETS
	.align		4
        /*01c4*/ 	.byte	0x04, 0x1c
        /*01c6*/ 	.short	(.L_251 - .L_250)


	//   ....[0]....
.L_250:
        /*01c8*/ 	.word	0x00000060


	//   ....[1]....
        /*01cc*/ 	.word	0x00001650


	//   ....[2]....
        /*01d0*/ 	.word	0x00001730


	//   ....[3]....
        /*01d4*/ 	.word	0x00002380


	//----- nvinfo : EIATTR_CRS_STACK_SIZE
	.align		4
.L_251:
        /*01d8*/ 	.byte	0x04, 0x1e
        /*01da*/ 	.short	(.L_253 - .L_252)
.L_252:
        /*01dc*/ 	.word	0x00000000


	//----- nvinfo : EIATTR_CBANK_PARAM_SIZE
	.align		4
.L_253:
        /*01e0*/ 	.byte	0x03, 0x19
        /*01e2*/ 	.short	0x003c


	//----- nvinfo : EIATTR_PARAM_CBANK
	.align		4
        /*01e4*/ 	.byte	0x04, 0x0a
        /*01e6*/ 	.short	(.L_255 - .L_254)
	.align		4
.L_254:
        /*01e8*/ 	.word	index@(.nv.constant0._ZN8pygpukit3ops2nn22sdpa_causal_f32_kernelEPKfS3_S3_Pfiiiiifi)
        /*01ec*/ 	.short	0x0380
        /*01ee*/ 	.short	0x003c


	//----- nvinfo : EIATTR_SW_WAR
	.align		4
.L_255:
        /*01f0*/ 	.byte	0x04, 0x36
        /*01f2*/ 	.short	(.L_257 - .L_256)
.L_256:
        /*01f4*/ 	.word	0x00000008
.L_257:


//--------------------- .nv.callgraph             --------------------------
	.section	.nv.callgraph,"",@"SHT_CUDA_CALLGRAPH"
	.align	4
	.sectionentsize	8
	.align		4
        /*0000*/ 	.word	0x00000000
	.align		4
        /*0004*/ 	.word	0xffffffff
	.align		4
        /*0008*/ 	.word	0x00000000
	.align		4
        /*000c*/ 	.word	0xfffffffe
	.align		4
        /*0010*/ 	.word	0x00000000
	.align		4
        /*0014*/ 	.word	0xfffffffd
	.align		4
        /*0018*/ 	.word	0x00000000
	.align		4
        /*001c*/ 	.word	0xfffffffc


//--------------------- .text._ZN8pygpukit3ops2nn26sdpa_causal_f32_kernel_ptrEPKfS3_S3_PfPKiiiiif --------------------------
	.section	.text._ZN8pygpukit3ops2nn26sdpa_causal_f32_kernel_ptrEPKfS3_S3_PfPKiiiiif,"ax",@progbits
	.align	128
        .global         _ZN8pygpukit3ops2nn26sdpa_causal_f32_kernel_ptrEPKfS3_S3_PfPKiiiiif
        .type           _ZN8pygpukit3ops2nn26sdpa_causal_f32_kernel_ptrEPKfS3_S3_PfPKiiiiif,@function
        .size           _ZN8pygpukit3ops2nn26sdpa_causal_f32_kernel_ptrEPKfS3_S3_PfPKiiiiif,(.L_x_298 - _ZN8pygpukit3ops2nn26sdpa_causal_f32_kernel_ptrEPKfS3_S3_PfPKiiiiif)
        .other          _ZN8pygpukit3ops2nn26sdpa_causal_f32_kernel_ptrEPKfS3_S3_PfPKiiiiif,@"STO_CUDA_ENTRY STV_DEFAULT"
_ZN8pygpukit3ops2nn26sdpa_causal_f32_kernel_ptrEPKfS3_S3_PfPKiiiiif:
.text._ZN8pygpukit3ops2nn26sdpa_causal_f32_kernel_ptrEPKfS3_S3_PfPKiiiiif:
[----:B------:R-:W-:Y:S08]  /*0000*/  LDC R1, c[0x0][0x37c] ;  /* 0x0000df00ff017b82 */ /* 0x000ff00000000800 */
[----:B------:R-:W0:Y:S08]  /*0010*/  S2UR UR5, SR_CTAID.Y ;  /* 0x00000000000579c3 */ /* 0x000e300000002600 */
[----:B------:R-:W0:Y:S08]  /*0020*/  LDC.64 R12, c[0x0][0x3a8] ;  /* 0x0000ea00ff0c7b82 */ /* 0x000e300000000a00 */
[----:B------:R-:W1:Y:S01]  /*0030*/  S2UR UR4, SR_CTAID.X ;  /* 0x00000000000479c3 */ /* 0x000e620000002500 */
[----:B0-----:R-:W-:-:S04]  /*0040*/  ISETP.LE.AND P0, PT, R13, UR5, PT ;  /* 0x000000050d007c0c */ /* 0x001fc8000bf03270 */
[----:B-1----:R-:W-:-:S13]  /*0050*/  ISETP.LE.OR P0, PT, R12, UR4, P0 ;  /* 0x000000040c007c0c */ /* 0x002fda0008703670 */
[----:B------:R-:W-:Y:S05]  /*0060*/  @P0 EXIT ;  /* 0x000000000000094d */ /* 0x000fea0003800000 */
[----:B------:R-:W0:Y:S01]  /*0070*/  LDC.64 R8, c[0x0][0x3a0] ;  /* 0x0000e800ff087b82 */ /* 0x000e220000000a00 */
[----:B------:R-:W0:Y:S07]  /*0080*/  LDCU.64 UR6, c[0x0][0x358] ;  /* 0x00006b00ff0677ac */ /* 0x000e2e0008000a00 */
[----:B------:R-:W1:Y:S01]  /*0090*/  LDC.64 R10, c[0x0][0x3b0] ;  /* 0x0000ec00ff0a7b82 */ /* 0x000e620000000a00 */
[----:B0-----:R-:W2:Y:S01]  /*00a0*/  LDG.E.STRONG.SYS R0, desc[UR6][R8.64] ;  /* 0x0000000608007981 */ /* 0x001ea2000c1f5900 */
[----:B------:R-:W-:Y:S01]  /*00b0*/  BSSY.RECONVERGENT B0, `(.L_x_0) ;  /* 0x00000ac000007945 */ /* 0x000fe20003800200 */
[----:B------:R-:W2:Y:S01]  /*00c0*/  S2R R3, SR_TID.X ;  /* 0x0000000000037919 */ /* 0x000ea20000002100 */
[----:B-1----:R-:W-:-:S02]  /*00d0*/  IMAD R4, R11, UR4, RZ ;  /* 0x000000040b047c24 */ /* 0x002fc4000f8e02ff */
[----:B------:R-:W-:Y:S02]  /*00e0*/  IMAD R5, R11, UR5, RZ ;  /* 0x000000050b057c24 */ /* 0x000fe4000f8e02ff */
[-C--:B------:R-:W-:Y:S02]  /*00f0*/  IMAD R6, R13, R4.reuse, RZ ;  /* 0x000000040d067224 */ /* 0x080fe400078e02ff */
[----:B------:R-:W-:Y:S01]  /*0100*/  IMAD R4, R10, R4, RZ ;  /* 0x000000040a047224 */ /* 0x000fe200078e02ff */
[----:B------:R-:W-:Y:S02]  /*0110*/  SHF.R.S32.HI R7, RZ, 0x1f, R5 ;  /* 0x0000001fff077819 */ /* 0x000fe40000011405 */
[C---:B------:R-:W-:Y:S02]  /*0120*/  IADD3 R2, P1, PT, R6.reuse, R5, RZ ;  /* 0x0000000506027210 */ /* 0x040fe40007f3e0ff */
[----:B------:R-:W-:Y:S02]  /*0130*/  SHF.R.S32.HI R5, RZ, 0x1f, R4 ;  /* 0x0000001fff057819 */ /* 0x000fe40000011404 */
[----:B------:R-:W-:Y:S01]  /*0140*/  LEA.HI.X.SX32 R6, R6, R7, 0x1, P1 ;  /* 0x0000000706067211 */ /* 0x000fe200008f0eff */
[----:B------:R-:W-:Y:S01]  /*0150*/  IMAD.MOV.U32 R7, RZ, RZ, -0x800000 ;  /* 0xff800000ff077424 */ /* 0x000fe200078e00ff */
[----:B--2---:R-:W-:-:S02]  /*0160*/  ISETP.GE.AND P0, PT, R3, R0, PT ;  /* 0x000000000300720c */ /* 0x004fc40003f06270 */
[----:B------:R-:W-:-:S11]  /*0170*/  IADD3 R20, PT, PT, R0, UR5, -R13 ;  /* 0x0000000500147c10 */ /* 0x000fd6000fffe80d */
[----:B------:R-:W-:Y:S05]  /*0180*/  @P0 BRA `(.L_x_1) ;  /* 0x0000000800780947 */ /* 0x000fea0003800000 */
[----:B------:R-:W0:Y:S01]  /*0190*/  LDC R8, c[0x0][0x360] ;  /* 0x0000d800ff087b82 */ /* 0x000e220000000800 */
[----:B------:R-:W-:-:S13]  /*01a0*/  ISETP.GT.AND P0, PT, R11, RZ, PT ;  /* 0x000000ff0b00720c */ /* 0x000fda0003f04270 */
[----:B------:R-:W-:Y:S05]  /*01b0*/  @P0 BRA `(.L_x_2) ;  /* 0x0000000000480947 */ /* 0x000fea0003800000 */
[----:B------:R-:W1:Y:S01]  /*01c0*/  S2R R10, SR_CgaCtaId ;  /* 0x00000000000a7919 */ /* 0x000e620000008800 */
[----:B------:R-:W2:Y:S01]  /*01d0*/  LDCU UR4, c[0x0][0x3b8] ;  /* 0x00007700ff0477ac */ /* 0x000ea20008000800 */
[----:B------:R-:W-:Y:S01]  /*01e0*/  MOV R7, 0x400 ;  /* 0x0000040000077802 */ /* 0x000fe20000000f00 */
[----:B------:R-:W-:-:S04]  /*01f0*/  IMAD.MOV.U32 R11, RZ, RZ, R3 ;  /* 0x000000ffff0b7224 */ /* 0x000fc800078e0003 */
[----:B------:R-:W-:Y:S02]  /*0200*/  VIADD R9, R7, 0x110 ;  /* 0x0000011007097836 */ /* 0x000fe40000000000 */
[----:B------:R-:W-:Y:S02]  /*0210*/  IMAD.MOV.U32 R7, RZ, RZ, -0x800000 ;  /* 0xff800000ff077424 */ /* 0x000fe400078e00ff */
[----:B--2---:R-:W-:Y:S01]  /*0220*/  FMUL R12, RZ, UR4 ;  /* 0x00000004ff0c7c20 */ /* 0x004fe20008400000 */
[----:B-1----:R-:W-:-:S07]  /*0230*/  LEA R9, R10, R9, 0x18 ;  /* 0x000000090a097211 */ /* 0x002fce00078ec0ff */
.L_x_3:
[----:B------:R-:W-:Y:S01]  /*0240*/  ISETP.GE.AND P0, PT, R20, R11, PT ;  /* 0x0000000b1400720c */ /* 0x000fe20003f06270 */
[----:B------:R-:W-:Y:S02]  /*0250*/  IMAD R13, R11, 0x4, R9 ;  /* 0x000000040b0d7824 */ /* 0x000fe400078e0209 */
[----:B0-----:R-:W-:Y:S01]  /*0260*/  IMAD.IADD R11, R8, 0x1, R11 ;  /* 0x00000001080b7824 */ /* 0x001fe200078e020b */
[----:B------:R-:W-:-:S04]  /*0270*/  FSEL R10, R12, -INF , P0 ;  /* 0xff8000000c0a7808 */ /* 0x000fc80000000000 */
[----:B------:R-:W-:Y:S01]  /*0280*/  ISETP.GE.AND P1, PT, R11, R0, PT ;  /* 0x000000000b00720c */ /* 0x000fe20003f26270 */
[----:B------:R1:W-:Y:S01]  /*0290*/  STS [R13], R10 ;  /* 0x0000000a0d007388 */ /* 0x0003e20000000800 */
[----:B------:R-:W-:-:S04]  /*02a0*/  FSETP.GT.AND P0, PT, R10, R7, PT ;  /* 0x000000070a00720b */ /* 0x000fc80003f04000 */
[----:B------:R-:W-:-:S07]  /*02b0*/  FSEL R7, R10, R7, P0 ;  /* 0x000000070a077208 */ /* 0x000fce0000000000 */
[----:B-1----:R-:W-:Y:S05]  /*02c0*/  @!P1 BRA `(.L_x_3) ;  /* 0xfffffffc00dc9947 */ /* 0x002fea000383ffff */
[----:B------:R-:W-:Y:S05]  /*02d0*/  BRA `(.L_x_1) ;  /* 0x0000000800247947 */ /* 0x000fea0003800000 */
.L_x_2:
[C---:B------:R-:W-:Y:S01]  /*02e0*/  LOP3.LUT R9, R11.reuse, 0x7, RZ, 0xc0, !PT ;  /* 0x000000070b097812 */ /* 0x040fe200078ec0ff */
[----:B------:R-:W-:Y:S02]  /*02f0*/  VIADD R7, R11, 0xffffffff ;  /* 0xffffffff0b077836 */ /* 0x000fe40000000000 */
[----:B------:R-:W-:Y:S02]  /*0300*/  IMAD.MOV.U32 R19, RZ, RZ, R3 ;  /* 0x000000ffff137224 */ /* 0x000fe400078e0003 */
[----:B------:R-:W-:Y:S01]  /*0310*/  VIADD R10, R9, 0xffffffff ;  /* 0xffffffff090a7836 */ /* 0x000fe20000000000 */
[----:B------:R-:W-:Y:S01]  /*0320*/  ISETP.GE.U32.AND P0, PT, R7, 0x7, PT ;  /* 0x000000070700780c */ /* 0x000fe20003f06070 */
[----:B------:R-:W-:-:S03]  /*0330*/  IMAD.MOV.U32 R7, RZ, RZ, -0x800000 ;  /* 0xff800000ff077424 */ /* 0x000fc600078e00ff */
[----:B------:R-:W-:Y:S02]  /*0340*/  ISETP.GE.U32.AND P1, PT, R10, 0x3, PT ;  /* 0x000000030a00780c */ /* 0x000fe40003f26070 */
[C---:B------:R-:W-:Y:S02]  /*0350*/  LOP3.LUT R10, R11.reuse, 0x3, RZ, 0xc0, !PT ;  /* 0x000000030b0a7812 */ /* 0x040fe400078ec0ff */
[----:B------:R-:W-:-:S09]  /*0360*/  LOP3.LUT R11, R11, 0x7ffffff8, RZ, 0xc0, !PT ;  /* 0x7ffffff80b0b7812 */ /* 0x000fd200078ec0ff */
.L_x_10:
[----:B------:R-:W-:Y:S01]  /*0370*/  ISETP.GE.AND P2, PT, R20, R19, PT ;  /* 0x000000131400720c */ /* 0x000fe20003f46270 */
[----:B------:R-:W-:Y:S01]  /*0380*/  BSSY.RECONVERGENT B1, `(.L_x_4) ;  /* 0x0000073000017945 */ /* 0x000fe20003800200 */
[----:B------:R-:W-:-:S11]  /*0390*/  IMAD.MOV.U32 R18, RZ, RZ, -0x800000 ;  /* 0xff800000ff127424 */ /* 0x000fd600078e00ff */
[----:B------:R-:W-:Y:S05]  /*03a0*/  @!P2 BRA `(.L_x_5) ;  /* 0x0000000400c0a947 */ /* 0x000fea0003800000 */
[----:B------:R-:W-:Y:S02]  /*03b0*/  IMAD.MOV.U32 R18, RZ, RZ, RZ ;  /* 0x000000ffff127224 */ /* 0x000fe400078e00ff */
[----:B------:R-:W-:Y:S01]  /*03c0*/  IMAD.MOV.U32 R21, RZ, RZ, RZ ;  /* 0x000000ffff157224 */ /* 0x000fe200078e00ff */
[----:B------:R-:W-:Y:S06]  /*03d0*/  @!P0 BRA `(.L_x_6) ;  /* 0x0000000000a88947 */ /* 0x000fec0003800000 */
[----:B------:R-:W-:Y:S01]  /*03e0*/  IMAD.MOV.U32 R18, RZ, RZ, RZ ;  /* 0x000000ffff127224 */ /* 0x000fe200078e00ff */
[----:B------:R-:W-:-:S06]  /*03f0*/  UMOV UR4, URZ ;  /* 0x000000ff00047c82 */ /* 0x000fcc0008000000 */
.L_x_7:
[----:B------:R-:W1:Y:S01]  /*0400*/  LDC R16, c[0x0][0x3b4] ;  /* 0x0000ed00ff107b82 */ /* 0x000e620000000800 */
[----:B------:R-:W-:-:S05]  /*0410*/  IADD3 R21, P2, PT, R2, UR4, RZ ;  /* 0x0000000402157c10 */ /* 0x000fca000ff5e0ff */
[----:B------:R-:W-:Y:S02]  /*0420*/  IMAD.X R22, RZ, RZ, R6, P2 ;  /* 0x000000ffff167224 */ /* 0x000fe400010e0606 */
[----:B------:R-:W2:Y:S08]  /*0430*/  LDC.64 R12, c[0x0][0x380] ;  /* 0x0000e000ff0c7b82 */ /* 0x000eb00000000a00 */
[----:B------:R-:W3:Y:S01]  /*0440*/  LDC.64 R14, c[0x0][0x388] ;  /* 0x0000e200ff0e7b82 */ /* 0x000ee20000000a00 */
[----:B-1----:R-:W-:-:S05]  /*0450*/  IMAD R16, R19, R16, UR4 ;  /* 0x0000000413107e24 */ /* 0x002fca000f8e0210 */
[----:B------:R-:W-:Y:S02]  /*0460*/  IADD3 R17, P3, PT, R4, R16, RZ ;  /* 0x0000001004117210 */ /* 0x000fe40007f7e0ff */
[C---:B--2---:R-:W-:Y:S02]  /*0470*/  LEA R12, P2, R21.reuse, R12, 0x2 ;  /* 0x0000000c150c7211 */ /* 0x044fe400078410ff */
[----:B------:R-:W-:Y:S02]  /*0480*/  LEA.HI.X.SX32 R16, R16, R5, 0x1, P3 ;  /* 0x0000000510107211 */ /* 0x000fe400018f0eff */
[----:B------:R-:W-:Y:S02]  /*0490*/  LEA.HI.X R13, R21, R13, R22, 0x2, P2 ;  /* 0x0000000d150d7211 */ /* 0x000fe400010f1416 */
[----:B---3--:R-:W-:-:S03]  /*04a0*/  LEA R14, P3, R17, R14, 0x2 ;  /* 0x0000000e110e7211 */ /* 0x008fc600078610ff */
[----:B------:R-:W2:Y:S01]  /*04b0*/  LDG.E.CONSTANT R23, desc[UR6][R12.64+0x4] ;  /* 0x000004060c177981 */ /* 0x000ea2000c1e9900 */
[----:B------:R-:W-:-:S03]  /*04c0*/  LEA.HI.X R15, R17, R15, R16, 0x2, P3 ;  /* 0x0000000f110f7211 */ /* 0x000fc600018f1410 */
[----:B------:R-:W3:Y:S04]  /*04d0*/  LDG.E.CONSTANT R22, desc[UR6][R12.64+0x8] ;  /* 0x000008060c167981 */ /* 0x000ee8000c1e9900 */
[----:B------:R-:W4:Y:S04]  /*04e0*/  LDG.E.CONSTANT R17, desc[UR6][R12.64] ;  /* 0x000000060c117981 */ /* 0x000f28000c1e9900 */
[----:B------:R-:W4:Y:S04]  /*04f0*/  LDG.E.CONSTANT R16, desc[UR6][R14.64] ;  /* 0x000000060e107981 */ /* 0x000f28000c1e9900 */
[----:B------:R-:W2:Y:S04]  /*0500*/  LDG.E.CONSTANT R24, desc[UR6][R14.64+0x4] ;  /* 0x000004060e187981 */ /* 0x000ea8000c1e9900 */
[----:B------:R-:W3:Y:S04]  /*0510*/  LDG.E.CONSTANT R21, desc[UR6][R14.64+0x8] ;  /* 0x000008060e157981 */ /* 0x000ee8000c1e9900 */
[----:B------:R-:W5:Y:S04]  /*0520*/  LDG.E.CONSTANT R26, desc[UR6][R14.64+0x18] ;  /* 0x000018060e1a7981 */ /* 0x000f68000c1e9900 */
[----:B------:R-:W5:Y:S01]  /*0530*/  LDG.E.CONSTANT R28, desc[UR6][R14.64+0x1c] ;  /* 0x00001c060e1c7981 */ /* 0x000f62000c1e9900 */
[----:B----4-:R-:W-:-:S03]  /*0540*/  FFMA R18, R17, R16, R18 ;  /* 0x0000001011127223 */ /* 0x010fc60000000012 */
[----:B------:R-:W4:Y:S01]  /*0550*/  LDG.E.CONSTANT R16, desc[UR6][R12.64+0xc] ;  /* 0x00000c060c107981 */ /* 0x000f22000c1e9900 */
[----:B--2---:R-:W-:-:S03]  /*0560*/  FFMA R25, R23, R24, R18 ;  /* 0x0000001817197223 */ /* 0x004fc60000000012 */
[----:B------:R-:W4:Y:S04]  /*0570*/  LDG.E.CONSTANT R17, desc[UR6][R14.64+0xc] ;  /* 0x00000c060e117981 */ /* 0x000f28000c1e9900 */
[----:B------:R-:W2:Y:S01]  /*0580*/  LDG.E.CONSTANT R18, desc[UR6][R12.64+0x10] ;  /* 0x000010060c127981 */ /* 0x000ea2000c1e9900 */
[----:B---3--:R-:W-:-:S03]  /*0590*/  FFMA R27, R22, R21, R25 ;  /* 0x00000015161b7223 */ /* 0x008fc60000000019 */
[----:B------:R-:W2:Y:S04]  /*05a0*/  LDG.E.CONSTANT R23, desc[UR6][R14.64+0x10] ;  /* 0x000010060e177981 */ /* 0x000ea8000c1e9900 */
[----:B------:R-:W3:Y:S04]  /*05b0*/  LDG.E.CONSTANT R24, desc[UR6][R12.64+0x14] ;  /* 0x000014060c187981 */ /* 0x000ee8000c1e9900 */
[----:B------:R-:W3:Y:S04]  /*05c0*/  LDG.E.CONSTANT R25, desc[UR6][R14.64+0x14] ;  /* 0x000014060e197981 */ /* 0x000ee8000c1e9900 */
[----:B------:R-:W5:Y:S04]  /*05d0*/  LDG.E.CONSTANT R21, desc[UR6][R12.64+0x18] ;  /* 0x000018060c157981 */ /* 0x000f68000c1e9900 */
[----:B------:R-:W5:Y:S01]  /*05e0*/  LDG.E.CONSTANT R22, desc[UR6][R12.64+0x1c] ;  /* 0x00001c060c167981 */ /* 0x000f62000c1e9900 */
[----:B------:R-:W-:-:S06]  /*05f0*/  UIADD3 UR4, UPT, UPT, UR4, 0x8, URZ ;  /* 0x0000000804047890 */ /* 0x000fcc000fffe0ff */
[----:B------:R-:W-:Y:S01]  /*0600*/  ISETP.NE.AND P2, PT, R11, UR4, PT ;  /* 0x000000040b007c0c */ /* 0x000fe2000bf45270 */
[----:B----4-:R-:W-:-:S04]  /*0610*/  FFMA R17, R16, R17, R27 ;  /* 0x0000001110117223 */ /* 0x010fc8000000001b */
[----:B--2---:R-:W-:-:S04]  /*0620*/  FFMA R17, R18, R23, R17 ;  /* 0x0000001712117223 */ /* 0x004fc80000000011 */
[----:B---3--:R-:W-:-:S04]  /*0630*/  FFMA R24, R24, R25, R17 ;  /* 0x0000001918187223 */ /* 0x008fc80000000011 */
[----:B-----5:R-:W-:-:S04]  /*0640*/  FFMA R21, R21, R26, R24 ;  /* 0x0000001a15157223 */ /* 0x020fc80000000018 */
[----:B------:R-:W-:Y:S01]  /*0650*/  FFMA R18, R22, R28, R21 ;  /* 0x0000001c16127223 */ /* 0x000fe20000000015 */
[----:B------:R-:W-:Y:S06]  /*0660*/  @P2 BRA `(.L_x_7) ;  /* 0xfffffffc00642947 */ /* 0x000fec000383ffff */
[----:B------:R-:W-:-:S07]  /*0670*/  IMAD.MOV.U32 R21, RZ, RZ, R11 ;  /* 0x000000ffff157224 */ /* 0x000fce00078e000b */
.L_x_6:
[----:B------:R-:W-:-:S13]  /*0680*/  ISETP.NE.AND P2, PT, R9, RZ, PT ;  /* 0x000000ff0900720c */ /* 0x000fda0003f45270 */
[----:B------:R-:W-:Y:S05]  /*0690*/  @!P2 BRA `(.L_x_8) ;  /* 0x0000000000fca947 */ /* 0x000fea0003800000 */
[----:B------:R-:W-:Y:S01]  /*06a0*/  ISETP.NE.AND P2, PT, R10, RZ, PT ;  /* 0x000000ff0a00720c */ /* 0x000fe20003f45270 */
[----:B------:R-:W-:-:S12]  /*06b0*/  @!P1 BRA `(.L_x_9) ;  /* 0x0000000000649947 */ /* 0x000fd80003800000 */
[----:B------:R-:W1:Y:S01]  /*06c0*/  LDCU UR4, c[0x0][0x3b4] ;  /* 0x00007680ff0477ac */ /* 0x000e620008000800 */
[----:B------:R-:W2:Y:S01]  /*06d0*/  LDC.64 R12, c[0x0][0x380] ;  /* 0x0000e000ff0c7b82 */ /* 0x000ea20000000a00 */
[----:B------:R-:W-:-:S05]  /*06e0*/  IADD3 R22, P3, PT, R21, R2, RZ ;  /* 0x0000000215167210 */ /* 0x000fca0007f7e0ff */
[----:B------:R-:W-:Y:S02]  /*06f0*/  IMAD.X R23, RZ, RZ, R6, P3 ;  /* 0x000000ffff177224 */ /* 0x000fe400018e0606 */
[----:B------:R-:W3:Y:S01]  /*0700*/  LDC.64 R14, c[0x0][0x388] ;  /* 0x0000e200ff0e7b82 */ /* 0x000ee20000000a00 */
[----:B-1----:R-:W-:-:S05]  /*0710*/  IMAD R16, R19, UR4, R21 ;  /* 0x0000000413107c24 */ /* 0x002fca000f8e0215 */
[----:B------:R-:W-:Y:S02]  /*0720*/  IADD3 R17, P4, PT, R4, R16, RZ ;  /* 0x0000001004117210 */ /* 0x000fe40007f9e0ff */
[----:B--2---:R-:W-:Y:S02]  /*0730*/  LEA R12, P3, R22, R12, 0x2 ;  /* 0x0000000c160c7211 */ /* 0x004fe400078610ff */
        /* <DEDUP_REMOVED lines=12> */
[----:B------:R-:W-:-:S02]  /*0800*/  VIADD R21, R21, 0x4 ;  /* 0x0000000415157836 */ /* 0x000fc40000000000 */
[----:B----4-:R-:W-:-:S04]  /*0810*/  FFMA R16, R17, R16, R18 ;  /* 0x0000001011107223 */ /* 0x010fc80000000012 */
[----:B--2---:R-:W-:-:S04]  /*0820*/  FFMA R16, R23, R22, R16 ;  /* 0x0000001617107223 */ /* 0x004fc80000000010 */
[----:B---3--:R-:W-:-:S04]  /*0830*/  FFMA R16, R25, R24, R16 ;  /* 0x0000001819107223 */ /* 0x008fc80000000010 */
[----:B-----5:R-:W-:-:S07]  /*0840*/  FFMA R18, R27, R26, R16 ;  /* 0x0000001a1b127223 */ /* 0x020fce0000000010 */
.L_x_9:
[----:B------:R-:W-:Y:S05]  /*0850*/  @!P2 BRA `(.L_x_8) ;  /* 0x00000000008ca947 */ /* 0x000fea0003800000 */
[----:B------:R-:W1:Y:S01]  /*0860*/  LDC.64 R16, c[0x0][0x380] ;  /* 0x0000e000ff107b82 */ /* 0x000e620000000a00 */
[----:B------:R-:W-:-:S07]  /*0870*/  ISETP.NE.AND P3, PT, R10, 0x1, PT ;  /* 0x000000010a00780c */ /* 0x000fce0003f65270 */
[----:B------:R-:W2:Y:S06]  /*0880*/  LDC R24, c[0x0][0x3b4] ;  /* 0x0000ed00ff187b82 */ /* 0x000eac0000000800 */
[----:B------:R-:W-:Y:S02]  /*0890*/  @P3 IADD3 R23, P2, PT, R21, R2, RZ ;  /* 0x0000000215173210 */ /* 0x000fe40007f5e0ff */
[----:B------:R-:W3:Y:S02]  /*08a0*/  LDC.64 R12, c[0x0][0x388] ;  /* 0x0000e200ff0c7b82 */ /* 0x000ee40000000a00 */
[----:B-1----:R-:W-:Y:S01]  /*08b0*/  @P3 LEA R22, P4, R23, R16, 0x2 ;  /* 0x0000001017163211 */ /* 0x002fe200078810ff */
[----:B------:R-:W-:-:S05]  /*08c0*/  @P3 IMAD.X R16, RZ, RZ, R6, P2 ;  /* 0x000000ffff103224 */ /* 0x000fca00010e0606 */
[----:B------:R-:W1:Y:S01]  /*08d0*/  LDC.64 R14, c[0x0][0x380] ;  /* 0x0000e000ff0e7b82 */ /* 0x000e620000000a00 */
[----:B------:R-:W-:Y:S01]  /*08e0*/  @P3 LEA.HI.X R23, R23, R17, R16, 0x2, P4 ;  /* 0x0000001117173211 */ /* 0x000fe200020f1410 */
[----:B--2---:R-:W-:Y:S01]  /*08f0*/  @P3 IMAD R25, R19, R24, R21 ;  /* 0x0000001813193224 */ /* 0x004fe200078e0215 */
[----:B------:R-:W-:-:S05]  /*0900*/  LOP3.LUT P2, RZ, R24, 0x1, RZ, 0xc0, !PT ;  /* 0x0000000118ff7812 */ /* 0x000fca000784c0ff */
[----:B------:R-:W2:Y:S01]  /*0910*/  LDC.64 R16, c[0x0][0x388] ;  /* 0x0000e200ff107b82 */ /* 0x000ea20000000a00 */
[----:B------:R-:W-:Y:S01]  /*0920*/  @P3 VIADD R21, R21, 0x2 ;  /* 0x0000000215153836 */ /* 0x000fe20000000000 */
[----:B------:R-:W-:-:S04]  /*0930*/  @P3 IADD3 R26, P4, PT, R4, R25, RZ ;  /* 0x00000019041a3210 */ /* 0x000fc80007f9e0ff */
[----:B------:R-:W-:Y:S02]  /*0940*/  @P3 LEA.HI.X.SX32 R25, R25, R5, 0x1, P4 ;  /* 0x0000000519193211 */ /* 0x000fe400020f0eff */
[----:B---3--:R-:W-:Y:S01]  /*0950*/  @P3 LEA R12, P4, R26, R12, 0x2 ;  /* 0x0000000c1a0c3211 */ /* 0x008fe200078810ff */
[----:B------:R-:W-:-:S03]  /*0960*/  @P2 IMAD R24, R19, R24, R21 ;  /* 0x0000001813182224 */ /* 0x000fc600078e0215 */
[----:B------:R-:W-:Y:S02]  /*0970*/  @P3 LEA.HI.X R13, R26, R13, R25, 0x2, P4 ;  /* 0x0000000d1a0d3211 */ /* 0x000fe400020f1419 */
[----:B------:R-:W-:-:S04]  /*0980*/  @P2 IADD3 R25, P4, PT, R21, R2, RZ ;  /* 0x0000000215192210 */ /* 0x000fc80007f9e0ff */
[----:B-1----:R-:W-:Y:S01]  /*0990*/  @P2 LEA R14, P5, R25, R14, 0x2 ;  /* 0x0000000e190e2211 */ /* 0x002fe200078a10ff */
[----:B------:R-:W-:Y:S01]  /*09a0*/  @P2 IMAD.X R26, RZ, RZ, R6, P4 ;  /* 0x000000ffff1a2224 */ /* 0x000fe200020e0606 */
[----:B------:R-:W-:-:S04]  /*09b0*/  @P2 IADD3 R21, P4, PT, R4, R24, RZ ;  /* 0x0000001804152210 */ /* 0x000fc80007f9e0ff */
[----:B------:R-:W-:Y:S02]  /*09c0*/  @P2 LEA.HI.X.SX32 R24, R24, R5, 0x1, P4 ;  /* 0x0000000518182211 */ /* 0x000fe400020f0eff */
[----:B--2---:R-:W-:Y:S02]  /*09d0*/  @P2 LEA R16, P4, R21, R16, 0x2 ;  /* 0x0000001015102211 */ /* 0x004fe400078810ff */
[----:B------:R-:W-:Y:S02]  /*09e0*/  @P2 LEA.HI.X R15, R25, R15, R26, 0x2, P5 ;  /* 0x0000000f190f2211 */ /* 0x000fe400028f141a */
[----:B------:R-:W-:Y:S01]  /*09f0*/  @P2 LEA.HI.X R17, R21, R17, R24, 0x2, P4 ;  /* 0x0000001115112211 */ /* 0x000fe200020f1418 */
[----:B------:R-:W2:Y:S04]  /*0a00*/  @P3 LDG.E.CONSTANT R26, desc[UR6][R22.64+0x4] ;  /* 0x00000406161a3981 */ /* 0x000ea8000c1e9900 */
[----:B------:R-:W3:Y:S04]  /*0a10*/  @P3 LDG.E.CONSTANT R21, desc[UR6][R22.64] ;  /* 0x0000000616153981 */ /* 0x000ee8000c1e9900 */
[----:B------:R-:W3:Y:S04]  /*0a20*/  @P3 LDG.E.CONSTANT R24, desc[UR6][R12.64] ;  /* 0x000000060c183981 */ /* 0x000ee8000c1e9900 */
[----:B------:R-:W2:Y:S04]  /*0a30*/  @P3 LDG.E.CONSTANT R25, desc[UR6][R12.64+0x4] ;  /* 0x000004060c193981 */ /* 0x000ea8000c1e9900 */
[----:B------:R-:W4:Y:S04]  /*0a40*/  @P2 LDG.E.CONSTANT R15, desc[UR6][R14.64] ;  /* 0x000000060e0f2981 */ /* 0x000f28000c1e9900 */
[----:B------:R-:W4:Y:S01]  /*0a50*/  @P2 LDG.E.CONSTANT R16, desc[UR6][R16.64] ;  /* 0x0000000610102981 */ /* 0x000f22000c1e9900 */
[----:B---3--:R-:W-:-:S04]  /*0a60*/  @P3 FFMA R21, R21, R24, R18 ;  /* 0x0000001815153223 */ /* 0x008fc80000000012 */
[----:B--2---:R-:W-:-:S04]  /*0a70*/  @P3 FFMA R18, R26, R25, R21 ;  /* 0x000000191a123223 */ /* 0x004fc80000000015 */
[----:B----4-:R-:W-:-:S07]  /*0a80*/  @P2 FFMA R18, R15, R16, R18 ;  /* 0x000000100f122223 */ /* 0x010fce0000000012 */
.L_x_8:
[----:B------:R-:W1:Y:S02]  /*0a90*/  LDCU UR4, c[0x0][0x3b8] ;  /* 0x00007700ff0477ac */ /* 0x000e640008000800 */
[----:B-1----:R-:W-:-:S07]  /*0aa0*/  FMUL R18, R18, UR4 ;  /* 0x0000000412127c20 */ /* 0x002fce0008400000 */
.L_x_5:
[----:B------:R-:W-:Y:S05]  /*0ab0*/  BSYNC.RECONVERGENT B1 ;  /* 0x0000000000017941 */ /* 0x000fea0003800200 */
.L_x_4:
[----:B------:R-:W1:Y:S01]  /*0ac0*/  S2UR UR5, SR_CgaCtaId ;  /* 0x00000000000579c3 */ /* 0x000e620000008800 */
[----:B------:R-:W-:Y:S01]  /*0ad0*/  UMOV UR4, 0x400 ;  /* 0x0000040000047882 */ /* 0x000fe20000000000 */
[----:B------:R-:W-:Y:S01]  /*0ae0*/  FSETP.GT.AND P2, PT, R18, R7, PT ;  /* 0x000000071200720b */ /* 0x000fe20003f44000 */
[----:B------:R-:W-:-:S03]  /*0af0*/  UIADD3 UR4, UPT, UPT, UR4, 0x110, URZ ;  /* 0x0000011004047890 */ /* 0x000fc6000fffe0ff */
[----:B------:R-:W-:Y:S01]  /*0b00*/  FSEL R7, R18, R7, P2 ;  /* 0x0000000712077208 */ /* 0x000fe20001000000 */
[----:B-1----:R-:W-:-:S06]  /*0b10*/  ULEA UR4, UR5, UR4, 0x18 ;  /* 0x0000000405047291 */ /* 0x002fcc000f8ec0ff */
[----:B------:R-:W-:Y:S01]  /*0b20*/  LEA R13, R19, UR4, 0x2 ;  /* 0x00000004130d7c11 */ /* 0x000fe2000f8e10ff */
[----:B0-----:R-:W-:-:S04]  /*0b30*/  IMAD.IADD R19, R8, 0x1, R19 ;  /* 0x0000000108137824 */ /* 0x001fc800078e0213 */
[----:B------:R1:W-:Y:S01]  /*0b40*/  STS [R13], R18 ;  /* 0x000000120d007388 */ /* 0x0003e20000000800 */
[----:B------:R-:W-:-:S13]  /*0b50*/  ISETP.GE.AND P3, PT, R19, R0, PT ;  /* 0x000000001300720c */ /* 0x000fda0003f66270 */
[----:B-1----:R-:W-:Y:S05]  /*0b60*/  @!P3 BRA `(.L_x_10) ;  /* 0xfffffff80000b947 */ /* 0x002fea000383ffff */
.L_x_1:
[----:B------:R-:W-:Y:S05]  /*0b70*/  BSYNC.RECONVERGENT B0 ;  /* 0x0000000000007941 */ /* 0x000fea0003800200 */
.L_x_0:
[----:B------:R-:W0:Y:S01]  /*0b80*/  SHFL.DOWN PT, R8, R7, 0x10, 0x1f ;  /* 0x0a001f0007087f89 */ /* 0x000e2200000e0000 */
[----:B------:R-:W-:Y:S02]  /*0b90*/  ISETP.GT.U32.AND P1, PT, R3, 0x1f, PT ;  /* 0x0000001f0300780c */ /* 0x000fe40003f24070 */
[----:B0-----:R-:W-:Y:S02]  /*0ba0*/  FMNMX R9, R8, R7, !PT ;  /* 0x0000000708097209 */ /* 0x001fe40007800000 */
[----:B------:R-:W-:-:S03]  /*0bb0*/  SHF.R.U32.HI R7, RZ, 0x5, R3 ;  /* 0x00000005ff077819 */ /* 0x000fc60000011603 */
[----:B------:R-:W0:Y:S02]  /*0bc0*/  SHFL.DOWN PT, R8, R9, 0x8, 0x1f ;  /* 0x09001f0009087f89 */ /* 0x000e2400000e0000 */
[----:B0-----:R-:W-:Y:S02]  /*0bd0*/  FMNMX R10, R9, R8, !PT ;  /* 0x00000008090a7209 */ /* 0x001fe40007800000 */
[----:B------:R-:W-:-:S03]  /*0be0*/  LOP3.LUT P0, R8, R3, 0x1f, RZ, 0xc0, !PT ;  /* 0x0000001f03087812 */ /* 0x000fc6000780c0ff */
[----:B------:R-:W0:Y:S10]  /*0bf0*/  SHFL.DOWN PT, R11, R10, 0x4, 0x1f ;  /* 0x08801f000a0b7f89 */ /* 0x000e3400000e0000 */
[----:B------:R-:W1:Y:S01]  /*0c00*/  @!P0 S2R R15, SR_CgaCtaId ;  /* 0x00000000000f8919 */ /* 0x000e620000008800 */
[----:B------:R-:W-:-:S02]  /*0c10*/  @!P0 MOV R14, 0x400 ;  /* 0x00000400000e8802 */ /* 0x000fc40000000f00 */
[----:B0-----:R-:W-:-:S05]  /*0c20*/  FMNMX R11, R10, R11, !PT ;  /* 0x0000000b0a0b7209 */ /* 0x001fca0007800000 */
[----:B------:R-:W0:Y:S01]  /*0c30*/  SHFL.DOWN PT, R12, R11, 0x2, 0x1f ;  /* 0x08401f000b0c7f89 */ /* 0x000e2200000e0000 */
[----:B-1----:R-:W-:-:S05]  /*0c40*/  @!P0 LEA R14, R15, R14, 0x18 ;  /* 0x0000000e0f0e8211 */ /* 0x002fca00078ec0ff */
[----:B------:R-:W-:Y:S01]  /*0c50*/  @!P0 IMAD R14, R7, 0x4, R14 ;  /* 0x00000004070e8824 */ /* 0x000fe200078e020e */
[----:B0-----:R-:W-:-:S05]  /*0c60*/  FMNMX R12, R11, R12, !PT ;  /* 0x0000000c0b0c7209 */ /* 0x001fca0007800000 */
[----:B------:R-:W0:Y:S02]  /*0c70*/  SHFL.DOWN PT, R13, R12, 0x1, 0x1f ;  /* 0x08201f000c0d7f89 */ /* 0x000e2400000e0000 */
[----:B0-----:R-:W-:-:S05]  /*0c80*/  FMNMX R13, R12, R13, !PT ;  /* 0x0000000d0c0d7209 */ /* 0x001fca0007800000 */
[----:B------:R0:W-:Y:S01]  /*0c90*/  @!P0 STS [R14], R13 ;  /* 0x0000000d0e008388 */ /* 0x0001e20000000800 */
[----:B------:R-:W-:Y:S01]  /*0ca0*/  BAR.SYNC.DEFER_BLOCKING 0x0 ;  /* 0x0000000000007b1d */ /* 0x000fe20000010000 */
[----:B------:R-:W-:-:S05]  /*0cb0*/  PLOP3.LUT P0, PT, PT, PT, PT, 0x8, 0x80 ;  /* 0x000000000080781c */ /* 0x000fca0003f0e170 */
[----:B------:R-:W-:Y:S08]  /*0cc0*/  @P1 BRA `(.L_x_11) ;  /* 0x0000000000701947 */ /* 0x000ff00003800000 */
[----:B------:R-:W1:Y:S02]  /*0cd0*/  LDCU UR4, c[0x0][0x360] ;  /* 0x00006c00ff0477ac */ /* 0x000e640008000800 */
[----:B-1----:R-:W-:-:S04]  /*0ce0*/  UIADD3 UR4, UPT, UPT, UR4, 0x1f, URZ ;  /* 0x0000001f04047890 */ /* 0x002fc8000fffe0ff */
[----:B------:R-:W-:-:S06]  /*0cf0*/  USHF.R.U32.HI UR4, URZ, 0x5, UR4 ;  /* 0x00000005ff047899 */ /* 0x000fcc0008011604 */
[----:B------:R-:W-:Y:S01]  /*0d00*/  ISETP.GE.U32.AND P1, PT, R3, UR4, PT ;  /* 0x0000000403007c0c */ /* 0x000fe2000bf26070 */
[----:B------:R-:W-:-:S12]  /*0d10*/  UMOV UR4, 0xffffffff ;  /* 0xffffffff00047882 */ /* 0x000fd80000000000 */
[----:B------:R-:W1:Y:S01]  /*0d20*/  @!P1 S2R R10, SR_CgaCtaId ;  /* 0x00000000000a9919 */ /* 0x000e620000008800 */
[----:B------:R-:W-:-:S04]  /*0d30*/  @!P1 MOV R9, 0x400 ;  /* 0x0000040000099802 */ /* 0x000fc80000000f00 */
[----:B-1----:R-:W-:Y:S01]  /*0d40*/  @!P1 LEA R10, R10, R9, 0x18 ;  /* 0x000000090a0a9211 */ /* 0x002fe200078ec0ff */
[----:B------:R-:W-:-:S04]  /*0d50*/  IMAD.MOV.U32 R9, RZ, RZ, -0x800000 ;  /* 0xff800000ff097424 */ /* 0x000fc800078e00ff */
[----:B------:R-:W-:-:S05]  /*0d60*/  @!P1 IMAD R10, R3, 0x4, R10 ;  /* 0x00000004030a9824 */ /* 0x000fca00078e020a */
[----:B------:R1:W2:Y:S01]  /*0d70*/  @!P1 LDS R9, [R10] ;  /* 0x000000000a099984 */ /* 0x0002a20000000800 */
[----:B------:R-:W-:Y:S05]  /*0d80*/  BRA.DIV UR4, `(.L_x_12) ;  /* 0x0000001604387947 */ /* 0x000fea000b800000 */
[----:B-12---:R-:W1:Y:S02]  /*0d90*/  SHFL.DOWN PT, R10, R9, 0x10, 0x1f ;  /* 0x0a001f00090a7f89 */ /* 0x006e6400000e0000 */
[----:B-1----:R-:W-:-:S05]  /*0da0*/  FMNMX R10, R10, R9, !PT ;  /* 0x000000090a0a7209 */ /* 0x002fca0007800000 */
[----:B------:R-:W1:Y:S02]  /*0db0*/  SHFL.DOWN PT, R11, R10, 0x8, 0x1f ;  /* 0x09001f000a0b7f89 */ /* 0x000e6400000e0000 */
[----:B-1----:R-:W-:-:S05]  /*0dc0*/  FMNMX R11, R10, R11, !PT ;  /* 0x0000000b0a0b7209 */ /* 0x002fca0007800000 */
[----:B------:R-:W1:Y:S02]  /*0dd0*/  SHFL.DOWN PT, R12, R11, 0x4, 0x1f ;  /* 0x08801f000b0c7f89 */ /* 0x000e6400000e0000 */
[----:B-1----:R-:W-:-:S05]  /*0de0*/  FMNMX R12, R11, R12, !PT ;  /* 0x0000000c0b0c7209 */ /* 0x002fca0007800000 */
[----:B0-----:R-:W0:Y:S02]  /*0df0*/  SHFL.DOWN PT, R13, R12, 0x2, 0x1f ;  /* 0x08401f000c0d7f89 */ /* 0x001e2400000e0000 */
[----:B0-----:R-:W-:-:S05]  /*0e00*/  FMNMX R13, R12, R13, !PT ;  /* 0x0000000d0c0d7209 */ /* 0x001fca0007800000 */
[----:B------:R0:W1:Y:S02]  /*0e10*/  SHFL.DOWN PT, R14, R13, 0x1, 0x1f ;  /* 0x08201f000d0e7f89 */ /* 0x00006400000e0000 */
.L_x_35:
[----:B------:R-:W-:Y:S02]  /*0e20*/  ISETP.NE.AND P1, PT, R3, RZ, PT ;  /* 0x000000ff0300720c */ /* 0x000fe40003f25270 */
[----:B-1----:R-:W-:-:S11]  /*0e30*/  FMNMX R14, R13, R14, !PT ;  /* 0x0000000e0d0e7209 */ /* 0x002fd60007800000 */
[----:B------:R-:W1:Y:S01]  /*0e40*/  @!P1 S2R R10, SR_CgaCtaId ;  /* 0x00000000000a9919 */ /* 0x000e620000008800 */
[----:B------:R-:W-:Y:S02]  /*0e50*/  @!P1 MOV R9, 0x400 ;  /* 0x0000040000099802 */ /* 0x000fe40000000f00 */
[----:B------:R-:W-:Y:S02]  /*0e60*/  @!P1 PLOP3.LUT P0, PT, PT, PT, PT, 0x80, 0x8 ;  /* 0x000000000008981c */ /* 0x000fe40003f0f070 */
[----:B-1----:R-:W-:-:S05]  /*0e70*/  @!P1 LEA R9, R10, R9, 0x18 ;  /* 0x000000090a099211 */ /* 0x002fca00078ec0ff */
[----:B------:R1:W-:Y:S06]  /*0e80*/  @!P1 STS [R9+0x80], R14 ;  /* 0x0000800e09009388 */ /* 0x0003ec0000000800 */
.L_x_11:
[----:B------:R-:W-:Y:S01]  /*0e90*/  ISETP.GE.AND P1, PT, R3, R0, PT ;  /* 0x000000000300720c */ /* 0x000fe20003f26270 */
[----:B------:R-:W-:Y:S05]  /*0ea0*/  WARPSYNC.ALL ;  /* 0x0000000000007948 */ /* 0x000fea0003800000 */
[----:B------:R-:W-:Y:S01]  /*0eb0*/  BAR.SYNC.DEFER_BLOCKING 0x0 ;  /* 0x0000000000007b1d */ /* 0x000fe20000010000 */
[----:B-1----:R-:W-:-:S05]  /*0ec0*/  IMAD.MOV.U32 R9, RZ, RZ, RZ ;  /* 0x000000ffff097224 */ /* 0x002fca00078e00ff */
[----:B------:R-:W-:Y:S04]  /*0ed0*/  BSSY.RECONVERGENT B0, `(.L_x_13) ;  /* 0x000001d000007945 */ /* 0x000fe80003800200 */
[----:B------:R-:W-:Y:S05]  /*0ee0*/  @P1 BRA `(.L_x_14) ;  /* 0x00000000006c1947 */ /* 0x000fea0003800000 */
[----:B------:R-:W1:Y:S01]  /*0ef0*/  S2R R12, SR_CgaCtaId ;  /* 0x00000000000c7919 */ /* 0x000e620000008800 */
[----:B------:R-:W-:Y:S01]  /*0f00*/  MOV R9, 0x400 ;  /* 0x0000040000097802 */ /* 0x000fe20000000f00 */
[----:B------:R-:W2:Y:S01]  /*0f10*/  LDC R18, c[0x0][0x360] ;  /* 0x0000d800ff127b82 */ /* 0x000ea20000000800 */
[----:B------:R-:W-:Y:S02]  /*0f20*/  IMAD.MOV.U32 R11, RZ, RZ, R3 ;  /* 0x000000ffff0b7224 */ /* 0x000fe400078e0003 */
[----:B------:R-:W-:Y:S02]  /*0f30*/  IMAD.MOV.U32 R20, RZ, RZ, 0x3bbb989d ;  /* 0x3bbb989dff147424 */ /* 0x000fe400078e00ff */
[----:B------:R-:W-:Y:S01]  /*0f40*/  IMAD.MOV.U32 R15, RZ, RZ, 0x437c0000 ;  /* 0x437c0000ff0f7424 */ /* 0x000fe200078e00ff */
[----:B-1----:R-:W-:Y:S01]  /*0f50*/  LEA R10, R12, R9, 0x18 ;  /* 0x000000090c0a7211 */ /* 0x002fe200078ec0ff */
[----:B------:R-:W-:-:S05]  /*0f60*/  VIADD R9, R9, 0x110 ;  /* 0x0000011009097836 */ /* 0x000fca0000000000 */
[----:B------:R-:W1:Y:S01]  /*0f70*/  LDS R10, [R10+0x80] ;  /* 0x000080000a0a7984 */ /* 0x000e620000000800 */
[----:B------:R-:W-:Y:S01]  /*0f80*/  LEA R22, R12, R9, 0x18 ;  /* 0x000000090c167211 */ /* 0x000fe200078ec0ff */
[----:B------:R-:W-:-:S07]  /*0f90*/  IMAD.MOV.U32 R9, RZ, RZ, RZ ;  /* 0x000000ffff097224 */ /* 0x000fce00078e00ff */
.L_x_15:
[----:B---3--:R-:W-:Y:S02]  /*0fa0*/  IMAD R12, R11, 0x4, R22 ;  /* 0x000000040b0c7824 */ /* 0x008fe400078e0216 */
[----:B--2---:R-:W-:-:S03]  /*0fb0*/  IMAD.IADD R11, R18, 0x1, R11 ;  /* 0x00000001120b7824 */ /* 0x004fc600078e020b */
[----:B0-----:R-:W1:Y:S02]  /*0fc0*/  LDS R13, [R12] ;  /* 0x000000000c0d7984 */ /* 0x001e640000000800 */
[----:B------:R-:W-:Y:S01]  /*0fd0*/  ISETP.GE.AND P1, PT, R11, R0, PT ;  /* 0x000000000b00720c */ /* 0x000fe20003f26270 */
[----:B-1----:R-:W-:-:S04]  /*0fe0*/  FADD R13, -R10, R13 ;  /* 0x0000000d0a0d7221 */ /* 0x002fc80000000100 */
[----:B------:R-:W-:-:S04]  /*0ff0*/  FFMA.SAT R14, R13, R20, 0.5 ;  /* 0x3f0000000d0e7423 */ /* 0x000fc80000002014 */
[----:B------:R-:W-:-:S04]  /*1000*/  FFMA.RM R14, R14, R15, 12582913 ;  /* 0x4b4000010e0e7423 */ /* 0x000fc8000000400f */
[C---:B------:R-:W-:Y:S01]  /*1010*/  FADD R16, R14.reuse, -12583039 ;  /* 0xcb40007f0e107421 */ /* 0x040fe20000000000 */
[----:B------:R-:W-:-:S03]  /*1020*/  IMAD.SHL.U32 R14, R14, 0x800000, RZ ;  /* 0x008000000e0e7824 */ /* 0x000fc600078e00ff */
[----:B------:R-:W-:-:S04]  /*1030*/  FFMA R16, R13, 1.4426950216293334961, -R16 ;  /* 0x3fb8aa3b0d107823 */ /* 0x000fc80000000810 */
[----:B------:R-:W-:-:S04]  /*1040*/  FFMA R16, R13, 1.925963033500011079e-08, R16 ;  /* 0x32a570600d107823 */ /* 0x000fc80000000010 */
[----:B------:R-:W0:Y:S02]  /*1050*/  MUFU.EX2 R13, R16 ;  /* 0x00000010000d7308 */ /* 0x000e240000000800 */
[----:B0-----:R-:W-:-:S04]  /*1060*/  FMUL R13, R14, R13 ;  /* 0x0000000d0e0d7220 */ /* 0x001fc80000400000 */
[----:B------:R-:W-:Y:S01]  /*1070*/  FADD R9, R13, R9 ;  /* 0x000000090d097221 */ /* 0x000fe20000000000 */
[----:B------:R3:W-:Y:S01]  /*1080*/  STS [R12], R13 ;  /* 0x0000000d0c007388 */ /* 0x0007e20000000800 */
[----:B------:R-:W-:Y:S05]  /*1090*/  @!P1 BRA `(.L_x_15) ;  /* 0xfffffffc00c09947 */ /* 0x000fea000383ffff */
.L_x_14:
[----:B------:R-:W-:Y:S05]  /*10a0*/  BSYNC.RECONVERGENT B0 ;  /* 0x0000000000007941 */ /* 0x000fea0003800200 */
.L_x_13:
[----:B------:R-:W1:Y:S01]  /*10b0*/  SHFL.DOWN PT, R10, R9, 0x10, 0x1f ;  /* 0x0a001f00090a7f89 */ /* 0x000e6200000e0000 */
[----:B------:R-:W-:-:S13]  /*10c0*/  ISETP.NE.AND P1, PT, R8, RZ, PT ;  /* 0x000000ff0800720c */ /* 0x000fda0003f25270 */
[----:B0-----:R-:W0:Y:S01]  /*10d0*/  @!P1 S2R R14, SR_CgaCtaId ;  /* 0x00000000000e9919 */ /* 0x001e220000008800 */
[----:B-1----:R-:W-:Y:S01]  /*10e0*/  FADD R10, R10, R9 ;  /* 0x000000090a0a7221 */ /* 0x002fe20000000000 */
[----:B------:R-:W-:-:S04]  /*10f0*/  @!P1 MOV R9, 0x400 ;  /* 0x0000040000099802 */ /* 0x000fc80000000f00 */
[----:B------:R-:W1:Y:S01]  /*1100*/  SHFL.DOWN PT, R11, R10, 0x8, 0x1f ;  /* 0x09001f000a0b7f89 */ /* 0x000e6200000e0000 */
[----:B------:R-:W-:Y:S02]  /*1110*/  @!P1 VIADD R9, R9, 0x84 ;  /* 0x0000008409099836 */ /* 0x000fe40000000000 */
[----:B-1----:R-:W-:-:S03]  /*1120*/  FADD R11, R10, R11 ;  /* 0x0000000b0a0b7221 */ /* 0x002fc60000000000 */
[----:B0-----:R-:W-:Y:S02]  /*1130*/  @!P1 LEA R10, R14, R9, 0x18 ;  /* 0x000000090e0a9211 */ /* 0x001fe400078ec0ff */
[----:B---3--:R-:W0:Y:S03]  /*1140*/  SHFL.DOWN PT, R12, R11, 0x4, 0x1f ;  /* 0x08801f000b0c7f89 */ /* 0x008e2600000e0000 */
[----:B------:R-:W-:Y:S02]  /*1150*/  @!P1 IMAD R7, R7, 0x4, R10 ;  /* 0x0000000407079824 */ /* 0x000fe400078e020a */
[----:B0-----:R-:W-:-:S05]  /*1160*/  FADD R12, R11, R12 ;  /* 0x0000000c0b0c7221 */ /* 0x001fca0000000000 */
[----:B------:R-:W0:Y:S02]  /*1170*/  SHFL.DOWN PT, R13, R12, 0x2, 0x1f ;  /* 0x08401f000c0d7f89 */ /* 0x000e2400000e0000 */
[----:B0-----:R-:W-:-:S05]  /*1180*/  FADD R13, R12, R13 ;  /* 0x0000000d0c0d7221 */ /* 0x001fca0000000000 */
[----:B------:R-:W0:Y:S02]  /*1190*/  SHFL.DOWN PT, R8, R13, 0x1, 0x1f ;  /* 0x08201f000d087f89 */ /* 0x000e2400000e0000 */
[----:B0-----:R-:W-:-:S05]  /*11a0*/  FADD R8, R13, R8 ;  /* 0x000000080d087221 */ /* 0x001fca0000000000 */
[----:B------:R0:W-:Y:S01]  /*11b0*/  @!P1 STS [R7], R8 ;  /* 0x0000000807009388 */ /* 0x0001e20000000800 */
[----:B------:R-:W-:Y:S01]  /*11c0*/  BAR.SYNC.DEFER_BLOCKING 0x0 ;  /* 0x0000000000007b1d */ /* 0x000fe20000010000 */
[----:B------:R-:W-:-:S13]  /*11d0*/  ISETP.GT.U32.AND P1, PT, R3, 0x1f, PT ;  /* 0x0000001f0300780c */ /* 0x000fda0003f24070 */
[----:B0-----:R-:W-:Y:S05]  /*11e0*/  @P1 BRA `(.L_x_16) ;  /* 0x00000000005c1947 */ /* 0x001fea0003800000 */
[----:B------:R-:W0:Y:S02]  /*11f0*/  LDCU UR4, c[0x0][0x360] ;  /* 0x00006c00ff0477ac */ /* 0x000e240008000800 */
[----:B0-----:R-:W-:-:S04]  /*1200*/  UIADD3 UR4, UPT, UPT, UR4, 0x1f, URZ ;  /* 0x0000001f04047890 */ /* 0x001fc8000fffe0ff */
[----:B------:R-:W-:-:S06]  /*1210*/  USHF.R.U32.HI UR4, URZ, 0x5, UR4 ;  /* 0x00000005ff047899 */ /* 0x000fcc0008011604 */
[----:B------:R-:W-:Y:S01]  /*1220*/  ISETP.GE.U32.AND P1, PT, R3, UR4, PT ;  /* 0x0000000403007c0c */ /* 0x000fe2000bf26070 */
[----:B------:R-:W-:-:S12]  /*1230*/  UMOV UR4, 0xffffffff ;  /* 0xffffffff00047882 */ /* 0x000fd80000000000 */
[----:B------:R-:W0:Y:S01]  /*1240*/  @!P1 S2R R8, SR_CgaCtaId ;  /* 0x0000000000089919 */ /* 0x000e220000008800 */
[----:B------:R-:W-:-:S05]  /*1250*/  @!P1 MOV R7, 0x400 ;  /* 0x0000040000079802 */ /* 0x000fca0000000f00 */
[----:B------:R-:W-:-:S05]  /*1260*/  @!P1 VIADD R7, R7, 0x84 ;  /* 0x0000008407079836 */ /* 0x000fca0000000000 */
[----:B0-----:R-:W-:Y:S01]  /*1270*/  @!P1 LEA R8, R8, R7, 0x18 ;  /* 0x0000000708089211 */ /* 0x001fe200078ec0ff */
[----:B------:R-:W-:-:S04]  /*1280*/  IMAD.MOV.U32 R7, RZ, RZ, RZ ;  /* 0x000000ffff077224 */ /* 0x000fc800078e00ff */
[----:B------:R-:W-:-:S05]  /*1290*/  @!P1 IMAD R8, R3, 0x4, R8 ;  /* 0x0000000403089824 */ /* 0x000fca00078e0208 */
[----:B------:R0:W1:Y:S01]  /*12a0*/  @!P1 LDS R7, [R8] ;  /* 0x0000000008079984 */ /* 0x0000620000000800 */
[----:B------:R-:W-:Y:S05]  /*12b0*/  BRA.DIV UR4, `(.L_x_17) ;  /* 0x00000012047c7947 */ /* 0x000fea000b800000 */
[----:B01----:R-:W0:Y:S02]  /*12c0*/  SHFL.DOWN PT, R8, R7, 0x10, 0x1f ;  /* 0x0a001f0007087f89 */ /* 0x003e2400000e0000 */
[----:B0-----:R-:W-:-:S05]  /*12d0*/  FADD R8, R8, R7 ;  /* 0x0000000708087221 */ /* 0x001fca0000000000 */
[----:B------:R-:W0:Y:S02]  /*12e0*/  SHFL.DOWN PT, R9, R8, 0x8, 0x1f ;  /* 0x09001f0008097f89 */ /* 0x000e2400000e0000 */
[----:B0-----:R-:W-:-:S05]  /*12f0*/  FADD R9, R8, R9 ;  /* 0x0000000908097221 */ /* 0x001fca0000000000 */
[----:B------:R-:W0:Y:S02]  /*1300*/  SHFL.DOWN PT, R10, R9, 0x4, 0x1f ;  /* 0x08801f00090a7f89 */ /* 0x000e2400000e0000 */
[----:B0-----:R-:W-:-:S05]  /*1310*/  FADD R10, R9, R10 ;  /* 0x0000000a090a7221 */ /* 0x001fca0000000000 */
[----:B------:R-:W0:Y:S02]  /*1320*/  SHFL.DOWN PT, R11, R10, 0x2, 0x1f ;  /* 0x08401f000a0b7f89 */ /* 0x000e2400000e0000 */
[----:B0-----:R-:W-:-:S05]  /*1330*/  FADD R11, R10, R11 ;  /* 0x0000000b0a0b7221 */ /* 0x001fca0000000000 */
[----:B------:R0:W1:Y:S02]  /*1340*/  SHFL.DOWN PT, R12, R11, 0x1, 0x1f ;  /* 0x08201f000b0c7f89 */ /* 0x00006400000e0000 */
.L_x_41:
[----:B-1----:R-:W-:-:S07]  /*1350*/  FADD R8, R11, R12 ;  /* 0x0000000c0b087221 */ /* 0x002fce0000000000 */
.L_x_16:
[----:B------:R-:W1:Y:S01]  /*1360*/  @P0 S2R R10, SR_CgaCtaId ;  /* 0x00000000000a0919 */ /* 0x000e620000008800 */
[----:B------:R-:W-:Y:S01]  /*1370*/  @P0 MOV R7, 0x400 ;  /* 0x0000040000070802 */ /* 0x000fe20000000f00 */
[----:B------:R-:W-:Y:S05]  /*1380*/  WARPSYNC.ALL ;  /* 0x0000000000007948 */ /* 0x000fea0003800000 */
[----:B------:R-:W-:Y:S01]  /*1390*/  BSSY.RECONVERGENT B0, `(.L_x_18) ;  /* 0x0000022000007945 */ /* 0x000fe20003800200 */
[----:B-1----:R-:W-:-:S05]  /*13a0*/  @P0 LEA R7, R10, R7, 0x18 ;  /* 0x000000070a070211 */ /* 0x002fca00078ec0ff */
[----:B------:R1:W-:Y:S01]  /*13b0*/  @P0 STS [R7+0x104], R8 ;  /* 0x0001040807000388 */ /* 0x0003e20000000800 */
[----:B------:R-:W-:Y:S01]  /*13c0*/  BAR.SYNC.DEFER_BLOCKING 0x0 ;  /* 0x0000000000007b1d */ /* 0x000fe20000010000 */
[----:B------:R-:W-:-:S13]  /*13d0*/  ISETP.GE.AND P0, PT, R3, R0, PT ;  /* 0x000000000300720c */ /* 0x000fda0003f06270 */
[----:B-1----:R-:W-:Y:S05]  /*13e0*/  @P0 BRA `(.L_x_19) ;  /* 0x0000000000700947 */ /* 0x002fea0003800000 */
[----:B------:R-:W1:Y:S01]  /*13f0*/  S2UR UR5, SR_CgaCtaId ;  /* 0x00000000000579c3 */ /* 0x000e620000008800 */
[----:B------:R-:W-:-:S07]  /*1400*/  UMOV UR4, 0x400 ;  /* 0x0000040000047882 */ /* 0x000fce0000000000 */
[----:B------:R-:W2:Y:S01]  /*1410*/  LDC R8, c[0x0][0x360] ;  /* 0x0000d800ff087b82 */ /* 0x000ea20000000800 */
[----:B-1----:R-:W-:-:S09]  /*1420*/  ULEA UR4, UR5, UR4, 0x18 ;  /* 0x0000000405047291 */ /* 0x002fd2000f8ec0ff */
[----:B------:R-:W1:Y:S02]  /*1430*/  LDS R7, [UR4+0x104] ;  /* 0x00010404ff077984 */ /* 0x000e640008000800 */
[----:B-1----:R-:W-:-:S05]  /*1440*/  VIADD R9, R7, 0x1800000 ;  /* 0x0180000007097836 */ /* 0x002fca0000000000 */
[----:B------:R-:W-:-:S04]  /*1450*/  LOP3.LUT R9, R9, 0x7f800000, RZ, 0xc0, !PT ;  /* 0x7f80000009097812 */ /* 0x000fc800078ec0ff */
[----:B------:R-:W-:-:S13]  /*1460*/  ISETP.GT.U32.AND P0, PT, R9, 0x1ffffff, PT ;  /* 0x01ffffff0900780c */ /* 0x000fda0003f04070 */
[----:B--2---:R-:W-:Y:S05]  /*1470*/  @P0 BRA `(.L_x_20) ;  /* 0x00000000000c0947 */ /* 0x004fea0003800000 */
[----:B------:R-:W-:-:S07]  /*1480*/  MOV R10, 0x14a0 ;  /* 0x000014a0000a7802 */ /* 0x000fce0000000f00 */
[----:B0-----:R-:W-:Y:S05]  /*1490*/  CALL.REL.NOINC `($__internal_0_$__cuda_sm20_rcp_rn_f32_slowpath) ;  /* 0x0000001000987944 */ /* 0x001fea0003c00000 */
[----:B------:R-:W-:Y:S05]  /*14a0*/  BRA `(.L_x_21) ;  /* 0x0000000000107947 */ /* 0x000fea0003800000 */
.L_x_20:
[----:B------:R-:W1:Y:S02]  /*14b0*/  MUFU.RCP R10, R7 ;  /* 0x00000007000a7308 */ /* 0x000e640000001000 */
[----:B-1----:R-:W-:-:S04]  /*14c0*/  FFMA R9, R7, R10, -1 ;  /* 0xbf80000007097423 */ /* 0x002fc8000000000a */
[----:B------:R-:W-:-:S04]  /*14d0*/  FADD.FTZ R9, -R9, -RZ ;  /* 0x800000ff09097221 */ /* 0x000fc80000010100 */
[----:B------:R-:W-:-:S07]  /*14e0*/  FFMA R9, R10, R9, R10 ;  /* 0x000000090a097223 */ /* 0x000fce000000000a */
.L_x_21:
[----:B0-----:R-:W0:Y:S01]  /*14f0*/  S2R R11, SR_CgaCtaId ;  /* 0x00000000000b7919 */ /* 0x001e220000008800 */
[----:B------:R-:W-:-:S05]  /*1500*/  MOV R7, 0x400 ;  /* 0x0000040000077802 */ /* 0x000fca0000000f00 */
[----:B------:R-:W-:Y:S02]  /*1510*/  VIADD R10, R7, 0x110 ;  /* 0x00000110070a7836 */ /* 0x000fe40000000000 */
[----:B------:R-:W-:-:S03]  /*1520*/  IMAD.MOV.U32 R7, RZ, RZ, R3 ;  /* 0x000000ffff077224 */ /* 0x000fc600078e0003 */
[----:B0-----:R-:W-:-:S07]  /*1530*/  LEA R14, R11, R10, 0x18 ;  /* 0x0000000a0b0e7211 */ /* 0x001fce00078ec0ff */
.L_x_22:
[----:B-1----:R-:W-:Y:S02]  /*1540*/  IMAD R10, R7, 0x4, R14 ;  /* 0x00000004070a7824 */ /* 0x002fe400078e020e */
[----:B------:R-:W-:-:S03]  /*1550*/  IMAD.IADD R7, R8, 0x1, R7 ;  /* 0x0000000108077824 */ /* 0x000fc600078e0207 */
[----:B------:R-:W0:Y:S02]  /*1560*/  LDS R12, [R10] ;  /* 0x000000000a0c7984 */ /* 0x000e240000000800 */
[----:B------:R-:W-:Y:S01]  /*1570*/  ISETP.GE.AND P0, PT, R7, R0, PT ;  /* 0x000000000700720c */ /* 0x000fe20003f06270 */
[----:B0-----:R-:W-:-:S05]  /*1580*/  FMUL R11, R12, R9 ;  /* 0x000000090c0b7220 */ /* 0x001fca0000400000 */
[----:B------:R1:W-:Y:S07]  /*1590*/  STS [R10], R11 ;  /* 0x0000000b0a007388 */ /* 0x0003ee0000000800 */
[----:B------:R-:W-:Y:S05]  /*15a0*/  @!P0 BRA `(.L_x_22) ;  /* 0xfffffffc00e48947 */ /* 0x000fea000383ffff */
.L_x_19:
[----:B------:R-:W-:Y:S05]  /*15b0*/  BSYNC.RECONVERGENT B0 ;  /* 0x0000000000007941 */ /* 0x000fea0003800200 */
.L_x_18:
[----:B------:R-:W2:Y:S01]  /*15c0*/  LDCU UR9, c[0x0][0x3b4] ;  /* 0x00007680ff0977ac */ /* 0x000ea20008000800 */
[----:B------:R-:W-:Y:S01]  /*15d0*/  BAR.SYNC.DEFER_BLOCKING 0x0 ;  /* 0x0000000000007b1d */ /* 0x000fe20000010000 */
[----:B--2---:R-:W-:-:S13]  /*15e0*/  ISETP.GE.AND P0, PT, R3, UR9, PT ;  /* 0x0000000903007c0c */ /* 0x004fda000bf06270 */
[----:B------:R-:W-:Y:S05]  /*15f0*/  @P0 EXIT ;  /* 0x000000000000094d */ /* 0x000fea0003800000 */
[----:B------:R-:W-:Y:S01]  /*1600*/  ISETP.GT.AND P0, PT, R0, RZ, PT ;  /* 0x000000ff0000720c */ /* 0x000fe20003f04270 */
[----:B------:R-:W2:Y:S01]  /*1610*/  LDCU UR8, c[0x0][0x360] ;  /* 0x00006c00ff0877ac */ /* 0x000ea20008000800 */
[----:B------:R-:W3:Y:S11]  /*1620*/  LDCU.64 UR10, c[0x0][0x390] ;  /* 0x00007200ff0a77ac */ /* 0x000ef60008000a00 */
[----:B------:R-:W-:Y:S05]  /*1630*/  @P0 BRA `(.L_x_23) ;  /* 0x0000000000280947 */ /* 0x000fea0003800000 */
[----:B------:R-:W4:Y:S02]  /*1640*/  LDCU.64 UR4, c[0x0][0x398] ;  /* 0x00007300ff0477ac */ /* 0x000f240008000a00 */
.L_x_24:
[----:B------:R-:W-:-:S04]  /*1650*/  IADD3 R0, P0, PT, R3, R2, RZ ;  /* 0x0000000203007210 */ /* 0x000fc80007f1e0ff */
[C---:B------:R-:W-:Y:S01]  /*1660*/  LEA.HI.X.SX32 R5, R3.reuse, R6, 0x1, P0 ;  /* 0x0000000603057211 */ /* 0x040fe200000f0eff */
[----:B--2---:R-:W-:Y:S01]  /*1670*/  VIADD R3, R3, UR8 ;  /* 0x0000000803037c36 */ /* 0x004fe20008000000 */
[----:B----4-:R-:W-:-:S04]  /*1680*/  LEA R4, P0, R0, UR4, 0x2 ;  /* 0x0000000400047c11 */ /* 0x010fc8000f8010ff */
[----:B------:R-:W-:Y:S02]  /*1690*/  LEA.HI.X R5, R0, UR5, R5, 0x2, P0 ;  /* 0x0000000500057c11 */ /* 0x000fe400080f1405 */
[----:B------:R-:W-:-:S03]  /*16a0*/  ISETP.GE.AND P0, PT, R3, UR9, PT ;  /* 0x0000000903007c0c */ /* 0x000fc6000bf06270 */
[----:B------:R2:W-:Y:S10]  /*16b0*/  STG.E desc[UR6][R4.64], RZ ;  /* 0x000000ff04007986 */ /* 0x0005f4000c101906 */
[----:B--2---:R-:W-:Y:S05]  /*16c0*/  @!P0 BRA `(.L_x_24) ;  /* 0xfffffffc00e08947 */ /* 0x004fea000383ffff */
[----:B---3--:R-:W-:Y:S05]  /*16d0*/  EXIT ;  /* 0x000000000000794d */ /* 0x008fea0003800000 */
.L_x_23:
[----:B------:R-:W-:Y:S01]  /*16e0*/  ISETP.GE.U32.AND P0, PT, R0, 0x8, PT ;  /* 0x000000080000780c */ /* 0x000fe20003f06070 */
[----:B------:R-:W-:Y:S02]  /*16f0*/  IMAD.MOV.U32 R22, RZ, RZ, RZ ;  /* 0x000000ffff167224 */ /* 0x000fe400078e00ff */
[----:B------:R-:W-:-:S10]  /*1700*/  IMAD.MOV.U32 R8, RZ, RZ, RZ ;  /* 0x000000ffff087224 */ /* 0x000fd400078e00ff */
[----:B------:R-:W-:Y:S05]  /*1710*/  @!P0 BRA `(.L_x_25) ;  /* 0x0000000400448947 */ /* 0x000fea0003800000 */
[----:B------:R-:W4:Y:S01]  /*1720*/  S2UR UR5, SR_CgaCtaId ;  /* 0x00000000000579c3 */ /* 0x000f220000008800 */
[----:B------:R-:W-:Y:S01]  /*1730*/  UMOV UR4, 0x400 ;  /* 0x0000040000047882 */ /* 0x000fe20000000000 */
[----:B------:R-:W-:Y:S01]  /*1740*/  LOP3.LUT R18, R0, 0x7ffffff8, RZ, 0xc0, !PT ;  /* 0x7ffffff800127812 */ /* 0x000fe200078ec0ff */
[----:B------:R-:W-:Y:S01]  /*1750*/  UIADD3 UR4, UPT, UPT, UR4, 0x110, URZ ;  /* 0x0000011004047890 */ /* 0x000fe2000fffe0ff */
[----:B------:R-:W-:Y:S02]  /*1760*/  IMAD.MOV.U32 R22, RZ, RZ, RZ ;  /* 0x000000ffff167224 */ /* 0x000fe400078e00ff */
[----:B------:R-:W-:Y:S02]  /*1770*/  IMAD.MOV.U32 R20, RZ, RZ, R3 ;  /* 0x000000ffff147224 */ /* 0x000fe400078e0003 */
[----:B------:R-:W5:Y:S01]  /*1780*/  LDC R16, c[0x0][0x3b4] ;  /* 0x0000ed00ff107b82 */ /* 0x000f620000000800 */
[----:B------:R-:W-:Y:S01]  /*1790*/  IMAD.MOV R18, RZ, RZ, -R18 ;  /* 0x000000ffff127224 */ /* 0x000fe200078e0a12 */
[----:B----4-:R-:W-:-:S04]  /*17a0*/  ULEA UR4, UR5, UR4, 0x18 ;  /* 0x0000000405047291 */ /* 0x010fc8000f8ec0ff */
[----:B------:R-:W-:Y:S01]  /*17b0*/  UIADD3 UR4, UPT, UPT, UR4, 0x10, URZ ;  /* 0x0000001004047890 */ /* 0x000fe2000fffe0ff */
[----:B-----5:R-:W-:Y:S02]  /*17c0*/  IMAD.IADD R7, R3, 0x1, R16 ;  /* 0x0000000103077824 */ /* 0x020fe400078e0210 */
[C-C-:B------:R-:W-:Y:S02]  /*17d0*/  IMAD R19, R16.reuse, 0x2, R3.reuse ;  /* 0x0000000210137824 */ /* 0x140fe400078e0203 */
[C-C-:B------:R-:W-:Y:S02]  /*17e0*/  IMAD R21, R16.reuse, 0x3, R3.reuse ;  /* 0x0000000310157824 */ /* 0x140fe400078e0203 */
[C-C-:B------:R-:W-:Y:S02]  /*17f0*/  IMAD R23, R16.reuse, 0x4, R3.reuse ;  /* 0x0000000410177824 */ /* 0x140fe400078e0203 */
[C-C-:B------:R-:W-:Y:S02]  /*1800*/  IMAD R25, R16.reuse, 0x5, R3.reuse ;  /* 0x0000000510197824 */ /* 0x140fe400078e0203 */
[----:B------:R-:W-:-:S02]  /*1810*/  IMAD R27, R16, 0x6, R3 ;  /* 0x00000006101b7824 */ /* 0x000fc400078e0203 */
[----:B------:R-:W-:Y:S02]  /*1820*/  IMAD R29, R16, 0x7, R3 ;  /* 0x00000007101d7824 */ /* 0x000fe400078e0203 */
[----:B------:R-:W-:-:S07]  /*1830*/  IMAD.U32 R17, RZ, RZ, UR4 ;  /* 0x00000004ff117e24 */ /* 0x000fce000f8e00ff */
.L_x_26:
[----:B------:R-:W-:-:S04]  /*1840*/  IADD3 R8, P0, PT, R4, R20, RZ ;  /* 0x0000001404087210 */ /* 0x000fc80007f1e0ff */
[----:B------:R-:W-:Y:S02]  /*1850*/  LEA.HI.X.SX32 R9, R20, R5, 0x1, P0 ;  /* 0x0000000514097211 */ /* 0x000fe400000f0eff */
[----:B---3--:R-:W-:-:S04]  /*1860*/  LEA R14, P0, R8, UR10, 0x2 ;  /* 0x0000000a080e7c11 */ /* 0x008fc8000f8010ff */
[----:B------:R-:W-:-:S06]  /*1870*/  LEA.HI.X R15, R8, UR11, R9, 0x2, P0 ;  /* 0x0000000b080f7c11 */ /* 0x000fcc00080f1409 */
[----:B------:R-:W3:Y:S01]  /*1880*/  LDG.E.CONSTANT R15, desc[UR6][R14.64] ;  /* 0x000000060e0f7981 */ /* 0x000ee2000c1e9900 */
[----:B------:R-:W-:-:S04]  /*1890*/  IADD3 R8, P0, PT, R4, R7, RZ ;  /* 0x0000000704087210 */ /* 0x000fc80007f1e0ff */
[----:B------:R-:W-:Y:S02]  /*18a0*/  LEA.HI.X.SX32 R9, R7, R5, 0x1, P0 ;  /* 0x0000000507097211 */ /* 0x000fe400000f0eff */
[----:B------:R-:W-:-:S04]  /*18b0*/  LEA R12, P0, R8, UR10, 0x2 ;  /* 0x0000000a080c7c11 */ /* 0x000fc8000f8010ff */
[----:B------:R-:W-:Y:S02]  /*18c0*/  LEA.HI.X R13, R8, UR11, R9, 0x2, P0 ;  /* 0x0000000b080d7c11 */ /* 0x000fe400080f1409 */
[----:B01----:R-:W3:Y:S04]  /*18d0*/  LDS.128 R8, [R17+-0x10] ;  /* 0xfffff00011087984 */ /* 0x003ee80000000c00 */
[----:B------:R-:W4:Y:S01]  /*18e0*/  LDG.E.CONSTANT R12, desc[UR6][R12.64] ;  /* 0x000000060c0c7981 */ /* 0x000f22000c1e9900 */
[----:B------:R-:W-:Y:S01]  /*18f0*/  IADD3 R24, P0, PT, R4, R19, RZ ;  /* 0x0000001304187210 */ /* 0x000fe20007f1e0ff */
[----:B---3--:R-:W-:-:S03]  /*1900*/  FFMA R8, R8, R15, R22 ;  /* 0x0000000f08087223 */ /* 0x008fc60000000016 */
[----:B------:R-:W-:Y:S02]  /*1910*/  LEA.HI.X.SX32 R22, R19, R5, 0x1, P0 ;  /* 0x0000000513167211 */ /* 0x000fe400000f0eff */
[----:B------:R-:W-:-:S04]  /*1920*/  LEA R14, P0, R24, UR10, 0x2 ;  /* 0x0000000a180e7c11 */ /* 0x000fc8000f8010ff */
[----:B------:R-:W-:-:S06]  /*1930*/  LEA.HI.X R15, R24, UR11, R22, 0x2, P0 ;  /* 0x0000000b180f7c11 */ /* 0x000fcc00080f1416 */
[----:B------:R-:W3:Y:S01]  /*1940*/  LDG.E.CONSTANT R15, desc[UR6][R14.64] ;  /* 0x000000060e0f7981 */ /* 0x000ee2000c1e9900 */
[----:B------:R-:W-:Y:S01]  /*1950*/  IADD3 R22, P0, PT, R4, R21, RZ ;  /* 0x0000001504167210 */ /* 0x000fe20007f1e0ff */
[----:B----4-:R-:W-:-:S03]  /*1960*/  FFMA R24, R9, R12, R8 ;  /* 0x0000000c09187223 */ /* 0x010fc60000000008 */
[----:B------:R-:W-:Y:S02]  /*1970*/  LEA.HI.X.SX32 R8, R21, R5, 0x1, P0 ;  /* 0x0000000515087211 */ /* 0x000fe400000f0eff */
[----:B------:R-:W-:Y:S02]  /*1980*/  LEA R12, P0, R22, UR10, 0x2 ;  /* 0x0000000a160c7c11 */ /* 0x000fe4000f8010ff */
[----:B------:R-:W-:Y:S02]  /*1990*/  IADD3 R9, P1, PT, R4, R23, RZ ;  /* 0x0000001704097210 */ /* 0x000fe40007f3e0ff */
[----:B------:R-:W-:Y:S02]  /*19a0*/  LEA.HI.X R13, R22, UR11, R8, 0x2, P0 ;  /* 0x0000000b160d7c11 */ /* 0x000fe400080f1408 */
[----:B------:R-:W-:Y:S02]  /*19b0*/  LEA.HI.X.SX32 R22, R23, R5, 0x1, P1 ;  /* 0x0000000517167211 */ /* 0x000fe400008f0eff */
[----:B------:R-:W-:-:S04]  /*19c0*/  LEA R8, P0, R9, UR10, 0x2 ;  /* 0x0000000a09087c11 */ /* 0x000fc8000f8010ff */
[----:B------:R-:W-:Y:S02]  /*19d0*/  LEA.HI.X R9, R9, UR11, R22, 0x2, P0 ;  /* 0x0000000b09097c11 */ /* 0x000fe400080f1416 */
[----:B------:R0:W4:Y:S04]  /*19e0*/  LDG.E.CONSTANT R22, desc[UR6][R12.64] ;  /* 0x000000060c167981 */ /* 0x000128000c1e9900 */
[----:B------:R1:W5:Y:S01]  /*19f0*/  LDG.E.CONSTANT R9, desc[UR6][R8.64] ;  /* 0x0000000608097981 */ /* 0x000362000c1e9900 */
[----:B---3--:R-:W-:-:S03]  /*1a00*/  FFMA R10, R10, R15, R24 ;  /* 0x0000000f0a0a7223 */ /* 0x008fc60000000018 */
[----:B0-----:R-:W5:Y:S01]  /*1a10*/  LDS.128 R12, [R17] ;  /* 0x00000000110c7984 */ /* 0x001f620000000c00 */
[----:B----4-:R-:W-:Y:S01]  /*1a20*/  FFMA R11, R11, R22, R10 ;  /* 0x000000160b0b7223 */ /* 0x010fe2000000000a */
[----:B------:R-:W-:-:S04]  /*1a30*/  IADD3 R10, P0, PT, R4, R25, RZ ;  /* 0x00000019040a7210 */ /* 0x000fc80007f1e0ff */
[----:B------:R-:W-:Y:S02]  /*1a40*/  LEA.HI.X.SX32 R24, R25, R5, 0x1, P0 ;  /* 0x0000000519187211 */ /* 0x000fe400000f0eff */
[----:B-1----:R-:W-:Y:S01]  /*1a50*/  LEA R8, P0, R10, UR10, 0x2 ;  /* 0x0000000a0a087c11 */ /* 0x002fe2000f8010ff */
[----:B-----5:R-:W-:Y:S01]  /*1a60*/  FFMA R22, R12, R9, R11 ;  /* 0x000000090c167223 */ /* 0x020fe2000000000b */
[----:B------:R-:W-:Y:S02]  /*1a70*/  IADD3 R11, P1, PT, R4, R27, RZ ;  /* 0x0000001b040b7210 */ /* 0x000fe40007f3e0ff */
[----:B------:R-:W-:Y:S02]  /*1a80*/  LEA.HI.X R9, R10, UR11, R24, 0x2, P0 ;  /* 0x0000000b0a097c11 */ /* 0x000fe400080f1418 */
[----:B------:R-:W-:Y:S02]  /*1a90*/  LEA.HI.X.SX32 R12, R27, R5, 0x1, P1 ;  /* 0x000000051b0c7211 */ /* 0x000fe400008f0eff */
[----:B------:R-:W-:-:S04]  /*1aa0*/  LEA R10, P0, R11, UR10, 0x2 ;  /* 0x0000000a0b0a7c11 */ /* 0x000fc8000f8010ff */
[----:B------:R-:W-:Y:S02]  /*1ab0*/  LEA.HI.X R11, R11, UR11, R12, 0x2, P0 ;  /* 0x0000000b0b0b7c11 */ /* 0x000fe400080f140c */
[----:B------:R-:W-:Y:S01]  /*1ac0*/  IADD3 R24, P0, PT, R4, R29, RZ ;  /* 0x0000001d04187210 */ /* 0x000fe20007f1e0ff */
[----:B------:R0:W3:Y:S03]  /*1ad0*/  LDG.E.CONSTANT R12, desc[UR6][R8.64] ;  /* 0x00000006080c7981 */ /* 0x0000e6000c1e9900 */
[----:B------:R-:W-:Y:S01]  /*1ae0*/  LEA.HI.X.SX32 R26, R29, R5, 0x1, P0 ;  /* 0x000000051d1a7211 */ /* 0x000fe200000f0eff */
[----:B------:R-:W4:Y:S01]  /*1af0*/  LDG.E.CONSTANT R10, desc[UR6][R10.64] ;  /* 0x000000060a0a7981 */ /* 0x000f22000c1e9900 */
[----:B0-----:R-:W-:-:S04]  /*1b00*/  LEA R8, P0, R24, UR10, 0x2 ;  /* 0x0000000a18087c11 */ /* 0x001fc8000f8010ff */
[----:B------:R-:W-:-:S05]  /*1b10*/  LEA.HI.X R9, R24, UR11, R26, 0x2, P0 ;  /* 0x0000000b18097c11 */ /* 0x000fca00080f141a */
[----:B------:R-:W5:Y:S01]  /*1b20*/  LDG.E.CONSTANT R24, desc[UR6][R8.64] ;  /* 0x0000000608187981 */ /* 0x000f62000c1e9900 */
[----:B------:R-:W-:Y:S02]  /*1b30*/  VIADD R18, R18, 0x8 ;  /* 0x0000000812127836 */ /* 0x000fe40000000000 */
[----:B------:R-:W-:Y:S02]  /*1b40*/  VIADD R17, R17, 0x20 ;  /* 0x0000002011117836 */ /* 0x000fe40000000000 */
[----:B------:R-:W-:Y:S01]  /*1b50*/  IMAD R7, R16, 0x8, R7 ;  /* 0x0000000810077824 */ /* 0x000fe200078e0207 */
[----:B------:R-:W-:Y:S01]  /*1b60*/  ISETP.NE.AND P0, PT, R18, RZ, PT ;  /* 0x000000ff1200720c */ /* 0x000fe20003f05270 */
[C---:B------:R-:W-:Y:S02]  /*1b70*/  IMAD R19, R16.reuse, 0x8, R19 ;  /* 0x0000000810137824 */ /* 0x040fe400078e0213 */
[C---:B------:R-:W-:Y:S02]  /*1b80*/  IMAD R21, R16.reuse, 0x8, R21 ;  /* 0x0000000810157824 */ /* 0x040fe400078e0215 */
[----:B------:R-:W-:-:S02]  /*1b90*/  IMAD R23, R16, 0x8, R23 ;  /* 0x0000000810177824 */ /* 0x000fc400078e0217 */
[C---:B------:R-:W-:Y:S02]  /*1ba0*/  IMAD R25, R16.reuse, 0x8, R25 ;  /* 0x0000000810197824 */ /* 0x040fe400078e0219 */
[C---:B------:R-:W-:Y:S02]  /*1bb0*/  IMAD R27, R16.reuse, 0x8, R27 ;  /* 0x00000008101b7824 */ /* 0x040fe400078e021b */
[C---:B------:R-:W-:Y:S02]  /*1bc0*/  IMAD R29, R16.reuse, 0x8, R29 ;  /* 0x00000008101d7824 */ /* 0x040fe400078e021d */
[----:B------:R-:W-:Y:S02]  /*1bd0*/  IMAD R20, R16, 0x8, R20 ;  /* 0x0000000810147824 */ /* 0x000fe400078e0214 */
[----:B---3--:R-:W-:-:S04]  /*1be0*/  FFMA R13, R13, R12, R22 ;  /* 0x0000000c0d0d7223 */ /* 0x008fc80000000016 */
[----:B----4-:R-:W-:-:S04]  /*1bf0*/  FFMA R14, R14, R10, R13 ;  /* 0x0000000a0e0e7223 */ /* 0x010fc8000000000d */
[----:B-----5:R-:W-:Y:S01]  /*1c00*/  FFMA R22, R15, R24, R14 ;  /* 0x000000180f167223 */ /* 0x020fe2000000000e */
[----:B------:R-:W-:Y:S06]  /*1c10*/  @P0 BRA `(.L_x_26) ;  /* 0xfffffffc00080947 */ /* 0x000fec000383ffff */
[----:B------:R-:W-:-:S07]  /*1c20*/  LOP3.LUT R8, R0, 0x7ffffff8, RZ, 0xc0, !PT ;  /* 0x7ffffff800087812 */ /* 0x000fce00078ec0ff */
.L_x_25:
[----:B------:R-:W-:-:S04]  /*1c30*/  LOP3.LUT R7, R0, 0x7, RZ, 0xc0, !PT ;  /* 0x0000000700077812 */ /* 0x000fc800078ec0ff */
[----:B------:R-:W-:-:S13]  /*1c40*/  ISETP.NE.AND P0, PT, R7, RZ, PT ;  /* 0x000000ff0700720c */ /* 0x000fda0003f05270 */
[----:B------:R-:W-:Y:S05]  /*1c50*/  @!P0 BRA `(.L_x_27) ;  /* 0x0000000400588947 */ /* 0x000fea0003800000 */
[----:B------:R-:W-:Y:S01]  /*1c60*/  VIADD R7, R7, 0xffffffff ;  /* 0xffffffff07077836 */ /* 0x000fe20000000000 */
[----:B------:R-:W-:-:S04]  /*1c70*/  LOP3.LUT P0, R20, R0, 0x3, RZ, 0xc0, !PT ;  /* 0x0000000300147812 */ /* 0x000fc8000780c0ff */
[----:B------:R-:W-:-:S13]  /*1c80*/  ISETP.GE.U32.AND P1, PT, R7, 0x3, PT ;  /* 0x000000030700780c */ /* 0x000fda0003f26070 */
[----:B------:R-:W-:Y:S05]  /*1c90*/  @!P1 BRA `(.L_x_28) ;  /* 0x0000000000989947 */ /* 0x000fea0003800000 */
[----:B------:R-:W4:Y:S01]  /*1ca0*/  LDCU UR4, c[0x0][0x3b4] ;  /* 0x00007680ff0477ac */ /* 0x000f220008000800 */
[----:B------:R-:W5:Y:S01]  /*1cb0*/  LDCU.64 UR12, c[0x0][0x390] ;  /* 0x00007200ff0c77ac */ /* 0x000f620008000a00 */
[----:B----4-:R-:W-:-:S04]  /*1cc0*/  IMAD R7, R8, UR4, R3 ;  /* 0x0000000408077c24 */ /* 0x010fc8000f8e0203 */
[----:B------:R-:W-:Y:S01]  /*1cd0*/  VIADD R9, R7, UR4 ;  /* 0x0000000407097c36 */ /* 0x000fe20008000000 */
[----:B------:R-:W-:-:S04]  /*1ce0*/  IADD3 R15, P1, PT, R4, R7, RZ ;  /* 0x00000007040f7210 */ /* 0x000fc80007f3e0ff */
[C---:B01----:R-:W-:Y:S02]  /*1cf0*/  IADD3 R11, P2, PT, R4.reuse, R9, RZ ;  /* 0x00000009040b7210 */ /* 0x043fe40007f5e0ff */
[-C--:B------:R-:W-:Y:S01]  /*1d00*/  LEA.HI.X.SX32 R16, R7, R5.reuse, 0x1, P1 ;  /* 0x0000000507107211 */ /* 0x080fe200008f0eff */
[----:B------:R-:W-:Y:S01]  /*1d10*/  VIADD R7, R9, UR4 ;  /* 0x0000000409077c36 */ /* 0x000fe20008000000 */
[----:B-----5:R-:W-:Y:S02]  /*1d20*/  LEA R14, P1, R15, UR12, 0x2 ;  /* 0x0000000c0f0e7c11 */ /* 0x020fe4000f8210ff */
[----:B------:R-:W-:Y:S02]  /*1d30*/  LEA.HI.X.SX32 R12, R9, R5, 0x1, P2 ;  /* 0x00000005090c7211 */ /* 0x000fe400010f0eff */
[----:B------:R-:W-:Y:S02]  /*1d40*/  LEA R10, P2, R11, UR12, 0x2 ;  /* 0x0000000c0b0a7c11 */ /* 0x000fe4000f8410ff */
[----:B------:R-:W-:Y:S01]  /*1d50*/  LEA.HI.X R15, R15, UR13, R16, 0x2, P1 ;  /* 0x0000000d0f0f7c11 */ /* 0x000fe200088f1410 */
[----:B------:R-:W-:Y:S01]  /*1d60*/  VIADD R16, R7, UR4 ;  /* 0x0000000407107c36 */ /* 0x000fe20008000000 */
[----:B------:R-:W-:-:S02]  /*1d70*/  IADD3 R13, P3, PT, R4, R7, RZ ;  /* 0x00000007040d7210 */ /* 0x000fc40007f7e0ff */
[----:B------:R-:W-:Y:S01]  /*1d80*/  LEA.HI.X R11, R11, UR13, R12, 0x2, P2 ;  /* 0x0000000d0b0b7c11 */ /* 0x000fe200090f140c */
[----:B------:R0:W4:Y:S01]  /*1d90*/  LDG.E.CONSTANT R9, desc[UR6][R14.64] ;  /* 0x000000060e097981 */ /* 0x000122000c1e9900 */
[-C--:B------:R-:W-:Y:S02]  /*1da0*/  LEA.HI.X.SX32 R18, R7, R5.reuse, 0x1, P3 ;  /* 0x0000000507127211 */ /* 0x080fe400018f0eff */
[C---:B------:R-:W-:Y:S02]  /*1db0*/  LEA R12, P1, R13.reuse, UR12, 0x2 ;  /* 0x0000000c0d0c7c11 */ /* 0x040fe4000f8210ff */
[----:B------:R-:W-:Y:S01]  /*1dc0*/  IADD3 R7, P2, PT, R4, R16, RZ ;  /* 0x0000001004077210 */ /* 0x000fe20007f5e0ff */
[----:B------:R-:W5:Y:S01]  /*1dd0*/  LDG.E.CONSTANT R11, desc[UR6][R10.64] ;  /* 0x000000060a0b7981 */ /* 0x000f62000c1e9900 */
[----:B------:R-:W-:Y:S02]  /*1de0*/  LEA.HI.X R13, R13, UR13, R18, 0x2, P1 ;  /* 0x0000000d0d0d7c11 */ /* 0x000fe400088f1412 */
[----:B------:R-:W-:-:S02]  /*1df0*/  LEA.HI.X.SX32 R16, R16, R5, 0x1, P2 ;  /* 0x0000000510107211 */ /* 0x000fc400010f0eff */
[C---:B------:R-:W-:Y:S01]  /*1e00*/  LEA R18, P1, R7.reuse, UR12, 0x2 ;  /* 0x0000000c07127c11 */ /* 0x040fe2000f8210ff */
[----:B------:R-:W2:Y:S03]  /*1e10*/  LDG.E.CONSTANT R12, desc[UR6][R12.64] ;  /* 0x000000060c0c7981 */ /* 0x000ea6000c1e9900 */
[----:B------:R-:W-:-:S06]  /*1e20*/  LEA.HI.X R19, R7, UR13, R16, 0x2, P1 ;  /* 0x0000000d07137c11 */ /* 0x000fcc00088f1410 */
[----:B------:R-:W3:Y:S01]  /*1e30*/  LDG.E.CONSTANT R19, desc[UR6][R18.64] ;  /* 0x0000000612137981 */ /* 0x000ee2000c1e9900 */
[----:B------:R-:W1:Y:S01]  /*1e40*/  S2UR UR5, SR_CgaCtaId ;  /* 0x00000000000579c3 */ /* 0x000e620000008800 */
[----:B------:R-:W-:Y:S02]  /*1e50*/  UMOV UR4, 0x400 ;  /* 0x0000040000047882 */ /* 0x000fe40000000000 */
[----:B------:R-:W-:-:S04]  /*1e60*/  UIADD3 UR4, UPT, UPT, UR4, 0x110, URZ ;  /* 0x0000011004047890 */ /* 0x000fc8000fffe0ff */
[----:B-1----:R-:W-:-:S06]  /*1e70*/  ULEA UR4, UR5, UR4, 0x18 ;  /* 0x0000000405047291 */ /* 0x002fcc000f8ec0ff */
[----:B------:R-:W-:-:S05]  /*1e80*/  LEA R7, R8, UR4, 0x2 ;  /* 0x0000000408077c11 */ /* 0x000fca000f8e10ff */
[----:B0-----:R-:W4:Y:S04]  /*1e90*/  LDS.64 R14, [R7] ;  /* 0x00000000070e7984 */ /* 0x001f280000000a00 */
[----:B------:R-:W2:Y:S01]  /*1ea0*/  LDS.64 R16, [R7+0x8] ;  /* 0x0000080007107984 */ /* 0x000ea20000000a00 */
[----:B------:R-:W-:Y:S02]  /*1eb0*/  VIADD R8, R8, 0x4 ;  /* 0x0000000408087836 */ /* 0x000fe40000000000 */
[----:B----4-:R-:W-:-:S04]  /*1ec0*/  FFMA R14, R14, R9, R22 ;  /* 0x000000090e0e7223 */ /* 0x010fc80000000016 */
[----:B-----5:R-:W-:-:S04]  /*1ed0*/  FFMA R11, R11, R15, R14 ;  /* 0x0000000f0b0b7223 */ /* 0x020fc8000000000e */
[----:B--2---:R-:W-:-:S04]  /*1ee0*/  FFMA R12, R16, R12, R11 ;  /* 0x0000000c100c7223 */ /* 0x004fc8000000000b */
[----:B---3--:R-:W-:-:S07]  /*1ef0*/  FFMA R22, R19, R17, R12 ;  /* 0x0000001113167223 */ /* 0x008fce000000000c */
.L_x_28:
[----:B------:R-:W-:Y:S05]  /*1f00*/  @!P0 BRA `(.L_x_27) ;  /* 0x0000000000ac8947 */ /* 0x000fea0003800000 */
[----:B------:R-:W-:Y:S02]  /*1f10*/  ISETP.NE.AND P0, PT, R20, 0x1, PT ;  /* 0x000000011400780c */ /* 0x000fe40003f05270 */
[----:B------:R-:W-:-:S04]  /*1f20*/  LOP3.LUT R7, R0, 0x1, RZ, 0xc0, !PT ;  /* 0x0000000100077812 */ /* 0x000fc800078ec0ff */
[----:B------:R-:W-:-:S07]  /*1f30*/  ISETP.NE.U32.AND P1, PT, R7, 0x1, PT ;  /* 0x000000010700780c */ /* 0x000fce0003f25070 */
[----:B------:R-:W-:Y:S06]  /*1f40*/  @!P0 BRA `(.L_x_29) ;  /* 0x00000000005c8947 */ /* 0x000fec0003800000 */
[----:B------:R-:W4:Y:S01]  /*1f50*/  LDCU UR4, c[0x0][0x3b4] ;  /* 0x00007680ff0477ac */ /* 0x000f220008000800 */
[----:B------:R-:W1:Y:S01]  /*1f60*/  LDCU.64 UR12, c[0x0][0x390] ;  /* 0x00007200ff0c77ac */ /* 0x000e620008000a00 */
[----:B----4-:R-:W-:-:S04]  /*1f70*/  IMAD R7, R8, UR4, R3 ;  /* 0x0000000408077c24 */ /* 0x010fc8000f8e0203 */
[----:B------:R-:W-:Y:S01]  /*1f80*/  VIADD R13, R7, UR4 ;  /* 0x00000004070d7c36 */ /* 0x000fe20008000000 */
[----:B------:R-:W-:-:S04]  /*1f90*/  IADD3 R9, P0, PT, R4, R7, RZ ;  /* 0x0000000704097210 */ /* 0x000fc80007f1e0ff */
[----:B------:R-:W-:Y:S02]  /*1fa0*/  LEA.HI.X.SX32 R12, R7, R5, 0x1, P0 ;  /* 0x00000005070c7211 */ /* 0x000fe400000f0eff */
[C---:B-1----:R-:W-:Y:S02]  /*1fb0*/  LEA R10, P0, R9.reuse, UR12, 0x2 ;  /* 0x0000000c090a7c11 */ /* 0x042fe4000f8010ff */
[----:B------:R-:W-:Y:S02]  /*1fc0*/  IADD3 R7, P2, PT, R4, R13, RZ ;  /* 0x0000000d04077210 */ /* 0x000fe40007f5e0ff */
[----:B0-----:R-:W-:Y:S02]  /*1fd0*/  LEA.HI.X R11, R9, UR13, R12, 0x2, P0 ;  /* 0x0000000d090b7c11 */ /* 0x001fe400080f140c */
[----:B------:R-:W-:Y:S02]  /*1fe0*/  LEA.HI.X.SX32 R14, R13, R5, 0x1, P2 ;  /* 0x000000050d0e7211 */ /* 0x000fe400010f0eff */
[----:B------:R-:W-:-:S02]  /*1ff0*/  LEA R12, P0, R7, UR12, 0x2 ;  /* 0x0000000c070c7c11 */ /* 0x000fc4000f8010ff */
[----:B------:R-:W4:Y:S02]  /*2000*/  LDG.E.CONSTANT R11, desc[UR6][R10.64] ;  /* 0x000000060a0b7981 */ /* 0x000f24000c1e9900 */
[----:B------:R-:W-:-:S06]  /*2010*/  LEA.HI.X R13, R7, UR13, R14, 0x2, P0 ;  /* 0x0000000d070d7c11 */ /* 0x000fcc00080f140e */
[----:B------:R-:W5:Y:S01]  /*2020*/  LDG.E.CONSTANT R13, desc[UR6][R12.64] ;  /* 0x000000060c0d7981 */ /* 0x000f62000c1e9900 */
[----:B------:R-:W0:Y:S01]  /*2030*/  S2UR UR5, SR_CgaCtaId ;  /* 0x00000000000579c3 */ /* 0x000e220000008800 */
[----:B------:R-:W-:Y:S02]  /*2040*/  UMOV UR4, 0x400 ;  /* 0x0000040000047882 */ /* 0x000fe40000000000 */
[----:B------:R-:W-:-:S04]  /*2050*/  UIADD3 UR4, UPT, UPT, UR4, 0x110, URZ ;  /* 0x0000011004047890 */ /* 0x000fc8000fffe0ff */
[----:B0-----:R-:W-:-:S06]  /*2060*/  ULEA UR4, UR5, UR4, 0x18 ;  /* 0x0000000405047291 */ /* 0x001fcc000f8ec0ff */
[----:B------:R-:W-:-:S05]  /*2070*/  LEA R7, R8, UR4, 0x2 ;  /* 0x0000000408077c11 */ /* 0x000fca000f8e10ff */
[----:B------:R-:W4:Y:S01]  /*2080*/  LDS.64 R14, [R7] ;  /* 0x00000000070e7984 */ /* 0x000f220000000a00 */
[----:B------:R-:W-:Y:S02]  /*2090*/  VIADD R8, R8, 0x2 ;  /* 0x0000000208087836 */ /* 0x000fe40000000000 */
[----:B----4-:R-:W-:-:S04]  /*20a0*/  FFMA R14, R14, R11, R22 ;  /* 0x0000000b0e0e7223 */ /* 0x010fc80000000016 */
[----:B-----5:R-:W-:-:S07]  /*20b0*/  FFMA R22, R13, R15, R14 ;  /* 0x0000000f0d167223 */ /* 0x020fce000000000e */
.L_x_29:
[----:B------:R-:W-:Y:S05]  /*20c0*/  @P1 BRA `(.L_x_27) ;  /* 0x00000000003c1947 */ /* 0x000fea0003800000 */
[----:B------:R-:W4:Y:S01]  /*20d0*/  LDCU UR4, c[0x0][0x3b4] ;  /* 0x00007680ff0477ac */ /* 0x000f220008000800 */
[----:B------:R-:W1:Y:S01]  /*20e0*/  LDCU.64 UR12, c[0x0][0x390] ;  /* 0x00007200ff0c77ac */ /* 0x000e620008000a00 */
[----:B----4-:R-:W-:-:S05]  /*20f0*/  IMAD R7, R8, UR4, R3 ;  /* 0x0000000408077c24 */ /* 0x010fca000f8e0203 */
[----:B------:R-:W-:-:S04]  /*2100*/  IADD3 R9, P0, PT, R4, R7, RZ ;  /* 0x0000000704097210 */ /* 0x000fc80007f1e0ff */
[----:B------:R-:W-:Y:S02]  /*2110*/  LEA.HI.X.SX32 R12, R7, R5, 0x1, P0 ;  /* 0x00000005070c7211 */ /* 0x000fe400000f0eff */
[----:B-1----:R-:W-:-:S04]  /*2120*/  LEA R10, P0, R9, UR12, 0x2 ;  /* 0x0000000c090a7c11 */ /* 0x002fc8000f8010ff */
[----:B0-----:R-:W-:-:S05]  /*2130*/  LEA.HI.X R11, R9, UR13, R12, 0x2, P0 ;  /* 0x0000000d090b7c11 */ /* 0x001fca00080f140c */
[----:B------:R-:W4:Y:S01]  /*2140*/  LDG.E.CONSTANT R10, desc[UR6][R10.64] ;  /* 0x000000060a0a7981 */ /* 0x000f22000c1e9900 */
[----:B------:R-:W0:Y:S01]  /*2150*/  S2UR UR5, SR_CgaCtaId ;  /* 0x00000000000579c3 */ /* 0x000e220000008800 */
[----:B------:R-:W-:Y:S02]  /*2160*/  UMOV UR4, 0x400 ;  /* 0x0000040000047882 */ /* 0x000fe40000000000 */
[----:B------:R-:W-:-:S04]  /*2170*/  UIADD3 UR4, UPT, UPT, UR4, 0x110, URZ ;  /* 0x0000011004047890 */ /* 0x000fc8000fffe0ff */
[----:B0-----:R-:W-:-:S06]  /*2180*/  ULEA UR4, UR5, UR4, 0x18 ;  /* 0x0000000405047291 */ /* 0x001fcc000f8ec0ff */
[----:B------:R-:W-:-:S05]  /*2190*/  LEA R8, R8, UR4, 0x2 ;  /* 0x0000000408087c11 */ /* 0x000fca000f8e10ff */
[----:B------:R-:W4:Y:S02]  /*21a0*/  LDS R7, [R8] ;  /* 0x0000000008077984 */ /* 0x000f240000000800 */
[----:B----4-:R-:W-:-:S07]  /*21b0*/  FFMA R22, R7, R10, R22 ;  /* 0x0000000a07167223 */ /* 0x010fce0000000016 */
.L_x_27:
[----:B------:R-:W4:Y:S01]  /*21c0*/  LDCU.64 UR4, c[0x0][0x398] ;  /* 0x00007300ff0477ac */ /* 0x000f220008000a00 */
[----:B------:R-:W-:-:S04]  /*21d0*/  IADD3 R7, P0, PT, R3, R2, RZ ;  /* 0x0000000203077210 */ /* 0x000fc80007f1e0ff */
[C---:B-1----:R-:W-:Y:S01]  /*21e0*/  LEA.HI.X.SX32 R10, R3.reuse, R6, 0x1, P0 ;  /* 0x00000006030a7211 */ /* 0x042fe200000f0eff */
[----:B--2---:R-:W-:Y:S01]  /*21f0*/  VIADD R3, R3, UR8 ;  /* 0x0000000803037c36 */ /* 0x004fe20008000000 */
[C---:B----4-:R-:W-:Y:S01]  /*2200*/  LEA R8, P0, R7.reuse, UR4, 0x2 ;  /* 0x0000000407087c11 */ /* 0x050fe2000f8010ff */
[----:B------:R-:W1:Y:S03]  /*2210*/  LDCU UR4, c[0x0][0x3b4] ;  /* 0x00007680ff0477ac */ /* 0x000e660008000800 */
[----:B------:R-:W-:-:S05]  /*2220*/  LEA.HI.X R9, R7, UR5, R10, 0x2, P0 ;  /* 0x0000000507097c11 */ /* 0x000fca00080f140a */
[----:B------:R4:W-:Y:S01]  /*2230*/  STG.E desc[UR6][R8.64], R22 ;  /* 0x0000001608007986 */ /* 0x0009e2000c101906 */
[----:B-1----:R-:W-:-:S13]  /*2240*/  ISETP.GE.AND P0, PT, R3, UR4, PT ;  /* 0x0000000403007c0c */ /* 0x002fda000bf06270 */
[----:B----4-:R-:W-:Y:S05]  /*2250*/  @!P0 BRA `(.L_x_23) ;  /* 0xfffffff400208947 */ /* 0x010fea000383ffff */
[----:B---3--:R-:W-:Y:S05]  /*2260*/  EXIT ;  /* 0x000000000000794d */ /* 0x008fea0003800000 */
.L_x_12:
[----:B--2---:R-:W-:Y:S02]  /*2270*/  IMAD.MOV.U32 R16, RZ, RZ, R9 ;  /* 0x000000ffff107224 */ /* 0x004fe400078e0009 */
[----:B------:R-:W-:Y:S02]  /*2280*/  IMAD.MOV.U32 R17, RZ, RZ, 0x10 ;  /* 0x00000010ff117424 */ /* 0x000fe400078e00ff */
[----:B------:R-:W-:Y:S02]  /*2290*/  IMAD.MOV.U32 R18, RZ, RZ, 0x1f ;  /* 0x0000001fff127424 */ /* 0x000fe400078e00ff */
[----:B------:R-:W-:-:S07]  /*22a0*/  IMAD.MOV.U32 R15, RZ, RZ, -0x1 ;  /* 0xffffffffff0f7424 */ /* 0x000fce00078e00ff */
[----:B01----:R-:W-:Y:S05]  /*22b0*/  WARPSYNC.COLLECTIVE R15, `(.L_x_30) ;  /* 0x000000000f087348 */ /* 0x003fea0003c00000 */
[----:B0-----:R0:W2:Y:S02]  /*22c0*/  SHFL.DOWN P1, R14, R16, R17, R18 ;  /* 0x08000011100e7389 */ /* 0x0010a40000020012 */
[----:B012---:R-:W-:Y:S05]  /*22d0*/  ENDCOLLECTIVE ;  /* 0x000000000000791b */ /* 0x007fea0003800000 */
.L_x_30:
[----:B------:R-:W-:Y:S02]  /*22e0*/  IMAD.MOV.U32 R17, RZ, RZ, 0x8 ;  /* 0x00000008ff117424 */ /* 0x000fe400078e00ff */
[----:B------:R-:W-:-:S05]  /*22f0*/  IMAD.MOV.U32 R10, RZ, RZ, R14 ;  /* 0x000000ffff0a7224 */ /* 0x000fca00078e000e */
[----:B------:R-:W-:-:S05]  /*2300*/  FMNMX R10, R10, R9, !PT ;  /* 0x000000090a0a7209 */ /* 0x000fca0007800000 */
[----:B------:R-:W-:-:S07]  /*2310*/  IMAD.MOV.U32 R16, RZ, RZ, R10 ;  /* 0x000000ffff107224 */ /* 0x000fce00078e000a */
[----:B------:R-:W-:Y:S05]  /*2320*/  WARPSYNC.COLLECTIVE R15, `(.L_x_31) ;  /* 0x000000000f087348 */ /* 0x000fea0003c00000 */
[----:B------:R0:W1:Y:S02]  /*2330*/  SHFL.DOWN P1, R14, R16, R17, R18 ;  /* 0x08000011100e7389 */ /* 0x0000640000020012 */
[----:B01----:R-:W-:Y:S05]  /*2340*/  ENDCOLLECTIVE ;  /* 0x000000000000791b */ /* 0x003fea0003800000 */
.L_x_31:
[----:B------:R-:W-:Y:S02]  /*2350*/  IMAD.MOV.U32 R17, RZ, RZ, 0x4 ;  /* 0x00000004ff117424 */ /* 0x000fe400078e00ff */
[----:B------:R-:W-:-:S05]  /*2360*/  IMAD.MOV.U32 R11, RZ, RZ, R14 ;  /* 0x000000ffff0b7224 */ /* 0x000fca00078e000e */
[----:B------:R-:W-:-:S05]  /*2370*/  FMNMX R11, R10, R11, !PT ;  /* 0x0000000b0a0b7209 */ /* 0x000fca0007800000 */
[----:B------:R-:W-:-:S07]  /*2380*/  IMAD.MOV.U32 R16, RZ, RZ, R11 ;  /* 0x000000ffff107224 */ /* 0x000fce00078e000b */
[----:B------:R-:W-:Y:S05]  /*2390*/  WARPSYNC.COLLECTIVE R15, `(.L_x_32) ;  /* 0x000000000f087348 */ /* 0x000fea0003c00000 */
[----:B------:R0:W1:Y:S02]  /*23a0*/  SHFL.DOWN P1, R14, R16, R17, R18 ;  /* 0x08000011100e7389 */ /* 0x0000640000020012 */
[----:B01----:R-:W-:Y:S05]  /*23b0*/  ENDCOLLECTIVE ;  /* 0x000000000000791b */ /* 0x003fea0003800000 */
.L_x_32:
[----:B------:R-:W-:Y:S02]  /*23c0*/  IMAD.MOV.U32 R17, RZ, RZ, 0x2 ;  /* 0x00000002ff117424 */ /* 0x000fe400078e00ff */
[----:B------:R-:W-:-:S05]  /*23d0*/  IMAD.MOV.U32 R12, RZ, RZ, R14 ;  /* 0x000000ffff0c7224 */ /* 0x000fca00078e000e */
[----:B------:R-:W-:-:S05]  /*23e0*/  FMNMX R12, R11, R12, !PT ;  /* 0x0000000c0b0c7209 */ /* 0x000fca0007800000 */
[----:B------:R-:W-:-:S07]  /*23f0*/  IMAD.MOV.U32 R16, RZ, RZ, R12 ;  /* 0x000000ffff107224 */ /* 0x000fce00078e000c */
[----:B------:R-:W-:Y:S05]  /*2400*/  WARPSYNC.COLLECTIVE R15, `(.L_x_33) ;  /* 0x000000000f087348 */ /* 0x000fea0003c00000 */
[----:B------:R0:W1:Y:S02]  /*2410*/  SHFL.DOWN P1, R14, R16, R17, R18 ;  /* 0x08000011100e7389 */ /* 0x0000640000020012 */
[----:B01----:R-:W-:Y:S05]  /*2420*/  ENDCOLLECTIVE ;  /* 0x000000000000791b */ /* 0x003fea0003800000 */
.L_x_33:
[----:B------:R-:W-:Y:S02]  /*2430*/  IMAD.MOV.U32 R17, RZ, RZ, 0x1 ;  /* 0x00000001ff117424 */ /* 0x000fe400078e00ff */
[----:B------:R-:W-:-:S05]  /*2440*/  IMAD.MOV.U32 R13, RZ, RZ, R14 ;  /* 0x000000ffff0d7224 */ /* 0x000fca00078e000e */
[----:B------:R-:W-:-:S05]  /*2450*/  FMNMX R13, R12, R13, !PT ;  /* 0x0000000d0c0d7209 */ /* 0x000fca0007800000 */
[----:B------:R-:W-:-:S07]  /*2460*/  IMAD.MOV.U32 R16, RZ, RZ, R13 ;  /* 0x000000ffff107224 */ /* 0x000fce00078e000d */
[----:B------:R-:W-:Y:S05]  /*2470*/  WARPSYNC.COLLECTIVE R15, `(.L_x_34) ;  /* 0x000000000f087348 */ /* 0x000fea0003c00000 */
[----:B------:R0:W1:Y:S02]  /*2480*/  SHFL.DOWN P1, R14, R16, R17, R18 ;  /* 0x08000011100e7389 */ /* 0x0000640000020012 */
[----:B01----:R-:W-:Y:S05]  /*2490*/  ENDCOLLECTIVE ;  /* 0x000000000000791b */ /* 0x003fea0003800000 */
.L_x_34:
[----:B------:R-:W-:Y:S05]  /*24a0*/  BRA `(.L_x_35) ;  /* 0xffffffe8005c7947 */ /* 0x000fea000383ffff */
.L_x_17:
[----:B-1----:R-:W-:Y:S02]  /*24b0*/  IMAD.MOV.U32 R16, RZ, RZ, R7 ;  /* 0x000000ffff107224 */ /* 0x002fe400078e0007 */
[----:B------:R-:W-:Y:S02]  /*24c0*/  IMAD.MOV.U32 R17, RZ, RZ, 0x10 ;  /* 0x00000010ff117424 */ /* 0x000fe400078e00ff */
[----:B------:R-:W-:Y:S02]  /*24d0*/  IMAD.MOV.U32 R18, RZ, RZ, 0x1f ;  /* 0x0000001fff127424 */ /* 0x000fe400078e00ff */
[----:B------:R-:W-:-:S07]  /*24e0*/  IMAD.MOV.U32 R15, RZ, RZ, -0x1 ;  /* 0xffffffffff0f7424 */ /* 0x000fce00078e00ff */
[----:B0-----:R-:W-:Y:S05]  /*24f0*/  WARPSYNC.COLLECTIVE R15, `(.L_x_36) ;  /* 0x000000000f087348 */ /* 0x001fea0003c00000 */
[----:B------:R1:W2:Y:S02]  /*2500*/  SHFL.DOWN P1, R14, R16, R17, R18 ;  /* 0x08000011100e7389 */ /* 0x0002a40000020012 */
[----:B012---:R-:W-:Y:S05]  /*2510*/  ENDCOLLECTIVE ;  /* 0x000000000000791b */ /* 0x007fea0003800000 */
.L_x_36:
[----:B------:R-:W-:Y:S02]  /*2520*/  IMAD.MOV.U32 R17, RZ, RZ, 0x8 ;  /* 0x00000008ff117424 */ /* 0x000fe400078e00ff */
[----:B------:R-:W-:-:S04]  /*2530*/  IMAD.MOV.U32 R8, RZ, RZ, R14 ;  /* 0x000000ffff087224 */ /* 0x000fc800078e000e */
[----:B------:R-:W-:-:S04]  /*2540*/  FADD R8, R8, R7 ;  /* 0x0000000708087221 */ /* 0x000fc80000000000 */
[----:B------:R-:W-:-:S07]  /*2550*/  IMAD.MOV.U32 R16, RZ, RZ, R8 ;  /* 0x000000ffff107224 */ /* 0x000fce00078e0008 */
[----:B------:R-:W-:Y:S05]  /*2560*/  WARPSYNC.COLLECTIVE R15, `(.L_x_37) ;  /* 0x000000000f087348 */ /* 0x000fea0003c00000 */
[----:B------:R0:W1:Y:S02]  /*2570*/  SHFL.DOWN P1, R14, R16, R17, R18 ;  /* 0x08000011100e7389 */ /* 0x0000640000020012 */
[----:B01----:R-:W-:Y:S05]  /*2580*/  ENDCOLLECTIVE ;  /* 0x000000000000791b */ /* 0x003fea0003800000 */
.L_x_37:
[----:B------:R-:W-:Y:S02]  /*2590*/  IMAD.MOV.U32 R17, RZ, RZ, 0x4 ;  /* 0x00000004ff117424 */ /* 0x000fe400078e00ff */
[----:B------:R-:W-:-:S04]  /*25a0*/  IMAD.MOV.U32 R9, RZ, RZ, R14 ;  /* 0x000000ffff097224 */ /* 0x000fc800078e000e */
[----:B------:R-:W-:-:S04]  /*25b0*/  FADD R9, R8, R9 ;  /* 0x0000000908097221 */ /* 0x000fc80000000000 */
[----:B------:R-:W-:-:S07]  /*25c0*/  IMAD.MOV.U32 R16, RZ, RZ, R9 ;  /* 0x000000ffff107224 */ /* 0x000fce00078e0009 */
[----:B------:R-:W-:Y:S05]  /*25d0*/  WARPSYNC.COLLECTIVE R15, `(.L_x_38) ;  /* 0x000000000f087348 */ /* 0x000fea0003c00000 */
[----:B------:R0:W1:Y:S02]  /*25e0*/  SHFL.DOWN P1, R14, R16, R17, R18 ;  /* 0x08000011100e7389 */ /* 0x0000640000020012 */
[----:B01----:R-:W-:Y:S05]  /*25f0*/  ENDCOLLECTIVE ;  /* 0x000000000000791b */ /* 0x003fea0003800000 */
.L_x_38:
[----:B------:R-:W-:Y:S02]  /*2600*/  IMAD.MOV.U32 R17, RZ, RZ, 0x2 ;  /* 0x00000002ff117424 */ /* 0x000fe400078e00ff */
[----:B------:R-:W-:-:S04]  /*2610*/  IMAD.MOV.U32 R10, RZ, RZ, R14 ;  /* 0x000000ffff0a7224 */ /* 0x000fc800078e000e */
[----:B------:R-:W-:-:S04]  /*2620*/  FADD R10, R9, R10 ;  /* 0x0000000a090a7221 */ /* 0x000fc80000000000 */
[----:B------:R-:W-:-:S07]  /*2630*/  IMAD.MOV.U32 R16, RZ, RZ, R10 ;  /* 0x000000ffff107224 */ /* 0x000fce00078e000a */
[----:B------:R-:W-:Y:S05]  /*2640*/  WARPSYNC.COLLECTIVE R15, `(.L_x_39) ;  /* 0x000000000f087348 */ /* 0x000fea0003c00000 */
[----:B------:R0:W1:Y:S02]  /*2650*/  SHFL.DOWN P1, R14, R16, R17, R18 ;  /* 0x08000011100e7389 */ /* 0x0000640000020012 */
[----:B01----:R-:W-:Y:S05]  /*2660*/  ENDCOLLECTIVE ;  /* 0x000000000000791b */ /* 0x003fea0003800000 */
.L_x_39:
[----:B------:R-:W-:Y:S02]  /*2670*/  IMAD.MOV.U32 R17, RZ, RZ, 0x1 ;  /* 0x00000001ff117424 */ /* 0x000fe400078e00ff */
[----:B------:R-:W-:-:S04]  /*2680*/  IMAD.MOV.U32 R11, RZ, RZ, R14 ;  /* 0x000000ffff0b7224 */ /* 0x000fc800078e000e */
[----:B------:R-:W-:-:S04]  /*2690*/  FADD R11, R10, R11 ;  /* 0x0000000b0a0b7221 */ /* 0x000fc80000000000 */
[----:B------:R-:W-:-:S07]  /*26a0*/  IMAD.MOV.U32 R16, RZ, RZ, R11 ;  /* 0x000000ffff107224 */ /* 0x000fce00078e000b */
[----:B------:R-:W-:Y:S05]  /*26b0*/  WARPSYNC.COLLECTIVE R15, `(.L_x_40) ;  /* 0x000000000f087348 */ /* 0x000fea0003c00000 */
[----:B------:R0:W1:Y:S02]  /*26c0*/  SHFL.DOWN P1, R14, R16, R17, R18 ;  /* 0x08000011100e7389 */ /* 0x0000640000020012 */
[----:B01----:R-:W-:Y:S05]  /*26d0*/  ENDCOLLECTIVE ;  /* 0x000000000000791b */ /* 0x003fea0003800000 */
.L_x_40:
[----:B------:R-:W-:Y:S01]  /*26e0*/  IMAD.MOV.U32 R12, RZ, RZ, R14 ;  /* 0x000000ffff0c7224 */ /* 0x000fe200078e000e */
[----:B------:R-:W-:Y:S06]  /*26f0*/  BRA `(.L_x_41) ;  /* 0xffffffec00147947 */ /* 0x000fec000383ffff */
        .weak           $__internal_0_$__cuda_sm20_rcp_rn_f32_slowpath
        .type           $__internal_0_$__cuda_sm20_rcp_rn_f32_slowpath,@function
        .size           $__internal_0_$__cuda_sm20_rcp_rn_f32_slowpath,(.L_x_298 - $__internal_0_$__cuda_sm20_rcp_rn_f32_slowpath)
$__internal_0_$__cuda_sm20_rcp_rn_f32_slowpath:
[----:B------:R-:W-:-:S05]  /*2700*/  IMAD.SHL.U32 R9, R7, 0x2, RZ ;  /* 0x0000000207097824 */ /* 0x000fca00078e00ff */
[----:B------:R-:W-:-:S04]  /*2710*/  SHF.R.U32.HI R9, RZ, 0x18, R9 ;  /* 0x00000018ff097819 */ /* 0x000fc80000011609 */
[----:B------:R-:W-:-:S13]  /*2720*/  ISETP.NE.U32.AND P0, PT, R9, RZ, PT ;  /* 0x000000ff0900720c */ /* 0x000fda0003f05070 */
[----:B------:R-:W-:Y:S05]  /*2730*/  @P0 BRA `(.L_x_42) ;  /* 0x00000000002c0947 */ /* 0x000fea0003800000 */
[----:B------:R-:W-:-:S05]  /*2740*/  IMAD.SHL.U32 R9, R7, 0x2, RZ ;  /* 0x0000000207097824 */ /* 0x000fca00078e00ff */
[----:B------:R-:W-:-:S13]  /*2750*/  ISETP.NE.AND P0, PT, R9, RZ, PT ;  /* 0x000000ff0900720c */ /* 0x000fda0003f05270 */
[----:B------:R2:W3:Y:S01]  /*2760*/  @!P0 MUFU.RCP R9, R7 ;  /* 0x0000000700098308 */ /* 0x0004e20000001000 */
[----:B------:R-:W-:Y:S05]  /*2770*/  @!P0 BRA `(.L_x_43) ;  /* 0x0000000000a48947 */ /* 0x000fea0003800000 */
[----:B------:R-:W-:-:S04]  /*2780*/  FFMA R11, R7, 1.84467440737095516160e+19, RZ ;  /* 0x5f800000070b7823 */ /* 0x000fc800000000ff */
[----:B------:R-:W2:Y:S02]  /*2790*/  MUFU.RCP R12, R11 ;  /* 0x0000000b000c7308 */ /* 0x000ea40000001000 */
[----:B--2---:R-:W-:-:S04]  /*27a0*/  FFMA R7, R11, R12, -1 ;  /* 0xbf8000000b077423 */ /* 0x004fc8000000000c */
[----:B------:R-:W-:-:S04]  /*27b0*/  FADD.FTZ R7, -R7, -RZ ;  /* 0x800000ff07077221 */ /* 0x000fc80000010100 */
[----:B------:R-:W-:-:S04]  /*27c0*/  FFMA R7, R12, R7, R12 ;  /* 0x000000070c077223 */ /* 0x000fc8000000000c */
[----:B---3--:R-:W-:Y:S01]  /*27d0*/  FFMA R9, R7, 1.84467440737095516160e+19, RZ ;  /* 0x5f80000007097823 */ /* 0x008fe200000000ff */
[----:B------:R-:W-:Y:S06]  /*27e0*/  BRA `(.L_x_43) ;  /* 0x0000000000887947 */ /* 0x000fec0003800000 */
.L_x_42:
[----:B------:R-:W-:-:S05]  /*27f0*/  VIADD R11, R9, 0xffffff03 ;  /* 0xffffff03090b7836 */ /* 0x000fca0000000000 */
[----:B------:R-:W-:-:S13]  /*2800*/  ISETP.GT.U32.AND P0, PT, R11, 0x1, PT ;  /* 0x000000010b00780c */ /* 0x000fda0003f04070 */
[----:B------:R-:W-:Y:S05]  /*2810*/  @P0 BRA `(.L_x_44) ;  /* 0x0000000000780947 */ /* 0x000fea0003800000 */
[----:B------:R-:W-:Y:S01]  /*2820*/  LOP3.LUT R12, R7, 0x7fffff, RZ, 0xc0, !PT ;  /* 0x007fffff070c7812 */ /* 0x000fe200078ec0ff */
[----:B------:R-:W-:Y:S02]  /*2830*/  IMAD.MOV.U32 R16, RZ, RZ, 0x3 ;  /* 0x00000003ff107424 */ /* 0x000fe400078e00ff */
[----:B------:R-:W-:Y:S01]  /*2840*/  VIADD R9, R9, 0xffffff04 ;  /* 0xffffff0409097836 */ /* 0x000fe20000000000 */
[----:B------:R-:W-:Y:S02]  /*2850*/  LOP3.LUT R12, R12, 0x3f800000, RZ, 0xfc, !PT ;  /* 0x3f8000000c0c7812 */ /* 0x000fe400078efcff */
[----:B------:R-:W-:Y:S02]  /*2860*/  SHF.L.U32 R17, R16, R11, RZ ;  /* 0x0000000b10117219 */ /* 0x000fe400000006ff */
[----:B------:R-:W0:Y:S02]  /*2870*/  MUFU.RCP R13, R12 ;  /* 0x0000000c000d7308 */ /* 0x000e240000001000 */
[----:B0-----:R-:W-:-:S04]  /*2880*/  FFMA R14, R12, R13, -1 ;  /* 0xbf8000000c0e7423 */ /* 0x001fc8000000000d */
[----:B------:R-:W-:-:S04]  /*2890*/  FADD.FTZ R14, -R14, -RZ ;  /* 0x800000ff0e0e7221 */ /* 0x000fc80000010100 */
[CCC-:B------:R-:W-:Y:S01]  /*28a0*/  FFMA.RM R15, R13.reuse, R14.reuse, R13.reuse ;  /* 0x0000000e0d0f7223 */ /* 0x1c0fe2000000400d */
[----:B------:R-:W-:-:S04]  /*28b0*/  FFMA.RP R14, R13, R14, R13 ;  /* 0x0000000e0d0e7223 */ /* 0x000fc8000000800d */
[C---:B------:R-:W-:Y:S02]  /*28c0*/  LOP3.LUT R13, R15.reuse, 0x7fffff, RZ, 0xc0, !PT ;  /* 0x007fffff0f0d7812 */ /* 0x040fe400078ec0ff */
[----:B------:R-:W-:Y:S02]  /*28d0*/  FSETP.NEU.FTZ.AND P0, PT, R15, R14, PT ;  /* 0x0000000e0f00720b */ /* 0x000fe40003f1d000 */
[----:B------:R-:W-:Y:S02]  /*28e0*/  LOP3.LUT R14, R13, 0x800000, RZ, 0xfc, !PT ;  /* 0x008000000d0e7812 */ /* 0x000fe400078efcff */
[----:B------:R-:W-:Y:S02]  /*28f0*/  SEL R13, RZ, 0xffffffff, !P0 ;  /* 0xffffffffff0d7807 */ /* 0x000fe40004000000 */
[----:B------:R-:W-:-:S03]  /*2900*/  LOP3.LUT R12, R17, R14, RZ, 0xc0, !PT ;  /* 0x0000000e110c7212 */ /* 0x000fc600078ec0ff */
[----:B------:R-:W-:Y:S01]  /*2910*/  IMAD.MOV R13, RZ, RZ, -R13 ;  /* 0x000000ffff0d7224 */ /* 0x000fe200078e0a0d */
[----:B------:R-:W-:-:S04]  /*2920*/  SHF.R.U32.HI R12, RZ, R11, R12 ;  /* 0x0000000bff0c7219 */ /* 0x000fc8000001160c */
[--C-:B------:R-:W-:Y:S02]  /*2930*/  LOP3.LUT P1, RZ, R13, R11, R14.reuse, 0xf8, !PT ;  /* 0x0000000b0dff7212 */ /* 0x100fe4000782f80e */
[C---:B------:R-:W-:Y:S02]  /*2940*/  LOP3.LUT P0, RZ, R12.reuse, 0x1, RZ, 0xc0, !PT ;  /* 0x000000010cff7812 */ /* 0x040fe4000780c0ff */
[----:B------:R-:W-:Y:S02]  /*2950*/  LOP3.LUT P2, RZ, R12, 0x2, RZ, 0xc0, !PT ;  /* 0x000000020cff7812 */ /* 0x000fe4000784c0ff */
[----:B------:R-:W-:Y:S02]  /*2960*/  SHF.R.U32.HI R14, RZ, R9, R14 ;  /* 0x00000009ff0e7219 */ /* 0x000fe4000001160e */
[----:B------:R-:W-:Y:S02]  /*2970*/  PLOP3.LUT P0, PT, P0, P1, P2, 0xe0, 0x0 ;  /* 0x000000000000781c */ /* 0x000fe40000703c20 */
[----:B------:R-:W-:-:S02]  /*2980*/  LOP3.LUT P1, RZ, R7, 0x7fffff, RZ, 0xc0, !PT ;  /* 0x007fffff07ff7812 */ /* 0x000fc4000782c0ff */
[----:B------:R-:W-:-:S05]  /*2990*/  SEL R11, RZ, 0x1, !P0 ;  /* 0x00000001ff0b7807 */ /* 0x000fca0004000000 */
[----:B------:R-:W-:-:S05]  /*29a0*/  IMAD.MOV R11, RZ, RZ, -R11 ;  /* 0x000000ffff0b7224 */ /* 0x000fca00078e0a0b */
[----:B------:R-:W-:-:S13]  /*29b0*/  ISETP.GE.AND P0, PT, R11, RZ, PT ;  /* 0x000000ff0b00720c */ /* 0x000fda0003f06270 */
[----:B------:R-:W-:-:S04]  /*29c0*/  @!P0 VIADD R14, R14, 0x1 ;  /* 0x000000010e0e8836 */ /* 0x000fc80000000000 */
[----:B------:R-:W-:-:S05]  /*29d0*/  @!P1 IMAD.SHL.U32 R14, R14, 0x2, RZ ;  /* 0x000000020e0e9824 */ /* 0x000fca00078e00ff */
[----:B------:R-:W-:Y:S01]  /*29e0*/  LOP3.LUT R9, R14, 0x80000000, R7, 0xf8, !PT ;  /* 0x800000000e097812 */ /* 0x000fe200078ef807 */
[----:B------:R-:W-:Y:S06]  /*29f0*/  BRA `(.L_x_43) ;  /* 0x0000000000047947 */ /* 0x000fec0003800000 */
.L_x_44:
[----:B------:R0:W1:Y:S02]  /*2a00*/  MUFU.RCP R9, R7 ;  /* 0x0000000700097308 */ /* 0x0000640000001000 */
.L_x_43:
[----:B------:R-:W-:-:S04]  /*2a10*/  IMAD.MOV.U32 R11, RZ, RZ, 0x0 ;  /* 0x00000000ff0b7424 */ /* 0x000fc800078e00ff */
[----:B0123--:R-:W-:Y:S05]  /*2a20*/  RET.REL.NODEC R10 `(_ZN8pygpukit3ops2nn26sdpa_causal_f32_kernel_ptrEPKfS3_S3_PfPKiiiiif) ;  /* 0xffffffd40a747950 */ /* 0x00ffea0003c3ffff */
.L_x_45:
[----:B------:R-:W-:-:S00]  /*2a30*/  BRA `(.L_x_45) ;  /* 0xfffffffc00fc7947 */ /* 0x000fc0000383ffff */
[----:B------:R-:W-:-:S00]  /*2a40*/  NOP ;  /* 0x0000000000007918 */ /* 0x000fc00000000000 */
        /* <DEDUP_REMOVED lines=11> */
.L_x_298:


//--------------------- .text._ZN8pygpukit3ops2nn27sdpa_causal_bf16_kernel_ptrEPK13__nv_bfloat16S4_S4_PS2_PKiiiiif --------------------------
	.section	.text._ZN8pygpukit3ops2nn27sdpa_causal_bf16_kernel_ptrEPK13__nv_bfloat16S4_S4_PS2_PKiiiiif,"ax",@progbits
	.align	128
        .global         _ZN8pygpukit3ops2nn27sdpa_causal_bf16_kernel_ptrEPK13__nv_bfloat16S4_S4_PS2_PKiiiiif
        .type           _ZN8pygpukit3ops2nn27sdpa_causal_bf16_kernel_ptrEPK13__nv_bfloat16S4_S4_PS2_PKiiiiif,@function
        .size           _ZN8pygpukit3ops2nn27sdpa_causal_bf16_kernel_ptrEPK13__nv_bfloat16S4_S4_PS2_PKiiiiif,(.L_x_299 - _ZN8pygpukit3ops2nn27sdpa_causal_bf16_kernel_ptrEPK13__nv_bfloat16S4_S4_PS2_PKiiiiif)
        .other          _ZN8pygpukit3ops2nn27sdpa_causal_bf16_kernel_ptrEPK13__nv_bfloat16S4_S4_PS2_PKiiiiif,@"STO_CUDA_ENTRY STV_DEFAULT"
_ZN8pygpukit3ops2nn27sdpa_causal_bf16_kernel_ptrEPK13__nv_bfloat16S4_S4_PS2_PKiiiiif:
.text._ZN8pygpukit3ops2nn27sdpa_causal_bf16_kernel_ptrEPK13__nv_bfloat16S4_S4_PS2_PKiiiiif:
        /* <DEDUP_REMOVED lines=36> */
.L_x_49:
        /* <DEDUP_REMOVED lines=10> */
.L_x_48:
        /* <DEDUP_REMOVED lines=9> */
.L_x_57:
[----:B------:R-:W-:Y:S01]  /*0370*/  ISETP.GE.AND P2, PT, R18, R13, PT ;  /* 0x0000000d1200720c */ /* 0x000fe20003f46270 */
[----:B------:R-:W-:Y:S01]  /*0380*/  BSSY.RECONVERGENT B1, `(.L_x_50) ;  /* 0x0000094000017945 */ /* 0x000fe20003800200 */
[----:B------:R-:W-:-:S11]  /*0390*/  MOV R12, 0xff800000 ;  /* 0xff800000000c7802 */ /* 0x000fd60000000f00 */
[----:B------:R-:W-:Y:S05]  /*03a0*/  @!P2 BRA `(.L_x_51) ;  /* 0x000000080044a947 */ /* 0x000fea0003800000 */
[----:B------:R-:W-:Y:S02]  /*03b0*/  IMAD.MOV.U32 R12, RZ, RZ, RZ ;  /* 0x000000ffff0c7224 */ /* 0x000fe400078e00ff */
[----:B------:R-:W-:Y:S01]  /*03c0*/  IMAD.MOV.U32 R19, RZ, RZ, RZ ;  /* 0x000000ffff137224 */ /* 0x000fe200078e00ff */
[----:B------:R-:W-:Y:S06]  /*03d0*/  @!P0 BRA `(.L_x_52) ;  /* 0x0000000000e88947 */ /* 0x000fec0003800000 */
[----:B------:R-:W-:Y:S01]  /*03e0*/  IMAD.MOV.U32 R12, RZ, RZ, RZ ;  /* 0x000000ffff0c7224 */ /* 0x000fe200078e00ff */
[----:B------:R-:W-:-:S06]  /*03f0*/  UMOV UR4, URZ ;  /* 0x000000ff00047c82 */ /* 0x000fcc0008000000 */
.L_x_53:
[----:B------:R-:W1:Y:S01]  /*0400*/  LDC R20, c[0x0][0x3b4] ;  /* 0x0000ed00ff147b82 */ /* 0x000e620000000800 */
[----:B------:R-:W-:-:S05]  /*0410*/  IADD3 R21, P2, PT, R2, UR4, RZ ;  /* 0x0000000402157c10 */ /* 0x000fca000ff5e0ff */
[----:B------:R-:W-:Y:S02]  /*0420*/  IMAD.X R22, RZ, RZ, R6, P2 ;  /* 0x000000ffff167224 */ /* 0x000fe400010e0606 */
[----:B------:R-:W2:Y:S08]  /*0430*/  LDC.64 R14, c[0x0][0x380] ;  /* 0x0000e000ff0e7b82 */ /* 0x000eb00000000a00 */
[----:B------:R-:W3:Y:S01]  /*0440*/  LDC.64 R16, c[0x0][0x388] ;  /* 0x0000e200ff107b82 */ /* 0x000ee20000000a00 */
[----:B-1----:R-:W-:-:S05]  /*0450*/  IMAD R19, R13, R20, UR4 ;  /* 0x000000040d137e24 */ /* 0x002fca000f8e0214 */
[----:B------:R-:W-:Y:S02]  /*0460*/  IADD3 R20, P3, PT, R4, R19, RZ ;  /* 0x0000001304147210 */ /* 0x000fe40007f7e0ff */
[----:B--2---:R-:W-:Y:S02]  /*0470*/  LEA R14, P2, R21, R14, 0x1 ;  /* 0x0000000e150e7211 */ /* 0x004fe400078408ff */
[----:B------:R-:W-:Y:S02]  /*0480*/  LEA.HI.X.SX32 R19, R19, R5, 0x1, P3 ;  /* 0x0000000513137211 */ /* 0x000fe400018f0eff */
[----:B------:R-:W-:Y:S02]  /*0490*/  LEA.HI.X R15, R21, R15, R22, 0x1, P2 ;  /* 0x0000000f150f7211 */ /* 0x000fe400010f0c16 */
[----:B---3--:R-:W-:-:S03]  /*04a0*/  LEA R16, P3, R20, R16, 0x1 ;  /* 0x0000001014107211 */ /* 0x008fc600078608ff */
[----:B------:R-:W2:Y:S01]  /*04b0*/  LDG.E.U16.CONSTANT R21, desc[UR6][R14.64] ;  /* 0x000000060e157981 */ /* 0x000ea2000c1e9500 */
[----:B------:R-:W-:-:S03]  /*04c0*/  LEA.HI.X R17, R20, R17, R19, 0x1, P3 ;  /* 0x0000001114117211 */ /* 0x000fc600018f0c13 */
[----:B------:R-:W3:Y:S04]  /*04d0*/  LDG.E.U16.CONSTANT R23, desc[UR6][R14.64+0x2] ;  /* 0x000002060e177981 */ /* 0x000ee8000c1e9500 */
[----:B------:R-:W4:Y:S04]  /*04e0*/  LDG.E.U16.CONSTANT R22, desc[UR6][R16.64] ;  /* 0x0000000610167981 */ /* 0x000f28000c1e9500 */
[----:B------:R-:W5:Y:S04]  /*04f0*/  LDG.E.U16.CONSTANT R24, desc[UR6][R16.64+0x2] ;  /* 0x0000020610187981 */ /* 0x000f68000c1e9500 */
[----:B------:R-:W5:Y:S04]  /*0500*/  LDG.E.U16.CONSTANT R19, desc[UR6][R14.64+0x4] ;  /* 0x000004060e137981 */ /* 0x000f68000c1e9500 */
[----:B------:R-:W5:Y:S04]  /*0510*/  LDG.E.U16.CONSTANT R20, desc[UR6][R16.64+0x4] ;  /* 0x0000040610147981 */ /* 0x000f68000c1e9500 */
[----:B------:R-:W5:Y:S04]  /*0520*/  LDG.E.U16.CONSTANT R27, desc[UR6][R16.64+0xc] ;  /* 0x00000c06101b7981 */ /* 0x000f68000c1e9500 */
[----:B------:R-:W5:Y:S04]  /*0530*/  LDG.E.U16.CONSTANT R26, desc[UR6][R14.64+0xe] ;  /* 0x00000e060e1a7981 */ /* 0x000f68000c1e9500 */
[----:B------:R-:W5:Y:S01]  /*0540*/  LDG.E.U16.CONSTANT R28, desc[UR6][R16.64+0xe] ;  /* 0x00000e06101c7981 */ /* 0x000f62000c1e9500 */
[----:B--2---:R-:W-:-:S02]  /*0550*/  IMAD.U32 R21, R21, 0x10000, RZ ;  /* 0x0001000015157824 */ /* 0x004fc400078e00ff */
[----:B----4-:R-:W-:-:S04]  /*0560*/  IMAD.U32 R22, R22, 0x10000, RZ ;  /* 0x0001000016167824 */ /* 0x010fc800078e00ff */
[----:B------:R-:W-:Y:S01]  /*0570*/  FFMA R21, R21, R22, R12 ;  /* 0x0000001615157223 */ /* 0x000fe2000000000c */
[----:B---3--:R-:W-:Y:S01]  /*0580*/  IMAD.U32 R22, R23, 0x10000, RZ ;  /* 0x0001000017167824 */ /* 0x008fe200078e00ff */
[----:B------:R-:W2:Y:S01]  /*0590*/  LDG.E.U16.CONSTANT R12, desc[UR6][R14.64+0x6] ;  /* 0x000006060e0c7981 */ /* 0x000ea2000c1e9500 */
[----:B-----5:R-:W-:Y:S02]  /*05a0*/  IMAD.U32 R24, R24, 0x10000, RZ ;  /* 0x0001000018187824 */ /* 0x020fe400078e00ff */
[----:B------:R-:W-:Y:S02]  /*05b0*/  IMAD.U32 R25, R19, 0x10000, RZ ;  /* 0x0001000013197824 */ /* 0x000fe400078e00ff */
[----:B------:R-:W3:Y:S01]  /*05c0*/  LDG.E.U16.CONSTANT R19, desc[UR6][R16.64+0x6] ;  /* 0x0000060610137981 */ /* 0x000ee2000c1e9500 */
[----:B------:R-:W-:Y:S02]  /*05d0*/  IMAD.U32 R23, R20, 0x10000, RZ ;  /* 0x0001000014177824 */ /* 0x000fe400078e00ff */
[----:B------:R-:W-:Y:S01]  /*05e0*/  FFMA R22, R22, R24, R21 ;  /* 0x0000001816167223 */ /* 0x000fe20000000015 */
[----:B------:R-:W4:Y:S04]  /*05f0*/  LDG.E.U16.CONSTANT R20, desc[UR6][R14.64+0x8] ;  /* 0x000008060e147981 */ /* 0x000f28000c1e9500 */
[----:B------:R-:W5:Y:S01]  /*0600*/  LDG.E.U16.CONSTANT R21, desc[UR6][R16.64+0x8] ;  /* 0x0000080610157981 */ /* 0x000f62000c1e9500 */
[----:B------:R-:W-:-:S03]  /*0610*/  FFMA R25, R25, R23, R22 ;  /* 0x0000001719197223 */ /* 0x000fc60000000016 */
[----:B------:R-:W5:Y:S04]  /*0620*/  LDG.E.U16.CONSTANT R24, desc[UR6][R14.64+0xa] ;  /* 0x00000a060e187981 */ /* 0x000f68000c1e9500 */
[----:B------:R1:W5:Y:S04]  /*0630*/  LDG.E.U16.CONSTANT R23, desc[UR6][R16.64+0xa] ;  /* 0x00000a0610177981 */ /* 0x000368000c1e9500 */
[----:B------:R-:W5:Y:S01]  /*0640*/  LDG.E.U16.CONSTANT R22, desc[UR6][R14.64+0xc] ;  /* 0x00000c060e167981 */ /* 0x000f62000c1e9500 */
[----:B------:R-:W-:-:S06]  /*0650*/  UIADD3 UR4, UPT, UPT, UR4, 0x8, URZ ;  /* 0x0000000804047890 */ /* 0x000fcc000fffe0ff */
[----:B------:R-:W-:Y:S01]  /*0660*/  ISETP.NE.AND P2, PT, R11, UR4, PT ;  /* 0x000000040b007c0c */ /* 0x000fe2000bf45270 */
[----:B------:R-:W-:Y:S02]  /*0670*/  IMAD.U32 R27, R27, 0x10000, RZ ;  /* 0x000100001b1b7824 */ /* 0x000fe400078e00ff */
[----:B-1----:R-:W-:Y:S02]  /*0680*/  IMAD.U32 R17, R26, 0x10000, RZ ;  /* 0x000100001a117824 */ /* 0x002fe400078e00ff */
[----:B------:R-:W-:Y:S01]  /*0690*/  IMAD.U32 R28, R28, 0x10000, RZ ;  /* 0x000100001c1c7824 */ /* 0x000fe200078e00ff */
[----:B--2---:R-:W-:Y:S01]  /*06a0*/  SHF.L.U32 R12, R12, 0x10, RZ ;  /* 0x000000100c0c7819 */ /* 0x004fe200000006ff */
[----:B---3--:R-:W-:Y:S02]  /*06b0*/  IMAD.U32 R19, R19, 0x10000, RZ ;  /* 0x0001000013137824 */ /* 0x008fe400078e00ff */
[----:B----4-:R-:W-:Y:S02]  /*06c0*/  IMAD.U32 R29, R20, 0x10000, RZ ;  /* 0x00010000141d7824 */ /* 0x010fe400078e00ff */
[----:B------:R-:W-:Y:S01]  /*06d0*/  FFMA R12, R12, R19, R25 ;  /* 0x000000130c0c7223 */ /* 0x000fe20000000019 */
[----:B-----5:R-:W-:-:S02]  /*06e0*/  IMAD.U32 R21, R21, 0x10000, RZ ;  /* 0x0001000015157824 */ /* 0x020fc400078e00ff */
[----:B------:R-:W-:Y:S02]  /*06f0*/  IMAD.U32 R19, R24, 0x10000, RZ ;  /* 0x0001000018137824 */ /* 0x000fe400078e00ff */
[----:B------:R-:W-:Y:S01]  /*0700*/  FFMA R12, R29, R21, R12 ;  /* 0x000000151d0c7223 */ /* 0x000fe2000000000c */
[----:B------:R-:W-:Y:S02]  /*0710*/  IMAD.U32 R23, R23, 0x10000, RZ ;  /* 0x0001000017177824 */ /* 0x000fe400078e00ff */
[----:B------:R-:W-:Y:S02]  /*0720*/  IMAD.U32 R15, R22, 0x10000, RZ ;  /* 0x00010000160f7824 */ /* 0x000fe400078e00ff */
[----:B------:R-:W-:-:S04]  /*0730*/  FFMA R12, R19, R23, R12 ;  /* 0x00000017130c7223 */ /* 0x000fc8000000000c */
[----:B------:R-:W-:-:S04]  /*0740*/  FFMA R12, R15, R27, R12 ;  /* 0x0000001b0f0c7223 */ /* 0x000fc8000000000c */
[----:B------:R-:W-:Y:S01]  /*0750*/  FFMA R12, R17, R28, R12 ;  /* 0x0000001c110c7223 */ /* 0x000fe2000000000c */
[----:B------:R-:W-:Y:S06]  /*0760*/  @P2 BRA `(.L_x_53) ;  /* 0xfffffffc00242947 */ /* 0x000fec000383ffff */
[----:B------:R-:W-:-:S07]  /*0770*/  MOV R19, R11 ;  /* 0x0000000b00137202 */ /* 0x000fce0000000f00 */
.L_x_52:
        /* <DEDUP_REMOVED lines=23> */
[----:B------:R-:W5:Y:S01]  /*08f0*/  LDG.E.U16.CONSTANT R24, desc[UR6][R16.64+0x6] ;  /* 0x0000060610187981 */ /* 0x000f62000c1e9500 */
[----:B------:R-:W-:Y:S01]  /*0900*/  IADD3 R19, PT, PT, R19, 0x4, RZ ;  /* 0x0000000413137810 */ /* 0x000fe20007ffe0ff */
[----:B--2---:R-:W-:-:S02]  /*0910*/  IMAD.U32 R25, R25, 0x10000, RZ ;  /* 0x0001000019197824 */ /* 0x004fc400078e00ff */
[----:B---3--:R-:W-:Y:S02]  /*0920*/  IMAD.U32 R28, R27, 0x10000, RZ ;  /* 0x000100001b1c7824 */ /* 0x008fe400078e00ff */
[----:B----4-:R-:W-:Y:S02]  /*0930*/  IMAD.U32 R26, R26, 0x10000, RZ ;  /* 0x000100001a1a7824 */ /* 0x010fe400078e00ff */
[----:B-----5:R-:W-:Y:S02]  /*0940*/  IMAD.U32 R22, R22, 0x10000, RZ ;  /* 0x0001000016167824 */ /* 0x020fe400078e00ff */
[----:B------:R-:W-:Y:S01]  /*0950*/  FFMA R25, R25, R26, R12 ;  /* 0x0000001a19197223 */ /* 0x000fe2000000000c */
[----:B------:R-:W-:-:S03]  /*0960*/  IMAD.U32 R27, R20, 0x10000, RZ ;  /* 0x00010000141b7824 */ /* 0x000fc600078e00ff */
[----:B------:R-:W-:Y:S01]  /*0970*/  FFMA R22, R28, R22, R25 ;  /* 0x000000161c167223 */ /* 0x000fe20000000019 */
[----:B------:R-:W-:Y:S02]  /*0980*/  IMAD.U32 R21, R21, 0x10000, RZ ;  /* 0x0001000015157824 */ /* 0x000fe400078e00ff */
[----:B------:R-:W-:Y:S02]  /*0990*/  IMAD.U32 R12, R23, 0x10000, RZ ;  /* 0x00010000170c7824 */ /* 0x000fe400078e00ff */
[----:B------:R-:W-:Y:S01]  /*09a0*/  FFMA R21, R27, R21, R22 ;  /* 0x000000151b157223 */ /* 0x000fe20000000016 */
[----:B------:R-:W-:-:S04]  /*09b0*/  IMAD.U32 R24, R24, 0x10000, RZ ;  /* 0x0001000018187824 */ /* 0x000fc800078e00ff */
[----:B------:R-:W-:-:S07]  /*09c0*/  FFMA R12, R12, R24, R21 ;  /* 0x000000180c0c7223 */ /* 0x000fce0000000015 */
.L_x_55:
[----:B------:R-:W-:Y:S05]  /*09d0*/  @!P2 BRA `(.L_x_54) ;  /* 0x0000000000b0a947 */ /* 0x000fea0003800000 */
[----:B------:R-:W1:Y:S01]  /*09e0*/  LDCU UR5, c[0x0][0x3b4] ;  /* 0x00007680ff0577ac */ /* 0x000e620008000800 */
[----:B------:R-:W-:Y:S01]  /*09f0*/  ISETP.NE.AND P2, PT, R10, 0x1, PT ;  /* 0x000000010a00780c */ /* 0x000fe20003f45270 */
[----:B-1----:R-:W-:-:S12]  /*0a00*/  ULOP3.LUT UP0, URZ, UR5, 0x1, URZ, 0xc0, !UPT ;  /* 0x0000000105ff7892 */ /* 0x002fd8000f80c0ff */
[----:B------:R-:W-:Y:S05]  /*0a10*/  @!P2 BRA `(.L_x_56) ;  /* 0x00000000005ca947 */ /* 0x000fea0003800000 */
        /* <DEDUP_REMOVED lines=15> */
[----:B------:R-:W5:Y:S01]  /*0b10*/  LDG.E.U16.CONSTANT R24, desc[UR6][R16.64+0x2] ;  /* 0x0000020610187981 */ /* 0x000f62000c1e9500 */
[----:B------:R-:W-:Y:S02]  /*0b20*/  VIADD R19, R19, 0x2 ;  /* 0x0000000213137836 */ /* 0x000fe40000000000 */
[----:B--2---:R-:W-:-:S02]  /*0b30*/  IMAD.U32 R21, R20, 0x10000, RZ ;  /* 0x0001000014157824 */ /* 0x004fc400078e00ff */
[----:B---3--:R-:W-:Y:S02]  /*0b40*/  IMAD.U32 R23, R23, 0x10000, RZ ;  /* 0x0001000017177824 */ /* 0x008fe400078e00ff */
[----:B----4-:R-:W-:Y:S02]  /*0b50*/  IMAD.U32 R22, R22, 0x10000, RZ ;  /* 0x0001000016167824 */ /* 0x010fe400078e00ff */
[----:B-----5:R-:W-:Y:S02]  /*0b60*/  IMAD.U32 R24, R24, 0x10000, RZ ;  /* 0x0001000018187824 */ /* 0x020fe400078e00ff */
[----:B------:R-:W-:-:S04]  /*0b70*/  FFMA R12, R21, R22, R12 ;  /* 0x00000016150c7223 */ /* 0x000fc8000000000c */
[----:B------:R-:W-:-:S07]  /*0b80*/  FFMA R12, R23, R24, R12 ;  /* 0x00000018170c7223 */ /* 0x000fce000000000c */
.L_x_56:
[----:B------:R-:W-:Y:S05]  /*0b90*/  BRA.U !UP0, `(.L_x_54) ;  /* 0x0000000108407547 */ /* 0x000fea000b800000 */
[----:B------:R-:W1:Y:S01]  /*0ba0*/  LDC.64 R14, c[0x0][0x380] ;  /* 0x0000e000ff0e7b82 */ /* 0x000e620000000a00 */
[----:B------:R-:W-:Y:S01]  /*0bb0*/  IMAD R20, R13, UR5, R19 ;  /* 0x000000050d147c24 */ /* 0x000fe2000f8e0213 */
[----:B------:R-:W-:-:S04]  /*0bc0*/  IADD3 R21, P2, PT, R19, R2, RZ ;  /* 0x0000000213157210 */ /* 0x000fc80007f5e0ff */
[----:B------:R-:W-:Y:S01]  /*0bd0*/  IADD3 R19, P3, PT, R4, R20, RZ ;  /* 0x0000001404137210 */ /* 0x000fe20007f7e0ff */
[----:B------:R-:W-:Y:S01]  /*0be0*/  IMAD.X R22, RZ, RZ, R6, P2 ;  /* 0x000000ffff167224 */ /* 0x000fe200010e0606 */
[----:B------:R-:W2:Y:S02]  /*0bf0*/  LDC.64 R16, c[0x0][0x388] ;  /* 0x0000e200ff107b82 */ /* 0x000ea40000000a00 */
[----:B------:R-:W-:Y:S02]  /*0c00*/  LEA.HI.X.SX32 R20, R20, R5, 0x1, P3 ;  /* 0x0000000514147211 */ /* 0x000fe400018f0eff */
[----:B-1----:R-:W-:-:S04]  /*0c10*/  LEA R14, P2, R21, R14, 0x1 ;  /* 0x0000000e150e7211 */ /* 0x002fc800078408ff */
[----:B------:R-:W-:Y:S02]  /*0c20*/  LEA.HI.X R15, R21, R15, R22, 0x1, P2 ;  /* 0x0000000f150f7211 */ /* 0x000fe400010f0c16 */
[----:B--2---:R-:W-:-:S03]  /*0c30*/  LEA R16, P3, R19, R16, 0x1 ;  /* 0x0000001013107211 */ /* 0x004fc600078608ff */
[----:B------:R-:W2:Y:S01]  /*0c40*/  LDG.E.U16.CONSTANT R14, desc[UR6][R14.64] ;  /* 0x000000060e0e7981 */ /* 0x000ea2000c1e9500 */
[----:B------:R-:W-:-:S05]  /*0c50*/  LEA.HI.X R17, R19, R17, R20, 0x1, P3 ;  /* 0x0000001113117211 */ /* 0x000fca00018f0c14 */
[----:B------:R-:W3:Y:S01]  /*0c60*/  LDG.E.U16.CONSTANT R16, desc[UR6][R16.64] ;  /* 0x0000000610107981 */ /* 0x000ee2000c1e9500 */
[----:B--2---:R-:W-:Y:S02]  /*0c70*/  IMAD.U32 R19, R14, 0x10000, RZ ;  /* 0x000100000e137824 */ /* 0x004fe400078e00ff */
[----:B---3--:R-:W-:-:S04]  /*0c80*/  IMAD.U32 R20, R16, 0x10000, RZ ;  /* 0x0001000010147824 */ /* 0x008fc800078e00ff */
[----:B------:R-:W-:-:S07]  /*0c90*/  FFMA R12, R19, R20, R12 ;  /* 0x00000014130c7223 */ /* 0x000fce000000000c */
.L_x_54:
[----:B------:R-:W1:Y:S02]  /*0ca0*/  LDCU UR4, c[0x0][0x3b8] ;  /* 0x00007700ff0477ac */ /* 0x000e640008000800 */
[----:B-1----:R-:W-:-:S07]  /*0cb0*/  FMUL R12, R12, UR4 ;  /* 0x000000040c0c7c20 */ /* 0x002fce0008400000 */
.L_x_51:
[----:B------:R-:W-:Y:S05]  /*0cc0*/  BSYNC.RECONVERGENT B1 ;  /* 0x0000000000017941 */ /* 0x000fea0003800200 */
.L_x_50:
[----:B------:R-:W1:Y:S01]  /*0cd0*/  S2UR UR5, SR_CgaCtaId ;  /* 0x00000000000579c3 */ /* 0x000e620000008800 */
[----:B------:R-:W-:Y:S01]  /*0ce0*/  UMOV UR4, 0x400 ;  /* 0x0000040000047882 */ /* 0x000fe20000000000 */
[----:B------:R-:W-:Y:S01]  /*0cf0*/  FSETP.GT.AND P2, PT, R12, R7, PT ;  /* 0x000000070c00720b */ /* 0x000fe20003f44000 */
[----:B------:R-:W-:-:S03]  /*0d00*/  UIADD3 UR4, UPT, UPT, UR4, 0x110, URZ ;  /* 0x0000011004047890 */ /* 0x000fc6000fffe0ff */
[----:B------:R-:W-:Y:S01]  /*0d10*/  FSEL R7, R12, R7, P2 ;  /* 0x000000070c077208 */ /* 0x000fe20001000000 */
[----:B-1----:R-:W-:-:S06]  /*0d20*/  ULEA UR4, UR5, UR4, 0x18 ;  /* 0x0000000405047291 */ /* 0x002fcc000f8ec0ff */
[----:B------:R-:W-:Y:S02]  /*0d30*/  LEA R15, R13, UR4, 0x2 ;  /* 0x000000040d0f7c11 */ /* 0x000fe4000f8e10ff */
[----:B0-----:R-:W-:-:S03]  /*0d40*/  IADD3 R13, PT, PT, R8, R13, RZ ;  /* 0x0000000d080d7210 */ /* 0x001fc60007ffe0ff */
[----:B------:R1:W-:Y:S01]  /*0d50*/  STS [R15], R12 ;  /* 0x0000000c0f007388 */ /* 0x0003e20000000800 */
[----:B------:R-:W-:-:S13]  /*0d60*/  ISETP.GE.AND P3, PT, R13, R0, PT ;  /* 0x000000000d00720c */ /* 0x000fda0003f66270 */
[----:B-1----:R-:W-:Y:S05]  /*0d70*/  @!P3 BRA `(.L_x_57) ;  /* 0xfffffff4007cb947 */ /* 0x002fea000383ffff */
.L_x_47:
[----:B------:R-:W-:Y:S05]  /*0d80*/  BSYNC.RECONVERGENT B0 ;  /* 0x0000000000007941 */ /* 0x000fea0003800200 */
.L_x_46:
        /* <DEDUP_REMOVED lines=42> */
.L_x_82:
[----:B------:R-:W-:Y:S02]  /*1030*/  ISETP.NE.AND P1, PT, R3, RZ, PT ;  /* 0x000000ff0300720c */ /* 0x000fe40003f25270 */
[----:B-1----:R-:W-:-:S11]  /*1040*/  FMNMX R14, R13, R14, !PT ;  /* 0x0000000e0d0e7209 */ /* 0x002fd60007800000 */
[----:B------:R-:W1:Y:S01]  /*1050*/  @!P1 S2R R10, SR_CgaCtaId ;  /* 0x00000000000a9919 */ /* 0x000e620000008800 */
[----:B------:R-:W-:Y:S02]  /*1060*/  @!P1 MOV R9, 0x400 ;  /* 0x0000040000099802 */ /* 0x000fe40000000f00 */
[----:B------:R-:W-:Y:S02]  /*1070*/  @!P1 PLOP3.LUT P0, PT, PT, PT, PT, 0x80, 0x8 ;  /* 0x000000000008981c */ /* 0x000fe40003f0f070 */
[----:B-1----:R-:W-:-:S05]  /*1080*/  @!P1 LEA R9, R10, R9, 0x18 ;  /* 0x000000090a099211 */ /* 0x002fca00078ec0ff */
[----:B------:R1:W-:Y:S06]  /*1090*/  @!P1 STS [R9+0x80], R14 ;  /* 0x0000800e09009388 */ /* 0x0003ec0000000800 */
.L_x_58:
        /* <DEDUP_REMOVED lines=17> */
.L_x_62:
[----:B---3--:R-:W-:Y:S01]  /*11b0*/  LEA R12, R11, R22, 0x2 ;  /* 0x000000160b0c7211 */ /* 0x008fe200078e10ff */
[----:B--2---:R-:W-:-:S04]  /*11c0*/  IMAD.IADD R11, R18, 0x1, R11 ;  /* 0x00000001120b7824 */ /* 0x004fc800078e020b */
[----:B0-----:R-:W1:Y:S01]  /*11d0*/  LDS R13, [R12] ;  /* 0x000000000c0d7984 */ /* 0x001e620000000800 */
        /* <DEDUP_REMOVED lines=13> */
.L_x_61:
[----:B------:R-:W-:Y:S05]  /*12b0*/  BSYNC.RECONVERGENT B0 ;  /* 0x0000000000007941 */ /* 0x000fea0003800200 */
.L_x_60:
        /* <DEDUP_REMOVED lines=42> */
.L_x_88:
[----:B-1----:R-:W-:-:S07]  /*1560*/  FADD R8, R11, R12 ;  /* 0x0000000c0b087221 */ /* 0x002fce0000000000 */
.L_x_63:
        /* <DEDUP_REMOVED lines=19> */
[----:B0-----:R-:W-:Y:S05]  /*16a0*/  CALL.REL.NOINC `($__internal_1_$__cuda_sm20_rcp_rn_f32_slowpath) ;  /* 0x0000001000d87944 */ /* 0x001fea0003c00000 */
[----:B------:R-:W-:Y:S05]  /*16b0*/  BRA `(.L_x_68) ;  /* 0x0000000000107947 */ /* 0x000fea0003800000 */
.L_x_67:
[----:B------:R-:W1:Y:S02]  /*16c0*/  MUFU.RCP R10, R7 ;  /* 0x00000007000a7308 */ /* 0x000e640000001000 */
[----:B-1----:R-:W-:-:S04]  /*16d0*/  FFMA R9, R7, R10, -1 ;  /* 0xbf80000007097423 */ /* 0x002fc8000000000a */
[----:B------:R-:W-:-:S04]  /*16e0*/  FADD.FTZ R9, -R9, -RZ ;  /* 0x800000ff09097221 */ /* 0x000fc80000010100 */
[----:B------:R-:W-:-:S07]  /*16f0*/  FFMA R9, R10, R9, R10 ;  /* 0x000000090a097223 */ /* 0x000fce000000000a */
.L_x_68:
[----:B0-----:R-:W0:Y:S01]  /*1700*/  S2R R11, SR_CgaCtaId ;  /* 0x00000000000b7919 */ /* 0x001e220000008800 */
[----:B------:R-:W-:-:S05]  /*1710*/  MOV R7, 0x400 ;  /* 0x0000040000077802 */ /* 0x000fca0000000f00 */
[----:B------:R-:W-:Y:S01]  /*1720*/  VIADD R10, R7, 0x110 ;  /* 0x00000110070a7836 */ /* 0x000fe20000000000 */
[----:B------:R-:W-:-:S04]  /*1730*/  MOV R7, R3 ;  /* 0x0000000300077202 */ /* 0x000fc80000000f00 */
[----:B0-----:R-:W-:-:S07]  /*1740*/  LEA R14, R11, R10, 0x18 ;  /* 0x0000000a0b0e7211 */ /* 0x001fce00078ec0ff */
.L_x_69:
[----:B-1----:R-:W-:Y:S02]  /*1750*/  IMAD R10, R7, 0x4, R14 ;  /* 0x00000004070a7824 */ /* 0x002fe400078e020e */
[----:B------:R-:W-:-:S03]  /*1760*/  IMAD.IADD R7, R8, 0x1, R7 ;  /* 0x0000000108077824 */ /* 0x000fc600078e0207 */
[----:B------:R-:W0:Y:S02]  /*1770*/  LDS R12, [R10] ;  /* 0x000000000a0c7984 */ /* 0x000e240000000800 */
[----:B------:R-:W-:Y:S01]  /*1780*/  ISETP.GE.AND P0, PT, R7, R0, PT ;  /* 0x000000000700720c */ /* 0x000fe20003f06270 */
[----:B0-----:R-:W-:-:S05]  /*1790*/  FMUL R11, R12, R9 ;  /* 0x000000090c0b7220 */ /* 0x001fca0000400000 */
[----:B------:R1:W-:Y:S07]  /*17a0*/  STS [R10], R11 ;  /* 0x0000000b0a007388 */ /* 0x0003ee0000000800 */
[----:B------:R-:W-:Y:S05]  /*17b0*/  @!P0 BRA `(.L_x_69) ;  /* 0xfffffffc00e48947 */ /* 0x000fea000383ffff */
.L_x_66:
[----:B------:R-:W-:Y:S05]  /*17c0*/  BSYNC.RECONVERGENT B0 ;  /* 0x0000000000007941 */ /* 0x000fea0003800200 */
.L_x_65:
        /* <DEDUP_REMOVED lines=9> */
.L_x_71:
[----:B------:R-:W-:-:S04]  /*1860*/  IADD3 R0, P0, PT, R3, R2, RZ ;  /* 0x0000000203007210 */ /* 0x000fc80007f1e0ff */
[C---:B------:R-:W-:Y:S01]  /*1870*/  LEA.HI.X.SX32 R5, R3.reuse, R6, 0x1, P0 ;  /* 0x0000000603057211 */ /* 0x040fe200000f0eff */
[----:B--2---:R-:W-:Y:S01]  /*1880*/  VIADD R3, R3, UR8 ;  /* 0x0000000803037c36 */ /* 0x004fe20008000000 */
[----:B----4-:R-:W-:-:S04]  /*1890*/  LEA R4, P0, R0, UR4, 0x1 ;  /* 0x0000000400047c11 */ /* 0x010fc8000f8008ff */
[----:B------:R-:W-:Y:S02]  /*18a0*/  LEA.HI.X R5, R0, UR5, R5, 0x1, P0 ;  /* 0x0000000500057c11 */ /* 0x000fe400080f0c05 */
[----:B------:R-:W-:-:S03]  /*18b0*/  ISETP.GE.AND P0, PT, R3, UR9, PT ;  /* 0x0000000903007c0c */ /* 0x000fc6000bf06270 */
[----:B------:R2:W-:Y:S10]  /*18c0*/  STG.E.U16 desc[UR6][R4.64], RZ ;  /* 0x000000ff04007986 */ /* 0x0005f4000c101506 */
[----:B--2---:R-:W-:Y:S05]  /*18d0*/  @!P0 BRA `(.L_x_71) ;  /* 0xfffffffc00e08947 */ /* 0x004fea000383ffff */
[----:B---3--:R-:W-:Y:S05]  /*18e0*/  EXIT ;  /* 0x000000000000794d */ /* 0x008fea0003800000 */
.L_x_70:
        /* <DEDUP_REMOVED lines=14> */
[----:B-----5:R-:W-:Y:S01]  /*19d0*/  IMAD.IADD R7, R3, 0x1, R16 ;  /* 0x0000000103077824 */ /* 0x020fe200078e0210 */
[C---:B------:R-:W-:Y:S01]  /*19e0*/  LEA R19, R16.reuse, R3, 0x1 ;  /* 0x0000000310137211 */ /* 0x040fe200078e08ff */
[C-C-:B------:R-:W-:Y:S02]  /*19f0*/  IMAD R21, R16.reuse, 0x3, R3.reuse ;  /* 0x0000000310157824 */ /* 0x140fe400078e0203 */
[C-C-:B------:R-:W-:Y:S02]  /*1a00*/  IMAD R23, R16.reuse, 0x4, R3.reuse ;  /* 0x0000000410177824 */ /* 0x140fe400078e0203 */
[C-C-:B------:R-:W-:Y:S02]  /*1a10*/  IMAD R25, R16.reuse, 0x5, R3.reuse ;  /* 0x0000000510197824 */ /* 0x140fe400078e0203 */
[C-C-:B------:R-:W-:Y:S02]  /*1a20*/  IMAD R27, R16.reuse, 0x6, R3.reuse ;  /* 0x00000006101b7824 */ /* 0x140fe400078e0203 */
[----:B------:R-:W-:-:S02]  /*1a30*/  IMAD R29, R16, 0x7, R3 ;  /* 0x00000007101d7824 */ /* 0x000fc400078e0203 */
[----:B------:R-:W-:-:S07]  /*1a40*/  IMAD.U32 R17, RZ, RZ, UR4 ;  /* 0x00000004ff117e24 */ /* 0x000fce000f8e00ff */
.L_x_73:
[----:B------:R-:W-:-:S04]  /*1a50*/  IADD3 R8, P0, PT, R4, R18, RZ ;  /* 0x0000001204087210 */ /* 0x000fc80007f1e0ff */
[----:B------:R-:W-:Y:S02]  /*1a60*/  LEA.HI.X.SX32 R9, R18, R5, 0x1, P0 ;  /* 0x0000000512097211 */ /* 0x000fe400000f0eff */
[----:B---3--:R-:W-:-:S04]  /*1a70*/  LEA R14, P0, R8, UR10, 0x1 ;  /* 0x0000000a080e7c11 */ /* 0x008fc8000f8008ff */
[----:B------:R-:W-:-:S05]  /*1a80*/  LEA.HI.X R15, R8, UR11, R9, 0x1, P0 ;  /* 0x0000000b080f7c11 */ /* 0x000fca00080f0c09 */
[----:B------:R-:W3:Y:S01]  /*1a90*/  LDG.E.U16.CONSTANT R14, desc[UR6][R14.64] ;  /* 0x000000060e0e7981 */ /* 0x000ee2000c1e9500 */
[----:B------:R-:W-:-:S04]  /*1aa0*/  IADD3 R8, P0, PT, R4, R7, RZ ;  /* 0x0000000704087210 */ /* 0x000fc80007f1e0ff */
[----:B------:R-:W-:Y:S02]  /*1ab0*/  LEA.HI.X.SX32 R9, R7, R5, 0x1, P0 ;  /* 0x0000000507097211 */ /* 0x000fe400000f0eff */
[----:B------:R-:W-:-:S04]  /*1ac0*/  LEA R12, P0, R8, UR10, 0x1 ;  /* 0x0000000a080c7c11 */ /* 0x000fc8000f8008ff */
[----:B------:R-:W-:Y:S02]  /*1ad0*/  LEA.HI.X R13, R8, UR11, R9, 0x1, P0 ;  /* 0x0000000b080d7c11 */ /* 0x000fe400080f0c09 */
[----:B01----:R-:W0:Y:S04]  /*1ae0*/  LDS.128 R8, [R17+-0x10] ;  /* 0xfffff00011087984 */ /* 0x003e280000000c00 */
[----:B------:R-:W4:Y:S01]  /*1af0*/  LDG.E.U16.CONSTANT R12, desc[UR6][R12.64] ;  /* 0x000000060c0c7981 */ /* 0x000f22000c1e9500 */
[----:B------:R-:W-:Y:S01]  /*1b00*/  IADD3 R26, P0, PT, R4, R19, RZ ;  /* 0x00000013041a7210 */ /* 0x000fe20007f1e0ff */
[----:B---3--:R-:W-:-:S04]  /*1b10*/  IMAD.U32 R24, R14, 0x10000, RZ ;  /* 0x000100000e187824 */ /* 0x008fc800078e00ff */
[----:B0-----:R-:W-:Y:S01]  /*1b20*/  FFMA R8, R8, R24, R22 ;  /* 0x0000001808087223 */ /* 0x001fe20000000016 */
[----:B------:R-:W-:Y:S02]  /*1b30*/  LEA.HI.X.SX32 R22, R19, R5, 0x1, P0 ;  /* 0x0000000513167211 */ /* 0x000fe400000f0eff */
[----:B------:R-:W-:-:S04]  /*1b40*/  LEA R14, P0, R26, UR10, 0x1 ;  /* 0x0000000a1a0e7c11 */ /* 0x000fc8000f8008ff */
[----:B------:R-:W-:-:S05]  /*1b50*/  LEA.HI.X R15, R26, UR11, R22, 0x1, P0 ;  /* 0x0000000b1a0f7c11 */ /* 0x000fca00080f0c16 */
[----:B------:R-:W3:Y:S01]  /*1b60*/  LDG.E.U16.CONSTANT R14, desc[UR6][R14.64] ;  /* 0x000000060e0e7981 */ /* 0x000ee2000c1e9500 */
[----:B------:R-:W-:Y:S01]  /*1b70*/  IADD3 R22, P0, PT, R4, R21, RZ ;  /* 0x0000001504167210 */ /* 0x000fe20007f1e0ff */
[----:B----4-:R-:W-:-:S03]  /*1b80*/  IMAD.U32 R24, R12, 0x10000, RZ ;  /* 0x000100000c187824 */ /* 0x010fc600078e00ff */
[----:B------:R-:W-:Y:S01]  /*1b90*/  LEA.HI.X.SX32 R13, R21, R5, 0x1, P0 ;  /* 0x00000005150d7211 */ /* 0x000fe200000f0eff */
[----:B------:R-:W-:Y:S01]  /*1ba0*/  FFMA R24, R9, R24, R8 ;  /* 0x0000001809187223 */ /* 0x000fe20000000008 */
[----:B------:R-:W-:-:S04]  /*1bb0*/  LEA R12, P0, R22, UR10, 0x1 ;  /* 0x0000000a160c7c11 */ /* 0x000fc8000f8008ff */
[----:B------:R-:W-:Y:S02]  /*1bc0*/  LEA.HI.X R13, R22, UR11, R13, 0x1, P0 ;  /* 0x0000000b160d7c11 */ /* 0x000fe400080f0c0d */
[----:B------:R-:W-:-:S03]  /*1bd0*/  IADD3 R9, P0, PT, R4, R23, RZ ;  /* 0x0000001704097210 */ /* 0x000fc60007f1e0ff */
[----:B------:R0:W4:Y:S01]  /*1be0*/  LDG.E.U16.CONSTANT R22, desc[UR6][R12.64] ;  /* 0x000000060c167981 */ /* 0x000122000c1e9500 */
[----:B------:R-:W-:Y:S02]  /*1bf0*/  LEA.HI.X.SX32 R26, R23, R5, 0x1, P0 ;  /* 0x00000005171a7211 */ /* 0x000fe400000f0eff */
[----:B------:R-:W-:-:S04]  /*1c00*/  LEA R8, P0, R9, UR10, 0x1 ;  /* 0x0000000a09087c11 */ /* 0x000fc8000f8008ff */
[----:B------:R-:W-:-:S05]  /*1c10*/  LEA.HI.X R9, R9, UR11, R26, 0x1, P0 ;  /* 0x0000000b09097c11 */ /* 0x000fca00080f0c1a */
[----:B------:R-:W5:Y:S01]  /*1c20*/  LDG.E.U16.CONSTANT R8, desc[UR6][R8.64] ;  /* 0x0000000608087981 */ /* 0x000f62000c1e9500 */
[----:B---3--:R-:W-:-:S04]  /*1c30*/  IMAD.U32 R15, R14, 0x10000, RZ ;  /* 0x000100000e0f7824 */ /* 0x008fc800078e00ff */
[----:B------:R-:W-:Y:S02]  /*1c40*/  FFMA R10, R10, R15, R24 ;  /* 0x0000000f0a0a7223 */ /* 0x000fe40000000018 */
[----:B0-----:R-:W0:Y:S01]  /*1c50*/  LDS.128 R12, [R17] ;  /* 0x00000000110c7984 */ /* 0x001e220000000c00 */
[----:B----4-:R-:W-:-:S04]  /*1c60*/  IMAD.U32 R22, R22, 0x10000, RZ ;  /* 0x0001000016167824 */ /* 0x010fc800078e00ff */
[----:B------:R-:W-:Y:S01]  /*1c70*/  FFMA R11, R11, R22, R10 ;  /* 0x000000160b0b7223 */ /* 0x000fe2000000000a */
[----:B------:R-:W-:Y:S01]  /*1c80*/  IADD3 R22, P0, PT, R4, R25, RZ ;  /* 0x0000001904167210 */ /* 0x000fe20007f1e0ff */
[----:B-----5:R-:W-:-:S04]  /*1c90*/  IMAD.U32 R10, R8, 0x10000, RZ ;  /* 0x00010000080a7824 */ /* 0x020fc800078e00ff */
[----:B0-----:R-:W-:Y:S01]  /*1ca0*/  FFMA R12, R12, R10, R11 ;  /* 0x0000000a0c0c7223 */ /* 0x001fe2000000000b */
[----:B------:R-:W-:Y:S02]  /*1cb0*/  LEA.HI.X.SX32 R10, R25, R5, 0x1, P0 ;  /* 0x00000005190a7211 */ /* 0x000fe400000f0eff */
[----:B------:R-:W-:Y:S02]  /*1cc0*/  LEA R8, P0, R22, UR10, 0x1 ;  /* 0x0000000a16087c11 */ /* 0x000fe4000f8008ff */
[----:B------:R-:W-:Y:S02]  /*1cd0*/  IADD3 R11, P1, PT, R4, R27, RZ ;  /* 0x0000001b040b7210 */ /* 0x000fe40007f3e0ff */
[----:B------:R-:W-:Y:S02]  /*1ce0*/  LEA.HI.X R9, R22, UR11, R10, 0x1, P0 ;  /* 0x0000000b16097c11 */ /* 0x000fe400080f0c0a */
[----:B------:R-:W-:Y:S02]  /*1cf0*/  LEA.HI.X.SX32 R22, R27, R5, 0x1, P1 ;  /* 0x000000051b167211 */ /* 0x000fe400008f0eff */
[----:B------:R-:W-:-:S04]  /*1d00*/  LEA R10, P0, R11, UR10, 0x1 ;  /* 0x0000000a0b0a7c11 */ /* 0x000fc8000f8008ff */
[----:B------:R-:W-:Y:S02]  /*1d10*/  LEA.HI.X R11, R11, UR11, R22, 0x1, P0 ;  /* 0x0000000b0b0b7c11 */ /* 0x000fe400080f0c16 */
[----:B------:R-:W-:Y:S01]  /*1d20*/  IADD3 R24, P0, PT, R4, R29, RZ ;  /* 0x0000001d04187210 */ /* 0x000fe20007f1e0ff */
[----:B------:R0:W3:Y:S03]  /*1d30*/  LDG.E.U16.CONSTANT R22, desc[UR6][R8.64] ;  /* 0x0000000608167981 */ /* 0x0000e6000c1e9500 */
[----:B------:R-:W-:Y:S01]  /*1d40*/  LEA.HI.X.SX32 R26, R29, R5, 0x1, P0 ;  /* 0x000000051d1a7211 */ /* 0x000fe200000f0eff */
[----:B------:R-:W4:Y:S01]  /*1d50*/  LDG.E.U16.CONSTANT R10, desc[UR6][R10.64] ;  /* 0x000000060a0a7981 */ /* 0x000f22000c1e9500 */
[----:B0-----:R-:W-:-:S04]  /*1d60*/  LEA R8, P0, R24, UR10, 0x1 ;  /* 0x0000000a18087c11 */ /* 0x001fc8000f8008ff */
[----:B------:R-:W-:-:S05]  /*1d70*/  LEA.HI.X R9, R24, UR11, R26, 0x1, P0 ;  /* 0x0000000b18097c11 */ /* 0x000fca00080f0c1a */
[----:B------:R-:W5:Y:S01]  /*1d80*/  LDG.E.U16.CONSTANT R26, desc[UR6][R8.64] ;  /* 0x00000006081a7981 */ /* 0x000f62000c1e9500 */
[----:B------:R-:W-:Y:S01]  /*1d90*/  IADD3 R20, PT, PT, R20, 0x8, RZ ;  /* 0x0000000814147810 */ /* 0x000fe20007ffe0ff */
[----:B------:R-:W-:Y:S01]  /*1da0*/  VIADD R17, R17, 0x20 ;  /* 0x0000002011117836 */ /* 0x000fe20000000000 */
[C---:B------:R-:W-:Y:S01]  /*1db0*/  LEA R18, R16.reuse, R18, 0x3 ;  /* 0x0000001210127211 */ /* 0x040fe200078e18ff */
[----:B------:R-:W-:Y:S01]  /*1dc0*/  IMAD R7, R16, 0x8, R7 ;  /* 0x0000000810077824 */ /* 0x000fe200078e0207 */
[----:B------:R-:W-:Y:S01]  /*1dd0*/  ISETP.NE.AND P0, PT, R20, RZ, PT ;  /* 0x000000ff1400720c */ /* 0x000fe20003f05270 */
[C---:B------:R-:W-:Y:S02]  /*1de0*/  IMAD R19, R16.reuse, 0x8, R19 ;  /* 0x0000000810137824 */ /* 0x040fe400078e0213 */
[C---:B------:R-:W-:Y:S02]  /*1df0*/  IMAD R21, R16.reuse, 0x8, R21 ;  /* 0x0000000810157824 */ /* 0x040fe400078e0215 */
[----:B------:R-:W-:-:S02]  /*1e00*/  IMAD R23, R16, 0x8, R23 ;  /* 0x0000000810177824 */ /* 0x000fc400078e0217 */
[C---:B------:R-:W-:Y:S02]  /*1e10*/  IMAD R25, R16.reuse, 0x8, R25 ;  /* 0x0000000810197824 */ /* 0x040fe400078e0219 */
[C---:B------:R-:W-:Y:S02]  /*1e20*/  IMAD R27, R16.reuse, 0x8, R27 ;  /* 0x00000008101b7824 */ /* 0x040fe400078e021b */
[----:B------:R-:W-:Y:S02]  /*1e30*/  IMAD R29, R16, 0x8, R29 ;  /* 0x00000008101d7824 */ /* 0x000fe400078e021d */
[----:B---3--:R-:W-:Y:S02]  /*1e40*/  IMAD.U32 R22, R22, 0x10000, RZ ;  /* 0x0001000016167824 */ /* 0x008fe400078e00ff */
[----:B----4-:R-:W-:Y:S02]  /*1e50*/  IMAD.U32 R24, R10, 0x10000, RZ ;  /* 0x000100000a187824 */ /* 0x010fe400078e00ff */
[----:B------:R-:W-:-:S04]  /*1e60*/  FFMA R13, R13, R22, R12 ;  /* 0x000000160d0d7223 */ /* 0x000fc8000000000c */
[----:B------:R-:W-:Y:S01]  /*1e70*/  FFMA R14, R14, R24, R13 ;  /* 0x000000180e0e7223 */ /* 0x000fe2000000000d */
[----:B-----5:R-:W-:-:S04]  /*1e80*/  IMAD.U32 R26, R26, 0x10000, RZ ;  /* 0x000100001a1a7824 */ /* 0x020fc800078e00ff */
[----:B------:R-:W-:Y:S01]  /*1e90*/  FFMA R22, R15, R26, R14 ;  /* 0x0000001a0f167223 */ /* 0x000fe2000000000e */
[----:B------:R-:W-:Y:S06]  /*1ea0*/  @P0 BRA `(.L_x_73) ;  /* 0xfffffff800e80947 */ /* 0x000fec000383ffff */
[----:B------:R-:W-:-:S07]  /*1eb0*/  LOP3.LUT R8, R0, 0x7ffffff8, RZ, 0xc0, !PT ;  /* 0x7ffffff800087812 */ /* 0x000fce00078ec0ff */
.L_x_72:
        /* <DEDUP_REMOVED lines=11> */
[----:B01----:R-:W-:-:S04]  /*1f70*/  IADD3 R11, P1, PT, R4, R7, RZ ;  /* 0x00000007040b7210 */ /* 0x003fc80007f3e0ff */
[----:B------:R-:W-:Y:S02]  /*1f80*/  IADD3 R14, P2, PT, R4, R9, RZ ;  /* 0x00000009040e7210 */ /* 0x000fe40007f5e0ff */
        /* <DEDUP_REMOVED lines=8> */
[----:B------:R-:W-:Y:S02]  /*2010*/  LEA.HI.X R17, R14, UR13, R9, 0x1, P2 ;  /* 0x0000000d0e117c11 */ /* 0x000fe400090f0c09 */
[-C--:B------:R-:W-:Y:S01]  /*2020*/  LEA.HI.X.SX32 R18, R7, R5.reuse, 0x1, P3 ;  /* 0x0000000507127211 */ /* 0x080fe200018f0eff */
[----:B------:R0:W4:Y:S01]  /*2030*/  LDG.E.U16.CONSTANT R9, desc[UR6][R10.64] ;  /* 0x000000060a097981 */ /* 0x000122000c1e9500 */
[C---:B------:R-:W-:Y:S02]  /*2040*/  LEA R14, P1, R13.reuse, UR12, 0x1 ;  /* 0x0000000c0d0e7c11 */ /* 0x040fe4000f8208ff */
[----:B------:R-:W-:Y:S01]  /*2050*/  IADD3 R7, P2, PT, R4, R12, RZ ;  /* 0x0000000c04077210 */ /* 0x000fe20007f5e0ff */
[----:B------:R-:W5:Y:S01]  /*2060*/  LDG.E.U16.CONSTANT R16, desc[UR6][R16.64] ;  /* 0x0000000610107981 */ /* 0x000f62000c1e9500 */
[----:B------:R-:W-:Y:S02]  /*2070*/  LEA.HI.X R15, R13, UR13, R18, 0x1, P1 ;  /* 0x0000000d0d0f7c11 */ /* 0x000fe400088f0c12 */
[----:B------:R-:W-:-:S02]  /*2080*/  LEA.HI.X.SX32 R12, R12, R5, 0x1, P2 ;  /* 0x000000050c0c7211 */ /* 0x000fc400010f0eff */
[C---:B------:R-:W-:Y:S01]  /*2090*/  LEA R18, P1, R7.reuse, UR12, 0x1 ;  /* 0x0000000c07127c11 */ /* 0x040fe2000f8208ff */
[----:B------:R-:W2:Y:S03]  /*20a0*/  LDG.E.U16.CONSTANT R14, desc[UR6][R14.64] ;  /* 0x000000060e0e7981 */ /* 0x000ea6000c1e9500 */
[----:B------:R-:W-:-:S05]  /*20b0*/  LEA.HI.X R19, R7, UR13, R12, 0x1, P1 ;  /* 0x0000000d07137c11 */ /* 0x000fca00088f0c0c */
[----:B------:R-:W3:Y:S01]  /*20c0*/  LDG.E.U16.CONSTANT R18, desc[UR6][R18.64] ;  /* 0x0000000612127981 */ /* 0x000ee2000c1e9500 */
[----:B------:R-:W1:Y:S01]  /*20d0*/  S2UR UR5, SR_CgaCtaId ;  /* 0x00000000000579c3 */ /* 0x000e620000008800 */
[----:B------:R-:W-:Y:S02]  /*20e0*/  UMOV UR4, 0x400 ;  /* 0x0000040000047882 */ /* 0x000fe40000000000 */
[----:B------:R-:W-:-:S04]  /*20f0*/  UIADD3 UR4, UPT, UPT, UR4, 0x110, URZ ;  /* 0x0000011004047890 */ /* 0x000fc8000fffe0ff */
[----:B-1----:R-:W-:-:S06]  /*2100*/  ULEA UR4, UR5, UR4, 0x18 ;  /* 0x0000000405047291 */ /* 0x002fcc000f8ec0ff */
[----:B------:R-:W-:-:S05]  /*2110*/  LEA R7, R8, UR4, 0x2 ;  /* 0x0000000408077c11 */ /* 0x000fca000f8e10ff */
[----:B0-----:R-:W0:Y:S04]  /*2120*/  LDS.64 R10, [R7] ;  /* 0x00000000070a7984 */ /* 0x001e280000000a00 */
[----:B------:R-:W1:Y:S01]  /*2130*/  LDS.64 R12, [R7+0x8] ;  /* 0x00000800070c7984 */ /* 0x000e620000000a00 */
[----:B------:R-:W-:Y:S02]  /*2140*/  VIADD R8, R8, 0x4 ;  /* 0x0000000408087836 */ /* 0x000fe40000000000 */
[----:B----4-:R-:W-:Y:S02]  /*2150*/  IMAD.U32 R9, R9, 0x10000, RZ ;  /* 0x0001000009097824 */ /* 0x010fe400078e00ff */
[----:B-----5:R-:W-:Y:S02]  /*2160*/  IMAD.U32 R17, R16, 0x10000, RZ ;  /* 0x0001000010117824 */ /* 0x020fe400078e00ff */
[----:B0-----:R-:W-:-:S04]  /*2170*/  FFMA R10, R10, R9, R22 ;  /* 0x000000090a0a7223 */ /* 0x001fc80000000016 */
[----:B------:R-:W-:Y:S01]  /*2180*/  FFMA R11, R17, R11, R10 ;  /* 0x0000000b110b7223 */ /* 0x000fe2000000000a */
[----:B--2---:R-:W-:-:S04]  /*2190*/  IMAD.U32 R14, R14, 0x10000, RZ ;  /* 0x000100000e0e7824 */ /* 0x004fc800078e00ff */
[----:B-1----:R-:W-:Y:S01]  /*21a0*/  FFMA R12, R12, R14, R11 ;  /* 0x0000000e0c0c7223 */ /* 0x002fe2000000000b */
[----:B---3--:R-:W-:-:S04]  /*21b0*/  IMAD.U32 R9, R18, 0x10000, RZ ;  /* 0x0001000012097824 */ /* 0x008fc800078e00ff */
[----:B------:R-:W-:-:S07]  /*21c0*/  FFMA R22, R9, R13, R12 ;  /* 0x0000000d09167223 */ /* 0x000fce000000000c */
.L_x_75:
[----:B------:R-:W-:Y:S05]  /*21d0*/  @!P0 BRA `(.L_x_74) ;  /* 0x0000000000b88947 */ /* 0x000fea0003800000 */
[----:B------:R-:W-:Y:S02]  /*21e0*/  ISETP.NE.AND P1, PT, R20, 0x1, PT ;  /* 0x000000011400780c */ /* 0x000fe40003f25270 */
[----:B------:R-:W-:-:S04]  /*21f0*/  LOP3.LUT R7, R0, 0x1, RZ, 0xc0, !PT ;  /* 0x0000000100077812 */ /* 0x000fc800078ec0ff */
[----:B------:R-:W-:-:S07]  /*2200*/  ISETP.NE.U32.AND P0, PT, R7, 0x1, PT ;  /* 0x000000010700780c */ /* 0x000fce0003f05070 */
[----:B------:R-:W-:Y:S06]  /*2210*/  @!P1 BRA `(.L_x_76) ;  /* 0x0000000000649947 */ /* 0x000fec0003800000 */
[----:B------:R-:W4:Y:S01]  /*2220*/  LDCU UR4, c[0x0][0x3b4] ;  /* 0x00007680ff0477ac */ /* 0x000f220008000800 */
[----:B------:R-:W1:Y:S01]  /*2230*/  LDCU.64 UR12, c[0x0][0x390] ;  /* 0x00007200ff0c77ac */ /* 0x000e620008000a00 */
[----:B----4-:R-:W-:-:S05]  /*2240*/  IMAD R7, R8, UR4, R3 ;  /* 0x0000000408077c24 */ /* 0x010fca000f8e0203 */
[C---:B------:R-:W-:Y:S02]  /*2250*/  IADD3 R9, P1, PT, R4.reuse, R7, RZ ;  /* 0x0000000704097210 */ /* 0x040fe40007f3e0ff */
[C---:B------:R-:W-:Y:S02]  /*2260*/  IADD3 R13, PT, PT, R7.reuse, UR4, RZ ;  /* 0x00000004070d7c10 */ /* 0x040fe4000fffe0ff */
[----:B------:R-:W-:Y:S02]  /*2270*/  LEA.HI.X.SX32 R12, R7, R5, 0x1, P1 ;  /* 0x00000005070c7211 */ /* 0x000fe400008f0eff */
[C---:B-1----:R-:W-:Y:S02]  /*2280*/  LEA R10, P1, R9.reuse, UR12, 0x1 ;  /* 0x0000000c090a7c11 */ /* 0x042fe4000f8208ff */
[----:B------:R-:W-:Y:S02]  /*2290*/  IADD3 R7, P2, PT, R4, R13, RZ ;  /* 0x0000000d04077210 */ /* 0x000fe40007f5e0ff */
[----:B0-----:R-:W-:-:S02]  /*22a0*/  LEA.HI.X R11, R9, UR13, R12, 0x1, P1 ;  /* 0x0000000d090b7c11 */ /* 0x001fc400088f0c0c */
[----:B------:R-:W-:Y:S02]  /*22b0*/  LEA.HI.X.SX32 R14, R13, R5, 0x1, P2 ;  /* 0x000000050d0e7211 */ /* 0x000fe400010f0eff */
[C---:B------:R-:W-:Y:S01]  /*22c0*/  LEA R12, P1, R7.reuse, UR12, 0x1 ;  /* 0x0000000c070c7c11 */ /* 0x040fe2000f8208ff */
[----:B------:R-:W4:Y:S03]  /*22d0*/  LDG.E.U16.CONSTANT R10, desc[UR6][R10.64] ;  /* 0x000000060a0a7981 */ /* 0x000f26000c1e9500 */
[----:B------:R-:W-:-:S05]  /*22e0*/  LEA.HI.X R13, R7, UR13, R14, 0x1, P1 ;  /* 0x0000000d070d7c11 */ /* 0x000fca00088f0c0e */
[----:B------:R-:W5:Y:S01]  /*22f0*/  LDG.E.U16.CONSTANT R12, desc[UR6][R12.64] ;  /* 0x000000060c0c7981 */ /* 0x000f62000c1e9500 */
[----:B------:R-:W0:Y:S01]  /*2300*/  S2UR UR5, SR_CgaCtaId ;  /* 0x00000000000579c3 */ /* 0x000e220000008800 */
[----:B------:R-:W-:Y:S02]  /*2310*/  UMOV UR4, 0x400 ;  /* 0x0000040000047882 */ /* 0x000fe40000000000 */
[----:B------:R-:W-:-:S04]  /*2320*/  UIADD3 UR4, UPT, UPT, UR4, 0x110, URZ ;  /* 0x0000011004047890 */ /* 0x000fc8000fffe0ff */
[----:B0-----:R-:W-:-:S06]  /*2330*/  ULEA UR4, UR5, UR4, 0x18 ;  /* 0x0000000405047291 */ /* 0x001fcc000f8ec0ff */
[----:B------:R-:W-:-:S05]  /*2340*/  LEA R7, R8, UR4, 0x2 ;  /* 0x0000000408077c11 */ /* 0x000fca000f8e10ff */
[----:B------:R-:W0:Y:S01]  /*2350*/  LDS.64 R14, [R7] ;  /* 0x00000000070e7984 */ /* 0x000e220000000a00 */
[----:B------:R-:W-:Y:S02]  /*2360*/  VIADD R8, R8, 0x2 ;  /* 0x0000000208087836 */ /* 0x000fe40000000000 */
[----:B----4-:R-:W-:-:S04]  /*2370*/  IMAD.U32 R9, R10, 0x10000, RZ ;  /* 0x000100000a097824 */ /* 0x010fc800078e00ff */
[----:B0-----:R-:W-:Y:S01]  /*2380*/  FFMA R14, R14, R9, R22 ;  /* 0x000000090e0e7223 */ /* 0x001fe20000000016 */
[----:B-----5:R-:W-:-:S04]  /*2390*/  IMAD.U32 R17, R12, 0x10000, RZ ;  /* 0x000100000c117824 */ /* 0x020fc800078e00ff */
[----:B------:R-:W-:-:S07]  /*23a0*/  FFMA R22, R17, R15, R14 ;  /* 0x0000000f11167223 */ /* 0x000fce000000000e */
.L_x_76:
        /* <DEDUP_REMOVED lines=8> */
[----:B------:R-:W4:Y:S01]  /*2430*/  LDG.E.U16.CONSTANT R10, desc[UR6][R10.64] ;  /* 0x000000060a0a7981 */ /* 0x000f22000c1e9500 */
[----:B------:R-:W0:Y:S01]  /*2440*/  S2UR UR5, SR_CgaCtaId ;  /* 0x00000000000579c3 */ /* 0x000e220000008800 */
[----:B------:R-:W-:Y:S02]  /*2450*/  UMOV UR4, 0x400 ;  /* 0x0000040000047882 */ /* 0x000fe40000000000 */
[----:B------:R-:W-:-:S04]  /*2460*/  UIADD3 UR4, UPT, UPT, UR4, 0x110, URZ ;  /* 0x0000011004047890 */ /* 0x000fc8000fffe0ff */
[----:B0-----:R-:W-:-:S06]  /*2470*/  ULEA UR4, UR5, UR4, 0x18 ;  /* 0x0000000405047291 */ /* 0x001fcc000f8ec0ff */
[----:B------:R-:W-:-:S05]  /*2480*/  LEA R8, R8, UR4, 0x2 ;  /* 0x0000000408087c11 */ /* 0x000fca000f8e10ff */
[----:B------:R-:W0:Y:S01]  /*2490*/  LDS R7, [R8] ;  /* 0x0000000008077984 */ /* 0x000e220000000800 */
[----:B----4-:R-:W-:-:S04]  /*24a0*/  IMAD.U32 R9, R10, 0x10000, RZ ;  /* 0x000100000a097824 */ /* 0x010fc800078e00ff */
[----:B0-----:R-:W-:-:S07]  /*24b0*/  FFMA R22, R7, R9, R22 ;  /* 0x0000000907167223 */ /* 0x001fce0000000016 */
.L_x_74:
[----:B------:R-:W4:Y:S01]  /*24c0*/  LDCU.64 UR4, c[0x0][0x398] ;  /* 0x00007300ff0477ac */ /* 0x000f220008000a00 */
[C---:B------:R-:W-:Y:S02]  /*24d0*/  IADD3 R7, P0, PT, R3.reuse, R2, RZ ;  /* 0x0000000203077210 */ /* 0x040fe40007f1e0ff */
[----:B------:R-:W-:Y:S02]  /*24e0*/  F2FP.BF16.F32.PACK_AB R22, RZ, R22 ;  /* 0x00000016ff16723e */ /* 0x000fe400000010ff */
[C---:B-1----:R-:W-:Y:S01]  /*24f0*/  LEA.HI.X.SX32 R10, R3.reuse, R6, 0x1, P0 ;  /* 0x00000006030a7211 */ /* 0x042fe200000f0eff */
[----:B--2---:R-:W-:Y:S01]  /*2500*/  VIADD R3, R3, UR8 ;  /* 0x0000000803037c36 */ /* 0x004fe20008000000 */
[C---:B----4-:R-:W-:Y:S01]  /*2510*/  LEA R8, P0, R7.reuse, UR4, 0x1 ;  /* 0x0000000407087c11 */ /* 0x050fe2000f8008ff */
[----:B------:R-:W1:Y:S03]  /*2520*/  LDCU UR4, c[0x0][0x3b4] ;  /* 0x00007680ff0477ac */ /* 0x000e660008000800 */
[----:B------:R-:W-:-:S05]  /*2530*/  LEA.HI.X R9, R7, UR5, R10, 0x1, P0 ;  /* 0x0000000507097c11 */ /* 0x000fca00080f0c0a */
[----:B------:R4:W-:Y:S01]  /*2540*/  STG.E.U16 desc[UR6][R8.64], R22 ;  /* 0x0000001608007986 */ /* 0x0009e2000c101506 */
[----:B-1----:R-:W-:-:S13]  /*2550*/  ISETP.GE.AND P0, PT, R3, UR4, PT ;  /* 0x0000000403007c0c */ /* 0x002fda000bf06270 */
[----:B----4-:R-:W-:Y:S05]  /*2560*/  @!P0 BRA `(.L_x_70) ;  /* 0xfffffff000e08947 */ /* 0x010fea000383ffff */
[----:B---3--:R-:W-:Y:S05]  /*2570*/  EXIT ;  /* 0x000000000000794d */ /* 0x008fea0003800000 */
.L_x_59:
[----:B--2---:R-:W-:Y:S02]  /*2580*/  IMAD.MOV.U32 R16, RZ, RZ, R9 ;  /* 0x000000ffff107224 */ /* 0x004fe400078e0009 */
[----:B------:R-:W-:Y:S02]  /*2590*/  IMAD.MOV.U32 R17, RZ, RZ, 0x10 ;  /* 0x00000010ff117424 */ /* 0x000fe400078e00ff */
[----:B------:R-:W-:Y:S02]  /*25a0*/  IMAD.MOV.U32 R18, RZ, RZ, 0x1f ;  /* 0x0000001fff127424 */ /* 0x000fe400078e00ff */
[----:B------:R-:W-:-:S07]  /*25b0*/  IMAD.MOV.U32 R15, RZ, RZ, -0x1 ;  /* 0xffffffffff0f7424 */ /* 0x000fce00078e00ff */
[----:B01----:R-:W-:Y:S05]  /*25c0*/  WARPSYNC.COLLECTIVE R15, `(.L_x_77) ;  /* 0x000000000f087348 */ /* 0x003fea0003c00000 */
[----:B0-----:R0:W2:Y:S02]  /*25d0*/  SHFL.DOWN P1, R14, R16, R17, R18 ;  /* 0x08000011100e7389 */ /* 0x0010a40000020012 */
[----:B012---:R-:W-:Y:S05]  /*25e0*/  ENDCOLLECTIVE ;  /* 0x000000000000791b */ /* 0x007fea0003800000 */
.L_x_77:
[----:B------:R-:W-:Y:S01]  /*25f0*/  IMAD.MOV.U32 R17, RZ, RZ, 0x8 ;  /* 0x00000008ff117424 */ /* 0x000fe200078e00ff */
[----:B------:R-:W-:-:S04]  /*2600*/  MOV R10, R14 ;  /* 0x0000000e000a7202 */ /* 0x000fc80000000f00 */
[----:B------:R-:W-:-:S05]  /*2610*/  FMNMX R10, R10, R9, !PT ;  /* 0x000000090a0a7209 */ /* 0x000fca0007800000 */
[----:B------:R-:W-:-:S07]  /*2620*/  IMAD.MOV.U32 R16, RZ, RZ, R10 ;  /* 0x000000ffff107224 */ /* 0x000fce00078e000a */
[----:B------:R-:W-:Y:S05]  /*2630*/  WARPSYNC.COLLECTIVE R15, `(.L_x_78) ;  /* 0x000000000f087348 */ /* 0x000fea0003c00000 */
[----:B------:R0:W1:Y:S02]  /*2640*/  SHFL.DOWN P1, R14, R16, R17, R18 ;  /* 0x08000011100e7389 */ /* 0x0000640000020012 */
[----:B01----:R-:W-:Y:S05]  /*2650*/  ENDCOLLECTIVE ;  /* 0x000000000000791b */ /* 0x003fea0003800000 */
.L_x_78:
[----:B------:R-:W-:Y:S02]  /*2660*/  IMAD.MOV.U32 R17, RZ, RZ, 0x4 ;  /* 0x00000004ff117424 */ /* 0x000fe400078e00ff */
[----:B------:R-:W-:-:S05]  /*2670*/  IMAD.MOV.U32 R11, RZ, RZ, R14 ;  /* 0x000000ffff0b7224 */ /* 0x000fca00078e000e */
[----:B------:R-:W-:-:S05]  /*2680*/  FMNMX R11, R10, R11, !PT ;  /* 0x0000000b0a0b7209 */ /* 0x000fca0007800000 */
[----:B------:R-:W-:-:S07]  /*2690*/  IMAD.MOV.U32 R16, RZ, RZ, R11 ;  /* 0x000000ffff107224 */ /* 0x000fce00078e000b */
[----:B------:R-:W-:Y:S05]  /*26a0*/  WARPSYNC.COLLECTIVE R15, `(.L_x_79) ;  /* 0x000000000f087348 */ /* 0x000fea0003c00000 */
[----:B------:R0:W1:Y:S02]  /*26b0*/  SHFL.DOWN P1, R14, R16, R17, R18 ;  /* 0x08000011100e7389 */ /* 0x0000640000020012 */
[----:B01----:R-:W-:Y:S05]  /*26c0*/  ENDCOLLECTIVE ;  /* 0x000000000000791b */ /* 0x003fea0003800000 */
.L_x_79:
[----:B------:R-:W-:Y:S02]  /*26d0*/  IMAD.MOV.U32 R17, RZ, RZ, 0x2 ;  /* 0x00000002ff117424 */ /* 0x000fe400078e00ff */
[----:B------:R-:W-:-:S05]  /*26e0*/  IMAD.MOV.U32 R12, RZ, RZ, R14 ;  /* 0x000000ffff0c7224 */ /* 0x000fca00078e000e */
[----:B------:R-:W-:-:S05]  /*26f0*/  FMNMX R12, R11, R12, !PT ;  /* 0x0000000c0b0c7209 */ /* 0x000fca0007800000 */
[----:B------:R-:W-:-:S07]  /*2700*/  IMAD.MOV.U32 R16, RZ, RZ, R12 ;  /* 0x000000ffff107224 */ /* 0x000fce00078e000c */
[----:B------:R-:W-:Y:S05]  /*2710*/  WARPSYNC.COLLECTIVE R15, `(.L_x_80) ;  /* 0x000000000f087348 */ /* 0x000fea0003c00000 */
[----:B------:R0:W1:Y:S02]  /*2720*/  SHFL.DOWN P1, R14, R16, R17, R18 ;  /* 0x08000011100e7389 */ /* 0x0000640000020012 */
[----:B01----:R-:W-:Y:S05]  /*2730*/  ENDCOLLECTIVE ;  /* 0x000000000000791b */ /* 0x003fea0003800000 */
.L_x_80:
[----:B------:R-:W-:Y:S02]  /*2740*/  IMAD.MOV.U32 R17, RZ, RZ, 0x1 ;  /* 0x00000001ff117424 */ /* 0x000fe400078e00ff */
[----:B------:R-:W-:-:S05]  /*2750*/  IMAD.MOV.U32 R13, RZ, RZ, R14 ;  /* 0x000000ffff0d7224 */ /* 0x000fca00078e000e */
[----:B------:R-:W-:-:S04]  /*2760*/  FMNMX R13, R12, R13, !PT ;  /* 0x0000000d0c0d7209 */ /* 0x000fc80007800000 */
[----:B------:R-:W-:-:S07]  /*2770*/  MOV R16, R13 ;  /* 0x0000000d00107202 */ /* 0x000fce0000000f00 */
[----:B------:R-:W-:Y:S05]  /*2780*/  WARPSYNC.COLLECTIVE R15, `(.L_x_81) ;  /* 0x000000000f087348 */ /* 0x000fea0003c00000 */
[----:B------:R0:W1:Y:S02]  /*2790*/  SHFL.DOWN P1, R14, R16, R17, R18 ;  /* 0x08000011100e7389 */ /* 0x0000640000020012 */
[----:B01----:R-:W-:Y:S05]  /*27a0*/  ENDCOLLECTIVE ;  /* 0x000000000000791b */ /* 0x003fea0003800000 */
.L_x_81:
[----:B------:R-:W-:Y:S05]  /*27b0*/  BRA `(.L_x_82) ;  /* 0xffffffe8001c7947 */ /* 0x000fea000383ffff */
.L_x_64:
[----:B-1----:R-:W-:Y:S02]  /*27c0*/  IMAD.MOV.U32 R16, RZ, RZ, R7 ;  /* 0x000000ffff107224 */ /* 0x002fe400078e0007 */
[----:B------:R-:W-:Y:S02]  /*27d0*/  IMAD.MOV.U32 R17, RZ, RZ, 0x10 ;  /* 0x00000010ff117424 */ /* 0x000fe400078e00ff */
[----:B------:R-:W-:Y:S02]  /*27e0*/  IMAD.MOV.U32 R18, RZ, RZ, 0x1f ;  /* 0x0000001fff127424 */ /* 0x000fe400078e00ff */
[----:B------:R-:W-:-:S07]  /*27f0*/  IMAD.MOV.U32 R15, RZ, RZ, -0x1 ;  /* 0xffffffffff0f7424 */ /* 0x000fce00078e00ff */
[----:B0-----:R-:W-:Y:S05]  /*2800*/  WARPSYNC.COLLECTIVE R15, `(.L_x_83) ;  /* 0x000000000f087348 */ /* 0x001fea0003c00000 */
[----:B------:R1:W2:Y:S02]  /*2810*/  SHFL.DOWN P1, R14, R16, R17, R18 ;  /* 0x08000011100e7389 */ /* 0x0002a40000020012 */
[----:B012---:R-:W-:Y:S05]  /*2820*/  ENDCOLLECTIVE ;  /* 0x000000000000791b */ /* 0x007fea0003800000 */
.L_x_83:
[----:B------:R-:W-:Y:S02]  /*2830*/  IMAD.MOV.U32 R17, RZ, RZ, 0x8 ;  /* 0x00000008ff117424 */ /* 0x000fe400078e00ff */
[----:B------:R-:W-:-:S04]  /*2840*/  IMAD.MOV.U32 R8, RZ, RZ, R14 ;  /* 0x000000ffff087224 */ /* 0x000fc800078e000e */
[----:B------:R-:W-:-:S04]  /*2850*/  FADD R8, R8, R7 ;  /* 0x0000000708087221 */ /* 0x000fc80000000000 */
[----:B------:R-:W-:-:S07]  /*2860*/  IMAD.MOV.U32 R16, RZ, RZ, R8 ;  /* 0x000000ffff107224 */ /* 0x000fce00078e0008 */
[----:B------:R-:W-:Y:S05]  /*2870*/  WARPSYNC.COLLECTIVE R15, `(.L_x_84) ;  /* 0x000000000f087348 */ /* 0x000fea0003c00000 */
[----:B------:R0:W1:Y:S02]  /*2880*/  SHFL.DOWN P1, R14, R16, R17, R18 ;  /* 0x08000011100e7389 */ /* 0x0000640000020012 */
[----:B01----:R-:W-:Y:S05]  /*2890*/  ENDCOLLECTIVE ;  /* 0x000000000000791b */ /* 0x003fea0003800000 */
.L_x_84:
[----:B------:R-:W-:Y:S02]  /*28a0*/  IMAD.MOV.U32 R17, RZ, RZ, 0x4 ;  /* 0x00000004ff117424 */ /* 0x000fe400078e00ff */
[----:B------:R-:W-:-:S04]  /*28b0*/  IMAD.MOV.U32 R9, RZ, RZ, R14 ;  /* 0x000000ffff097224 */ /* 0x000fc800078e000e */
[----:B------:R-:W-:-:S05]  /*28c0*/  FADD R9, R8, R9 ;  /* 0x0000000908097221 */ /* 0x000fca0000000000 */
[----:B------:R-:W-:-:S07]  /*28d0*/  MOV R16, R9 ;  /* 0x0000000900107202 */ /* 0x000fce0000000f00 */
[----:B------:R-:W-:Y:S05]  /*28e0*/  WARPSYNC.COLLECTIVE R15, `(.L_x_85) ;  /* 0x000000000f087348 */ /* 0x000fea0003c00000 */
[----:B------:R0:W1:Y:S02]  /*28f0*/  SHFL.DOWN P1, R14, R16, R17, R18 ;  /* 0x08000011100e7389 */ /* 0x0000640000020012 */
[----:B01----:R-:W-:Y:S05]  /*2900*/  ENDCOLLECTIVE ;  /* 0x000000000000791b */ /* 0x003fea0003800000 */
.L_x_85:
[----:B------:R-:W-:Y:S02]  /*2910*/  IMAD.MOV.U32 R17, RZ, RZ, 0x2 ;  /* 0x00000002ff117424 */ /* 0x000fe400078e00ff */
[----:B------:R-:W-:-:S04]  /*2920*/  IMAD.MOV.U32 R10, RZ, RZ, R14 ;  /* 0x000000ffff0a7224 */ /* 0x000fc800078e000e */
[----:B------:R-:W-:-:S04]  /*2930*/  FADD R10, R9, R10 ;  /* 0x0000000a090a7221 */ /* 0x000fc80000000000 */
[----:B------:R-:W-:-:S07]  /*2940*/  IMAD.MOV.U32 R16, RZ, RZ, R10 ;  /* 0x000000ffff107224 */ /* 0x000fce00078e000a */
[----:B------:R-:W-:Y:S05]  /*2950*/  WARPSYNC.COLLECTIVE R15, `(.L_x_86) ;  /* 0x000000000f087348 */ /* 0x000fea0003c00000 */
[----:B------:R0:W1:Y:S02]  /*2960*/  SHFL.DOWN P1, R14, R16, R17, R18 ;  /* 0x08000011100e7389 */ /* 0x0000640000020012 */
[----:B01----:R-:W-:Y:S05]  /*2970*/  ENDCOLLECTIVE ;  /* 0x000000000000791b */ /* 0x003fea0003800000 */
.L_x_86:
[----:B------:R-:W-:Y:S02]  /*2980*/  IMAD.MOV.U32 R17, RZ, RZ, 0x1 ;  /* 0x00000001ff117424 */ /* 0x000fe400078e00ff */
[----:B------:R-:W-:-:S04]  /*2990*/  IMAD.MOV.U32 R11, RZ, RZ, R14 ;  /* 0x000000ffff0b7224 */ /* 0x000fc800078e000e */
[----:B------:R-:W-:-:S04]  /*29a0*/  FADD R11, R10, R11 ;  /* 0x0000000b0a0b7221 */ /* 0x000fc80000000000 */
[----:B------:R-:W-:-:S07]  /*29b0*/  IMAD.MOV.U32 R16, RZ, RZ, R11 ;  /* 0x000000ffff107224 */ /* 0x000fce00078e000b */
[----:B------:R-:W-:Y:S05]  /*29c0*/  WARPSYNC.COLLECTIVE R15, `(.L_x_87) ;  /* 0x000000000f087348 */ /* 0x000fea0003c00000 */
[----:B------:R0:W1:Y:S02]  /*29d0*/  SHFL.DOWN P1, R14, R16, R17, R18 ;  /* 0x08000011100e7389 */ /* 0x0000640000020012 */
[----:B01----:R-:W-:Y:S05]  /*29e0*/  ENDCOLLECTIVE ;  /* 0x000000000000791b */ /* 0x003fea0003800000 */
.L_x_87:
[----:B------:R-:W-:Y:S01]  /*29f0*/  IMAD.MOV.U32 R12, RZ, RZ, R14 ;  /* 0x000000ffff0c7224 */ /* 0x000fe200078e000e */
[----:B------:R-:W-:Y:S06]  /*2a00*/  BRA `(.L_x_88) ;  /* 0xffffffe800d47947 */ /* 0x000fec000383ffff */
        .weak           $__internal_1_$__cuda_sm20_rcp_rn_f32_slowpath
        .type           $__internal_1_$__cuda_sm20_rcp_rn_f32_slowpath,@function
        .size           $__internal_1_$__cuda_sm20_rcp_rn_f32_slowpath,(.L_x_299 - $__internal_1_$__cuda_sm20_rcp_rn_f32_slowpath)
$__internal_1_$__cuda_sm20_rcp_rn_f32_slowpath:
[----:B------:R-:W-:-:S05]  /*2a10*/  IMAD.SHL.U32 R9, R7, 0x2, RZ ;  /* 0x0000000207097824 */ /* 0x000fca00078e00ff */
[----:B------:R-:W-:-:S04]  /*2a20*/  SHF.R.U32.HI R9, RZ, 0x18, R9 ;  /* 0x00000018ff097819 */ /* 0x000fc80000011609 */
[----:B------:R-:W-:-:S13]  /*2a30*/  ISETP.NE.U32.AND P0, PT, R9, RZ, PT ;  /* 0x000000ff0900720c */ /* 0x000fda0003f05070 */
[----:B------:R-:W-:Y:S05]  /*2a40*/  @P0 BRA `(.L_x_89) ;  /* 0x00000000002c0947 */ /* 0x000fea0003800000 */
[----:B------:R-:W-:-:S04]  /*2a50*/  SHF.L.U32 R9, R7, 0x1, RZ ;  /* 0x0000000107097819 */ /* 0x000fc800000006ff */
        /* <DEDUP_REMOVED lines=10> */
.L_x_89:
        /* <DEDUP_REMOVED lines=33> */
.L_x_91:
[----:B------:R0:W1:Y:S02]  /*2d10*/  MUFU.RCP R9, R7 ;  /* 0x0000000700097308 */ /* 0x0000640000001000 */
.L_x_90:
[----:B------:R-:W-:-:S04]  /*2d20*/  IMAD.MOV.U32 R11, RZ, RZ, 0x0 ;  /* 0x00000000ff0b7424 */ /* 0x000fc800078e00ff */
[----:B0123--:R-:W-:Y:S05]  /*2d30*/  RET.REL.NODEC R10 `(_ZN8pygpukit3ops2nn27sdpa_causal_bf16_kernel_ptrEPK13__nv_bfloat16S4_S4_PS2_PKiiiiif) ;  /* 0xffffffd00ab07950 */ /* 0x00ffea0003c3ffff */
.L_x_92:
        /* <DEDUP_REMOVED lines=12> */
.L_x_299:


//--------------------- .text._ZN8pygpukit3ops2nn26sdpa_causal_f16_kernel_ptrEPK6__halfS4_S4_PS2_PKiiiiif --------------------------
	.section	.text._ZN8pygpukit3ops2nn26sdpa_causal_f16_kernel_ptrEPK6__halfS4_S4_PS2_PKiiiiif,"ax",@progbits
	.align	128
        .global         _ZN8pygpukit3ops2nn26sdpa_causal_f16_kernel_ptrEPK6__halfS4_S4_PS2_PKiiiiif
        .type           _ZN8pygpukit3ops2nn26sdpa_causal_f16_kernel_ptrEPK6__halfS4_S4_PS2_PKiiiiif,@function
        .size           _ZN8pygpukit3ops2nn26sdpa_causal_f16_kernel_ptrEPK6__halfS4_S4_PS2_PKiiiiif,(.L_x_300 - _ZN8pygpukit3ops2nn26sdpa_causal_f16_kernel_ptrEPK6__halfS4_S4_PS2_PKiiiiif)
        .other          _ZN8pygpukit3ops2nn26sdpa_causal_f16_kernel_ptrEPK6__halfS4_S4_PS2_PKiiiiif,@"STO_CUDA_ENTRY STV_DEFAULT"
_ZN8pygpukit3ops2nn26sdpa_causal_f16_kernel_ptrEPK6__halfS4_S4_PS2_PKiiiiif:
.text._ZN8pygpukit3ops2nn26sdpa_causal_f16_kernel_ptrEPK6__halfS4_S4_PS2_PKiiiiif:
        /* <DEDUP_REMOVED lines=36> */
.L_x_96:
        /* <DEDUP_REMOVED lines=10> */
.L_x_95:
[C---:B------:R-:W-:Y:S01]  /*02e0*/  LOP3.LUT R9, R11.reuse, 0x7, RZ, 0xc0, !PT ;  /* 0x000000070b097812 */ /* 0x040fe200078ec0ff */
[----:B------:R-:W-:Y:S02]  /*02f0*/  VIADD R7, R11, 0xffffffff ;  /* 0xffffffff0b077836 */ /* 0x000fe40000000000 */
[----:B------:R-:W-:Y:S01]  /*0300*/  IMAD.MOV.U32 R13, RZ, RZ, R3 ;  /* 0x000000ffff0d7224 */ /* 0x000fe200078e0003 */
[----:B------:R-:W-:Y:S02]  /*0310*/  IADD3 R10, PT, PT, R9, -0x1, RZ ;  /* 0xffffffff090a7810 */ /* 0x000fe40007ffe0ff */
[----:B------:R-:W-:Y:S01]  /*0320*/  ISETP.GE.U32.AND P0, PT, R7, 0x7, PT ;  /* 0x000000070700780c */ /* 0x000fe20003f06070 */
[----:B------:R-:W-:Y:S01]  /*0330*/  IMAD.MOV.U32 R7, RZ, RZ, -0x800000 ;  /* 0xff800000ff077424 */ /* 0x000fe200078e00ff */
[----:B------:R-:W-:Y:S02]  /*0340*/  ISETP.GE.U32.AND P1, PT, R10, 0x3, PT ;  /* 0x000000030a00780c */ /* 0x000fe40003f26070 */
[----:B------:R-:W-:-:S02]  /*0350*/  LOP3.LUT R10, R11, 0x3, RZ, 0xc0, !PT ;  /* 0x000000030b0a7812 */ /* 0x000fc400078ec0ff */
[----:B------:R-:W-:-:S09]  /*0360*/  LOP3.LUT R11, R11, 0x7ffffff8, RZ, 0xc0, !PT ;  /* 0x7ffffff80b0b7812 */ /* 0x000fd200078ec0ff */
.L_x_104:
        /* <DEDUP_REMOVED lines=9> */
.L_x_100:
        /* <DEDUP_REMOVED lines=16> */
[----:B------:R-:W3:Y:S04]  /*0500*/  LDG.E.U16.CONSTANT R19, desc[UR6][R14.64+0x4] ;  /* 0x000004060e137981 */ /* 0x000ee8000c1e9500 */
[----:B------:R-:W3:Y:S04]  /*0510*/  LDG.E.U16.CONSTANT R20, desc[UR6][R16.64+0x4] ;  /* 0x0000040610147981 */ /* 0x000ee8000c1e9500 */
[----:B------:R-:W3:Y:S04]  /*0520*/  LDG.E.U16.CONSTANT R27, desc[UR6][R16.64+0xc] ;  /* 0x00000c06101b7981 */ /* 0x000ee8000c1e9500 */
[----:B------:R-:W3:Y:S04]  /*0530*/  LDG.E.U16.CONSTANT R26, desc[UR6][R14.64+0xe] ;  /* 0x00000e060e1a7981 */ /* 0x000ee8000c1e9500 */
[----:B------:R-:W3:Y:S01]  /*0540*/  LDG.E.U16.CONSTANT R28, desc[UR6][R16.64+0xe] ;  /* 0x00000e06101c7981 */ /* 0x000ee2000c1e9500 */
[----:B--2---:R-:W-:-:S02]  /*0550*/  HADD2.F32 R21, -RZ, R21.H0_H0 ;  /* 0x20000015ff157230 */ /* 0x004fc40000004100 */
[----:B----4-:R-:W-:Y:S02]  /*0560*/  HADD2.F32 R22, -RZ, R22.H0_H0 ;  /* 0x20000016ff167230 */ /* 0x010fe40000004100 */
[----:B-----5:R-:W-:-:S03]  /*0570*/  HADD2.F32 R24, -RZ, R24.H0_H0 ;  /* 0x20000018ff187230 */ /* 0x020fc60000004100 */
[----:B------:R-:W-:Y:S01]  /*0580*/  FFMA R21, R21, R22, R12 ;  /* 0x0000001615157223 */ /* 0x000fe2000000000c */
[----:B---3--:R-:W-:Y:S01]  /*0590*/  HADD2.F32 R22, -RZ, R23.H0_H0 ;  /* 0x20000017ff167230 */ /* 0x008fe20000004100 */
[----:B------:R-:W2:Y:S01]  /*05a0*/  LDG.E.U16.CONSTANT R12, desc[UR6][R14.64+0x6] ;  /* 0x000006060e0c7981 */ /* 0x000ea2000c1e9500 */
[----:B------:R-:W-:-:S03]  /*05b0*/  HADD2.F32 R25, -RZ, R19.H0_H0 ;  /* 0x20000013ff197230 */ /* 0x000fc60000004100 */
[----:B------:R-:W3:Y:S01]  /*05c0*/  LDG.E.U16.CONSTANT R19, desc[UR6][R16.64+0x6] ;  /* 0x0000060610137981 */ /* 0x000ee2000c1e9500 */
[----:B------:R-:W-:Y:S02]  /*05d0*/  HADD2.F32 R23, -RZ, R20.H0_H0 ;  /* 0x20000014ff177230 */ /* 0x000fe40000004100 */
        /* <DEDUP_REMOVED lines=9> */
[----:B------:R-:W-:Y:S02]  /*0670*/  HADD2.F32 R27, -RZ, R27.H0_H0 ;  /* 0x2000001bff1b7230 */ /* 0x000fe40000004100 */
[----:B-1----:R-:W-:Y:S02]  /*0680*/  HADD2.F32 R17, -RZ, R26.H0_H0 ;  /* 0x2000001aff117230 */ /* 0x002fe40000004100 */
[----:B------:R-:W-:Y:S02]  /*0690*/  HADD2.F32 R28, -RZ, R28.H0_H0 ;  /* 0x2000001cff1c7230 */ /* 0x000fe40000004100 */
[----:B--2---:R-:W-:Y:S02]  /*06a0*/  HADD2.F32 R12, -RZ, R12.H0_H0 ;  /* 0x2000000cff0c7230 */ /* 0x004fe40000004100 */
[----:B---3--:R-:W-:Y:S02]  /*06b0*/  HADD2.F32 R19, -RZ, R19.H0_H0 ;  /* 0x20000013ff137230 */ /* 0x008fe40000004100 */
[----:B----4-:R-:W-:-:S03]  /*06c0*/  HADD2.F32 R29, -RZ, R20.H0_H0 ;  /* 0x20000014ff1d7230 */ /* 0x010fc60000004100 */
[----:B------:R-:W-:Y:S01]  /*06d0*/  FFMA R12, R12, R19, R25 ;  /* 0x000000130c0c7223 */ /* 0x000fe20000000019 */
[----:B-----5:R-:W-:Y:S02]  /*06e0*/  HADD2.F32 R21, -RZ, R21.H0_H0 ;  /* 0x20000015ff157230 */ /* 0x020fe40000004100 */
[----:B------:R-:W-:-:S03]  /*06f0*/  HADD2.F32 R19, -RZ, R24.H0_H0 ;  /* 0x20000018ff137230 */ /* 0x000fc60000004100 */
[----:B------:R-:W-:Y:S01]  /*0700*/  FFMA R12, R29, R21, R12 ;  /* 0x000000151d0c7223 */ /* 0x000fe2000000000c */
[----:B------:R-:W-:Y:S02]  /*0710*/  HADD2.F32 R23, -RZ, R23.H0_H0 ;  /* 0x20000017ff177230 */ /* 0x000fe40000004100 */
[----:B------:R-:W-:-:S03]  /*0720*/  HADD2.F32 R15, -RZ, R22.H0_H0 ;  /* 0x20000016ff0f7230 */ /* 0x000fc60000004100 */
[----:B------:R-:W-:-:S04]  /*0730*/  FFMA R12, R19, R23, R12 ;  /* 0x00000017130c7223 */ /* 0x000fc8000000000c */
[----:B------:R-:W-:-:S04]  /*0740*/  FFMA R12, R15, R27, R12 ;  /* 0x0000001b0f0c7223 */ /* 0x000fc8000000000c */
[----:B------:R-:W-:Y:S01]  /*0750*/  FFMA R12, R17, R28, R12 ;  /* 0x0000001c110c7223 */ /* 0x000fe2000000000c */
[----:B------:R-:W-:Y:S06]  /*0760*/  @P2 BRA `(.L_x_100) ;  /* 0xfffffffc00242947 */ /* 0x000fec000383ffff */
[----:B------:R-:W-:-:S07]  /*0770*/  MOV R19, R11 ;  /* 0x0000000b00137202 */ /* 0x000fce0000000f00 */
.L_x_99:
        /* <DEDUP_REMOVED lines=24> */
[----:B------:R-:W-:-:S02]  /*0900*/  VIADD R19, R19, 0x4 ;  /* 0x0000000413137836 */ /* 0x000fc40000000000 */
[----:B--2---:R-:W-:Y:S02]  /*0910*/  HADD2.F32 R25, -RZ, R25.H0_H0 ;  /* 0x20000019ff197230 */ /* 0x004fe40000004100 */
[----:B---3--:R-:W-:Y:S02]  /*0920*/  HADD2.F32 R28, -RZ, R27.H0_H0 ;  /* 0x2000001bff1c7230 */ /* 0x008fe40000004100 */
[----:B----4-:R-:W-:Y:S02]  /*0930*/  HADD2.F32 R26, -RZ, R26.H0_H0 ;  /* 0x2000001aff1a7230 */ /* 0x010fe40000004100 */
[----:B-----5:R-:W-:-:S03]  /*0940*/  HADD2.F32 R22, -RZ, R22.H0_H0 ;  /* 0x20000016ff167230 */ /* 0x020fc60000004100 */
[----:B------:R-:W-:Y:S01]  /*0950*/  FFMA R25, R25, R26, R12 ;  /* 0x0000001a19197223 */ /* 0x000fe2000000000c */
[----:B------:R-:W-:-:S03]  /*0960*/  HADD2.F32 R27, -RZ, R20.H0_H0 ;  /* 0x20000014ff1b7230 */ /* 0x000fc60000004100 */
[----:B------:R-:W-:Y:S01]  /*0970*/  FFMA R22, R28, R22, R25 ;  /* 0x000000161c167223 */ /* 0x000fe20000000019 */
[----:B------:R-:W-:Y:S02]  /*0980*/  HADD2.F32 R21, -RZ, R21.H0_H0 ;  /* 0x20000015ff157230 */ /* 0x000fe40000004100 */
[----:B------:R-:W-:-:S03]  /*0990*/  HADD2.F32 R12, -RZ, R23.H0_H0 ;  /* 0x20000017ff0c7230 */ /* 0x000fc60000004100 */
[----:B------:R-:W-:Y:S01]  /*09a0*/  FFMA R21, R27, R21, R22 ;  /* 0x000000151b157223 */ /* 0x000fe20000000016 */
[----:B------:R-:W-:-:S05]  /*09b0*/  HADD2.F32 R24, -RZ, R24.H0_H0 ;  /* 0x20000018ff187230 */ /* 0x000fca0000004100 */
[----:B------:R-:W-:-:S07]  /*09c0*/  FFMA R12, R12, R24, R21 ;  /* 0x000000180c0c7223 */ /* 0x000fce0000000015 */
.L_x_102:
        /* <DEDUP_REMOVED lines=22> */
[----:B--2---:R-:W-:-:S02]  /*0b30*/  HADD2.F32 R21, -RZ, R20.H0_H0 ;  /* 0x20000014ff157230 */ /* 0x004fc40000004100 */
[----:B---3--:R-:W-:Y:S02]  /*0b40*/  HADD2.F32 R23, -RZ, R23.H0_H0 ;  /* 0x20000017ff177230 */ /* 0x008fe40000004100 */
[----:B----4-:R-:W-:Y:S02]  /*0b50*/  HADD2.F32 R22, -RZ, R22.H0_H0 ;  /* 0x20000016ff167230 */ /* 0x010fe40000004100 */
[----:B-----5:R-:W-:-:S03]  /*0b60*/  HADD2.F32 R24, -RZ, R24.H0_H0 ;  /* 0x20000018ff187230 */ /* 0x020fc60000004100 */
[----:B------:R-:W-:-:S04]  /*0b70*/  FFMA R12, R21, R22, R12 ;  /* 0x00000016150c7223 */ /* 0x000fc8000000000c */
[----:B------:R-:W-:-:S07]  /*0b80*/  FFMA R12, R23, R24, R12 ;  /* 0x00000018170c7223 */ /* 0x000fce000000000c */
.L_x_103:
        /* <DEDUP_REMOVED lines=14> */
[----:B--2---:R-:W-:Y:S02]  /*0c70*/  HADD2.F32 R19, -RZ, R14.H0_H0 ;  /* 0x2000000eff137230 */ /* 0x004fe40000004100 */
[----:B---3--:R-:W-:-:S05]  /*0c80*/  HADD2.F32 R20, -RZ, R16.H0_H0 ;  /* 0x20000010ff147230 */ /* 0x008fca0000004100 */
[----:B------:R-:W-:-:S07]  /*0c90*/  FFMA R12, R19, R20, R12 ;  /* 0x00000014130c7223 */ /* 0x000fce000000000c */
.L_x_101:
[----:B------:R-:W1:Y:S02]  /*0ca0*/  LDCU UR4, c[0x0][0x3b8] ;  /* 0x00007700ff0477ac */ /* 0x000e640008000800 */
[----:B-1----:R-:W-:-:S07]  /*0cb0*/  FMUL R12, R12, UR4 ;  /* 0x000000040c0c7c20 */ /* 0x002fce0008400000 */
.L_x_98:
[----:B------:R-:W-:Y:S05]  /*0cc0*/  BSYNC.RECONVERGENT B1 ;  /* 0x0000000000017941 */ /* 0x000fea0003800200 */
.L_x_97:
        /* <DEDUP_REMOVED lines=11> */
.L_x_94:
[----:B------:R-:W-:Y:S05]  /*0d80*/  BSYNC.RECONVERGENT B0 ;  /* 0x0000000000007941 */ /* 0x000fea0003800200 */
.L_x_93:
        /* <DEDUP_REMOVED lines=28> */
[----:B-1----:R-:W-:Y:S02]  /*0f50*/  @!P1 LEA R10, R10, R9, 0x18 ;  /* 0x000000090a0a9211 */ /* 0x002fe400078ec0ff */
[----:B------:R-:W-:-:S03]  /*0f60*/  MOV R9, 0xff800000 ;  /* 0xff80000000097802 */ /* 0x000fc60000000f00 */
        /* <DEDUP_REMOVED lines=12> */
.L_x_129:
[----:B------:R-:W-:Y:S02]  /*1030*/  ISETP.NE.AND P1, PT, R3, RZ, PT ;  /* 0x000000ff0300720c */ /* 0x000fe40003f25270 */
[----:B-1----:R-:W-:-:S11]  /*1040*/  FMNMX R14, R13, R14, !PT ;  /* 0x0000000e0d0e7209 */ /* 0x002fd60007800000 */
[----:B------:R-:W1:Y:S01]  /*1050*/  @!P1 S2R R10, SR_CgaCtaId ;  /* 0x00000000000a9919 */ /* 0x000e620000008800 */
[----:B------:R-:W-:Y:S02]  /*1060*/  @!P1 MOV R9, 0x400 ;  /* 0x0000040000099802 */ /* 0x000fe40000000f00 */
[----:B------:R-:W-:Y:S02]  /*1070*/  @!P1 PLOP3.LUT P0, PT, PT, PT, PT, 0x80, 0x8 ;  /* 0x000000000008981c */ /* 0x000fe40003f0f070 */
[----:B-1----:R-:W-:-:S05]  /*1080*/  @!P1 LEA R9, R10, R9, 0x18 ;  /* 0x000000090a099211 */ /* 0x002fca00078ec0ff */
[----:B------:R1:W-:Y:S06]  /*1090*/  @!P1 STS [R9+0x80], R14 ;  /* 0x0000800e09009388 */ /* 0x0003ec0000000800 */
.L_x_105:
        /* <DEDUP_REMOVED lines=17> */
.L_x_109:
        /* <DEDUP_REMOVED lines=16> */
.L_x_108:
[----:B------:R-:W-:Y:S05]  /*12b0*/  BSYNC.RECONVERGENT B0 ;  /* 0x0000000000007941 */ /* 0x000fea0003800200 */
.L_x_107:
        /* <DEDUP_REMOVED lines=42> */
.L_x_135:
[----:B-1----:R-:W-:-:S07]  /*1560*/  FADD R8, R11, R12 ;  /* 0x0000000c0b087221 */ /* 0x002fce0000000000 */
.L_x_110:
        /* <DEDUP_REMOVED lines=14> */
[----:B-1----:R-:W-:-:S04]  /*1650*/  IADD3 R9, PT, PT, R7, 0x1800000, RZ ;  /* 0x0180000007097810 */ /* 0x002fc80007ffe0ff */
[----:B------:R-:W-:-:S04]  /*1660*/  LOP3.LUT R9, R9, 0x7f800000, RZ, 0xc0, !PT ;  /* 0x7f80000009097812 */ /* 0x000fc800078ec0ff */
[----:B------:R-:W-:-:S13]  /*1670*/  ISETP.GT.U32.AND P0, PT, R9, 0x1ffffff, PT ;  /* 0x01ffffff0900780c */ /* 0x000fda0003f04070 */
[----:B--2---:R-:W-:Y:S05]  /*1680*/  @P0 BRA `(.L_x_114) ;  /* 0x00000000000c0947 */ /* 0x004fea0003800000 */
[----:B------:R-:W-:-:S07]  /*1690*/  MOV R10, 0x16b0 ;  /* 0x000016b0000a7802 */ /* 0x000fce0000000f00 */
[----:B0-----:R-:W-:Y:S05]  /*16a0*/  CALL.REL.NOINC `($__internal_2_$__cuda_sm20_rcp_rn_f32_slowpath) ;  /* 0x0000001000d87944 */ /* 0x001fea0003c00000 */
[----:B------:R-:W-:Y:S05]  /*16b0*/  BRA `(.L_x_115) ;  /* 0x0000000000107947 */ /* 0x000fea0003800000 */
.L_x_114:
[----:B------:R-:W1:Y:S02]  /*16c0*/  MUFU.RCP R10, R7 ;  /* 0x00000007000a7308 */ /* 0x000e640000001000 */
[----:B-1----:R-:W-:-:S04]  /*16d0*/  FFMA R9, R7, R10, -1 ;  /* 0xbf80000007097423 */ /* 0x002fc8000000000a */
[----:B------:R-:W-:-:S04]  /*16e0*/  FADD.FTZ R9, -R9, -RZ ;  /* 0x800000ff09097221 */ /* 0x000fc80000010100 */
[----:B------:R-:W-:-:S07]  /*16f0*/  FFMA R9, R10, R9, R10 ;  /* 0x000000090a097223 */ /* 0x000fce000000000a */
.L_x_115:
[----:B0-----:R-:W0:Y:S01]  /*1700*/  S2R R11, SR_CgaCtaId ;  /* 0x00000000000b7919 */ /* 0x001e220000008800 */
[----:B------:R-:W-:-:S05]  /*1710*/  MOV R7, 0x400 ;  /* 0x0000040000077802 */ /* 0x000fca0000000f00 */
[----:B------:R-:W-:Y:S02]  /*1720*/  VIADD R10, R7, 0x110 ;  /* 0x00000110070a7836 */ /* 0x000fe40000000000 */
[----:B------:R-:W-:-:S03]  /*1730*/  IMAD.MOV.U32 R7, RZ, RZ, R3 ;  /* 0x000000ffff077224 */ /* 0x000fc600078e0003 */
[----:B0-----:R-:W-:-:S07]  /*1740*/  LEA R14, R11, R10, 0x18 ;  /* 0x0000000a0b0e7211 */ /* 0x001fce00078ec0ff */
.L_x_116:
[----:B-1----:R-:W-:Y:S02]  /*1750*/  IMAD R10, R7, 0x4, R14 ;  /* 0x00000004070a7824 */ /* 0x002fe400078e020e */
[----:B------:R-:W-:-:S03]  /*1760*/  IMAD.IADD R7, R8, 0x1, R7 ;  /* 0x0000000108077824 */ /* 0x000fc600078e0207 */
[----:B------:R-:W0:Y:S02]  /*1770*/  LDS R12, [R10] ;  /* 0x000000000a0c7984 */ /* 0x000e240000000800 */
[----:B------:R-:W-:Y:S01]  /*1780*/  ISETP.GE.AND P0, PT, R7, R0, PT ;  /* 0x000000000700720c */ /* 0x000fe20003f06270 */
[----:B0-----:R-:W-:-:S05]  /*1790*/  FMUL R11, R12, R9 ;  /* 0x000000090c0b7220 */ /* 0x001fca0000400000 */
[----:B------:R1:W-:Y:S07]  /*17a0*/  STS [R10], R11 ;  /* 0x0000000b0a007388 */ /* 0x0003ee0000000800 */
[----:B------:R-:W-:Y:S05]  /*17b0*/  @!P0 BRA `(.L_x_116) ;  /* 0xfffffffc00e48947 */ /* 0x000fea000383ffff */
.L_x_113:
[----:B------:R-:W-:Y:S05]  /*17c0*/  BSYNC.RECONVERGENT B0 ;  /* 0x0000000000007941 */ /* 0x000fea0003800200 */
.L_x_112:
        /* <DEDUP_REMOVED lines=9> */
.L_x_118:
        /* <DEDUP_REMOVED lines=9> */
.L_x_117:
[----:B------:R-:W-:Y:S01]  /*18f0*/  ISETP.GE.U32.AND P0, PT, R0, 0x8, PT ;  /* 0x000000080000780c */ /* 0x000fe20003f06070 */
[----:B------:R-:W-:Y:S02]  /*1900*/  HFMA2 R8, -RZ, RZ, 0, 0 ;  /* 0x00000000ff087431 */ /* 0x000fe400000001ff */
        /* <DEDUP_REMOVED lines=13> */
[----:B------:R-:W-:-:S03]  /*19e0*/  IMAD R19, R16, 0x2, R3 ;  /* 0x0000000210137824 */ /* 0x000fc600078e0203 */
[----:B------:R-:W-:Y:S01]  /*19f0*/  MOV R17, UR4 ;  /* 0x0000000400117c02 */ /* 0x000fe20008000f00 */
[C-C-:B------:R-:W-:Y:S02]  /*1a00*/  IMAD R21, R16.reuse, 0x3, R3.reuse ;  /* 0x0000000310157824 */ /* 0x140fe400078e0203 */
[C-C-:B------:R-:W-:Y:S02]  /*1a10*/  IMAD R23, R16.reuse, 0x4, R3.reuse ;  /* 0x0000000410177824 */ /* 0x140fe400078e0203 */
[C-C-:B------:R-:W-:Y:S02]  /*1a20*/  IMAD R25, R16.reuse, 0x5, R3.reuse ;  /* 0x0000000510197824 */ /* 0x140fe400078e0203 */
[C-C-:B------:R-:W-:Y:S02]  /*1a30*/  IMAD R27, R16.reuse, 0x6, R3.reuse ;  /* 0x00000006101b7824 */ /* 0x140fe400078e0203 */
[----:B------:R-:W-:-:S07]  /*1a40*/  IMAD R29, R16, 0x7, R3 ;  /* 0x00000007101d7824 */ /* 0x000fce00078e0203 */
.L_x_120:
        /* <DEDUP_REMOVED lines=12> */
[----:B---3--:R-:W-:-:S05]  /*1b10*/  HADD2.F32 R24, -RZ, R14.H0_H0 ;  /* 0x2000000eff187230 */ /* 0x008fca0000004100 */
[----:B0-----:R-:W-:Y:S01]  /*1b20*/  FFMA R8, R8, R24, R22 ;  /* 0x0000001808087223 */ /* 0x001fe20000000016 */
[----:B------:R-:W-:Y:S02]  /*1b30*/  LEA.HI.X.SX32 R22, R19, R5, 0x1, P0 ;  /* 0x0000000513167211 */ /* 0x000fe400000f0eff */
[----:B------:R-:W-:-:S04]  /*1b40*/  LEA R14, P0, R26, UR10, 0x1 ;  /* 0x0000000a1a0e7c11 */ /* 0x000fc8000f8008ff */
[----:B------:R-:W-:-:S05]  /*1b50*/  LEA.HI.X R15, R26, UR11, R22, 0x1, P0 ;  /* 0x0000000b1a0f7c11 */ /* 0x000fca00080f0c16 */
[----:B------:R-:W3:Y:S01]  /*1b60*/  LDG.E.U16.CONSTANT R14, desc[UR6][R14.64] ;  /* 0x000000060e0e7981 */ /* 0x000ee2000c1e9500 */
[----:B------:R-:W-:Y:S01]  /*1b70*/  IADD3 R22, P0, PT, R4, R21, RZ ;  /* 0x0000001504167210 */ /* 0x000fe20007f1e0ff */
[----:B----4-:R-:W-:-:S03]  /*1b80*/  HADD2.F32 R24, -RZ, R12.H0_H0 ;  /* 0x2000000cff187230 */ /* 0x010fc60000004100 */
[----:B------:R-:W-:Y:S02]  /*1b90*/  LEA.HI.X.SX32 R13, R21, R5, 0x1, P0 ;  /* 0x00000005150d7211 */ /* 0x000fe400000f0eff */
[----:B------:R-:W-:Y:S01]  /*1ba0*/  LEA R12, P0, R22, UR10, 0x1 ;  /* 0x0000000a160c7c11 */ /* 0x000fe2000f8008ff */
[----:B------:R-:W-:-:S03]  /*1bb0*/  FFMA R24, R9, R24, R8 ;  /* 0x0000001809187223 */ /* 0x000fc60000000008 */
[----:B------:R-:W-:Y:S02]  /*1bc0*/  LEA.HI.X R13, R22, UR11, R13, 0x1, P0 ;  /* 0x0000000b160d7c11 */ /* 0x000fe400080f0c0d */
[----:B------:R-:W-:-:S03]  /*1bd0*/  IADD3 R9, P0, PT, R4, R23, RZ ;  /* 0x0000001704097210 */ /* 0x000fc60007f1e0ff */
[----:B------:R0:W4:Y:S01]  /*1be0*/  LDG.E.U16.CONSTANT R22, desc[UR6][R12.64] ;  /* 0x000000060c167981 */ /* 0x000122000c1e9500 */
[----:B------:R-:W-:Y:S02]  /*1bf0*/  LEA.HI.X.SX32 R26, R23, R5, 0x1, P0 ;  /* 0x00000005171a7211 */ /* 0x000fe400000f0eff */
[----:B------:R-:W-:-:S04]  /*1c00*/  LEA R8, P0, R9, UR10, 0x1 ;  /* 0x0000000a09087c11 */ /* 0x000fc8000f8008ff */
[----:B------:R-:W-:-:S05]  /*1c10*/  LEA.HI.X R9, R9, UR11, R26, 0x1, P0 ;  /* 0x0000000b09097c11 */ /* 0x000fca00080f0c1a */
[----:B------:R-:W5:Y:S01]  /*1c20*/  LDG.E.U16.CONSTANT R8, desc[UR6][R8.64] ;  /* 0x0000000608087981 */ /* 0x000f62000c1e9500 */
[----:B---3--:R-:W-:-:S05]  /*1c30*/  HADD2.F32 R15, -RZ, R14.H0_H0 ;  /* 0x2000000eff0f7230 */ /* 0x008fca0000004100 */
[----:B------:R-:W-:Y:S02]  /*1c40*/  FFMA R10, R10, R15, R24 ;  /* 0x0000000f0a0a7223 */ /* 0x000fe40000000018 */
[----:B0-----:R-:W0:Y:S01]  /*1c50*/  LDS.128 R12, [R17] ;  /* 0x00000000110c7984 */ /* 0x001e220000000c00 */
[----:B----4-:R-:W-:-:S05]  /*1c60*/  HADD2.F32 R22, -RZ, R22.H0_H0 ;  /* 0x20000016ff167230 */ /* 0x010fca0000004100 */
[----:B------:R-:W-:Y:S01]  /*1c70*/  FFMA R11, R11, R22, R10 ;  /* 0x000000160b0b7223 */ /* 0x000fe2000000000a */
[----:B------:R-:W-:Y:S01]  /*1c80*/  IADD3 R22, P0, PT, R4, R25, RZ ;  /* 0x0000001904167210 */ /* 0x000fe20007f1e0ff */
[----:B-----5:R-:W-:-:S05]  /*1c90*/  HADD2.F32 R10, -RZ, R8.H0_H0 ;  /* 0x20000008ff0a7230 */ /* 0x020fca0000004100 */
        /* <DEDUP_REMOVED lines=15> */
[----:B------:R-:W-:Y:S01]  /*1d90*/  VIADD R20, R20, 0x8 ;  /* 0x0000000814147836 */ /* 0x000fe20000000000 */
[C---:B------:R-:W-:Y:S01]  /*1da0*/  LEA R25, R16.reuse, R25, 0x3 ;  /* 0x0000001910197211 */ /* 0x040fe200078e18ff */
        /* <DEDUP_REMOVED lines=9> */
[----:B---3--:R-:W-:Y:S02]  /*1e40*/  HADD2.F32 R22, -RZ, R22.H0_H0 ;  /* 0x20000016ff167230 */ /* 0x008fe40000004100 */
[----:B----4-:R-:W-:-:S03]  /*1e50*/  HADD2.F32 R24, -RZ, R10.H0_H0 ;  /* 0x2000000aff187230 */ /* 0x010fc60000004100 */
[----:B------:R-:W-:-:S04]  /*1e60*/  FFMA R13, R13, R22, R12 ;  /* 0x000000160d0d7223 */ /* 0x000fc8000000000c */
[----:B------:R-:W-:Y:S01]  /*1e70*/  FFMA R14, R14, R24, R13 ;  /* 0x000000180e0e7223 */ /* 0x000fe2000000000d */
[----:B-----5:R-:W-:-:S05]  /*1e80*/  HADD2.F32 R26, -RZ, R26.H0_H0 ;  /* 0x2000001aff1a7230 */ /* 0x020fca0000004100 */
[----:B------:R-:W-:Y:S01]  /*1e90*/  FFMA R22, R15, R26, R14 ;  /* 0x0000001a0f167223 */ /* 0x000fe2000000000e */
[----:B------:R-:W-:Y:S06]  /*1ea0*/  @P0 BRA `(.L_x_120) ;  /* 0xfffffff800e80947 */ /* 0x000fec000383ffff */
[----:B------:R-:W-:-:S07]  /*1eb0*/  LOP3.LUT R8, R0, 0x7ffffff8, RZ, 0xc0, !PT ;  /* 0x7ffffff800087812 */ /* 0x000fce00078ec0ff */
.L_x_119:
        /* <DEDUP_REMOVED lines=18> */
[----:B------:R-:W-:-:S02]  /*1fe0*/  IADD3 R13, P3, PT, R4, R7, RZ ;  /* 0x00000007040d7210 */ /* 0x000fc40007f7e0ff */
[----:B------:R-:W-:Y:S02]  /*1ff0*/  LEA.HI.X R11, R11, UR13, R12, 0x1, P1 ;  /* 0x0000000d0b0b7c11 */ /* 0x000fe400088f0c0c */
[C---:B------:R-:W-:Y:S02]  /*2000*/  IADD3 R12, PT, PT, R7.reuse, UR4, RZ ;  /* 0x00000004070c7c10 */ /* 0x040fe4000fffe0ff */
[----:B------:R-:W-:Y:S02]  /*2010*/  LEA.HI.X R17, R14, UR13, R9, 0x1, P2 ;  /* 0x0000000d0e117c11 */ /* 0x000fe400090f0c09 */
[----:B------:R-:W-:Y:S01]  /*2020*/  LEA.HI.X.SX32 R18, R7, R5, 0x1, P3 ;  /* 0x0000000507127211 */ /* 0x000fe200018f0eff */
[----:B------:R0:W4:Y:S01]  /*2030*/  LDG.E.U16.CONSTANT R9, desc[UR6][R10.64] ;  /* 0x000000060a097981 */ /* 0x000122000c1e9500 */
[C---:B------:R-:W-:Y:S02]  /*2040*/  LEA R14, P1, R13.reuse, UR12, 0x1 ;  /* 0x0000000c0d0e7c11 */ /* 0x040fe4000f8208ff */
[----:B------:R-:W-:Y:S01]  /*2050*/  IADD3 R7, P2, PT, R4, R12, RZ ;  /* 0x0000000c04077210 */ /* 0x000fe20007f5e0ff */
[----:B------:R-:W5:Y:S01]  /*2060*/  LDG.E.U16.CONSTANT R16, desc[UR6][R16.64] ;  /* 0x0000000610107981 */ /* 0x000f62000c1e9500 */
[----:B------:R-:W-:-:S02]  /*2070*/  LEA.HI.X R15, R13, UR13, R18, 0x1, P1 ;  /* 0x0000000d0d0f7c11 */ /* 0x000fc400088f0c12 */
[----:B------:R-:W-:Y:S02]  /*2080*/  LEA.HI.X.SX32 R12, R12, R5, 0x1, P2 ;  /* 0x000000050c0c7211 */ /* 0x000fe400010f0eff */
        /* <DEDUP_REMOVED lines=12> */
[----:B----4-:R-:W-:Y:S02]  /*2150*/  HADD2.F32 R9, -RZ, R9.H0_H0 ;  /* 0x20000009ff097230 */ /* 0x010fe40000004100 */
[----:B-----5:R-:W-:-:S03]  /*2160*/  HADD2.F32 R17, -RZ, R16.H0_H0 ;  /* 0x20000010ff117230 */ /* 0x020fc60000004100 */
[----:B0-----:R-:W-:-:S04]  /*2170*/  FFMA R10, R10, R9, R22 ;  /* 0x000000090a0a7223 */ /* 0x001fc80000000016 */
[----:B------:R-:W-:Y:S01]  /*2180*/  FFMA R11, R17, R11, R10 ;  /* 0x0000000b110b7223 */ /* 0x000fe2000000000a */
[----:B--2---:R-:W-:-:S05]  /*2190*/  HADD2.F32 R14, -RZ, R14.H0_H0 ;  /* 0x2000000eff0e7230 */ /* 0x004fca0000004100 */
[----:B-1----:R-:W-:Y:S01]  /*21a0*/  FFMA R12, R12, R14, R11 ;  /* 0x0000000e0c0c7223 */ /* 0x002fe2000000000b */
[----:B---3--:R-:W-:-:S05]  /*21b0*/  HADD2.F32 R9, -RZ, R18.H0_H0 ;  /* 0x20000012ff097230 */ /* 0x008fca0000004100 */
[----:B------:R-:W-:-:S07]  /*21c0*/  FFMA R22, R9, R13, R12 ;  /* 0x0000000d09167223 */ /* 0x000fce000000000c */
.L_x_122:
        /* <DEDUP_REMOVED lines=26> */
[----:B----4-:R-:W-:-:S05]  /*2370*/  HADD2.F32 R9, -RZ, R10.H0_H0 ;  /* 0x2000000aff097230 */ /* 0x010fca0000004100 */
[----:B0-----:R-:W-:Y:S01]  /*2380*/  FFMA R14, R14, R9, R22 ;  /* 0x000000090e0e7223 */ /* 0x001fe20000000016 */
[----:B-----5:R-:W-:-:S05]  /*2390*/  HADD2.F32 R17, -RZ, R12.H0_H0 ;  /* 0x2000000cff117230 */ /* 0x020fca0000004100 */
[----:B------:R-:W-:-:S07]  /*23a0*/  FFMA R22, R17, R15, R14 ;  /* 0x0000000f11167223 */ /* 0x000fce000000000e */
.L_x_123:
        /* <DEDUP_REMOVED lines=15> */
[----:B----4-:R-:W-:-:S05]  /*24a0*/  HADD2.F32 R9, -RZ, R10.H0_H0 ;  /* 0x2000000aff097230 */ /* 0x010fca0000004100 */
[----:B0-----:R-:W-:-:S07]  /*24b0*/  FFMA R22, R7, R9, R22 ;  /* 0x0000000907167223 */ /* 0x001fce0000000016 */
.L_x_121:
[----:B------:R-:W4:Y:S01]  /*24c0*/  LDCU.64 UR4, c[0x0][0x398] ;  /* 0x00007300ff0477ac */ /* 0x000f220008000a00 */
[C---:B------:R-:W-:Y:S02]  /*24d0*/  IADD3 R7, P0, PT, R3.reuse, R2, RZ ;  /* 0x0000000203077210 */ /* 0x040fe40007f1e0ff */
[----:B------:R-:W-:Y:S02]  /*24e0*/  F2FP.F16.F32.PACK_AB R22, RZ, R22 ;  /* 0x00000016ff16723e */ /* 0x000fe400000000ff */
        /* <DEDUP_REMOVED lines=9> */
.L_x_106:
[----:B--2---:R-:W-:Y:S01]  /*2580*/  IMAD.MOV.U32 R16, RZ, RZ, R9 ;  /* 0x000000ffff107224 */ /* 0x004fe200078e0009 */
[----:B------:R-:W-:Y:S01]  /*2590*/  MOV R18, 0x1f ;  /* 0x0000001f00127802 */ /* 0x000fe20000000f00 */
[----:B------:R-:W-:Y:S02]  /*25a0*/  IMAD.MOV.U32 R17, RZ, RZ, 0x10 ;  /* 0x00000010ff117424 */ /* 0x000fe400078e00ff */
[----:B------:R-:W-:-:S07]  /*25b0*/  IMAD.MOV.U32 R15, RZ, RZ, -0x1 ;  /* 0xffffffffff0f7424 */ /* 0x000fce00078e00ff */
[----:B01----:R-:W-:Y:S05]  /*25c0*/  WARPSYNC.COLLECTIVE R15, `(.L_x_124) ;  /* 0x000000000f087348 */ /* 0x003fea0003c00000 */
[----:B0-----:R0:W2:Y:S02]  /*25d0*/  SHFL.DOWN P1, R14, R16, R17, R18 ;  /* 0x08000011100e7389 */ /* 0x0010a40000020012 */
[----:B012---:R-:W-:Y:S05]  /*25e0*/  ENDCOLLECTIVE ;  /* 0x000000000000791b */ /* 0x007fea0003800000 */
.L_x_124:
[----:B------:R-:W-:Y:S02]  /*25f0*/  IMAD.MOV.U32 R17, RZ, RZ, 0x8 ;  /* 0x00000008ff117424 */ /* 0x000fe400078e00ff */
[----:B------:R-:W-:-:S05]  /*2600*/  IMAD.MOV.U32 R10, RZ, RZ, R14 ;  /* 0x000000ffff0a7224 */ /* 0x000fca00078e000e */
[----:B------:R-:W-:-:S05]  /*2610*/  FMNMX R10, R10, R9, !PT ;  /* 0x000000090a0a7209 */ /* 0x000fca0007800000 */
[----:B------:R-:W-:-:S07]  /*2620*/  IMAD.MOV.U32 R16, RZ, RZ, R10 ;  /* 0x000000ffff107224 */ /* 0x000fce00078e000a */
[----:B------:R-:W-:Y:S05]  /*2630*/  WARPSYNC.COLLECTIVE R15, `(.L_x_125) ;  /* 0x000000000f087348 */ /* 0x000fea0003c00000 */
[----:B------:R0:W1:Y:S02]  /*2640*/  SHFL.DOWN P1, R14, R16, R17, R18 ;  /* 0x08000011100e7389 */ /* 0x0000640000020012 */
[----:B01----:R-:W-:Y:S05]  /*2650*/  ENDCOLLECTIVE ;  /* 0x000000000000791b */ /* 0x003fea0003800000 */
.L_x_125:
[----:B------:R-:W-:Y:S02]  /*2660*/  HFMA2 R17, -RZ, RZ, 0, 2.384185791015625e-07 ;  /* 0x00000004ff117431 */ /* 0x000fe400000001ff */
[----:B------:R-:W-:-:S05]  /*2670*/  IMAD.MOV.U32 R11, RZ, RZ, R14 ;  /* 0x000000ffff0b7224 */ /* 0x000fca00078e000e */
[----:B------:R-:W-:-:S05]  /*2680*/  FMNMX R11, R10, R11, !PT ;  /* 0x0000000b0a0b7209 */ /* 0x000fca0007800000 */
[----:B------:R-:W-:-:S07]  /*2690*/  IMAD.MOV.U32 R16, RZ, RZ, R11 ;  /* 0x000000ffff107224 */ /* 0x000fce00078e000b */
[----:B------:R-:W-:Y:S05]  /*26a0*/  WARPSYNC.COLLECTIVE R15, `(.L_x_126) ;  /* 0x000000000f087348 */ /* 0x000fea0003c00000 */
[----:B------:R0:W1:Y:S02]  /*26b0*/  SHFL.DOWN P1, R14, R16, R17, R18 ;  /* 0x08000011100e7389 */ /* 0x0000640000020012 */
[----:B01----:R-:W-:Y:S05]  /*26c0*/  ENDCOLLECTIVE ;  /* 0x000000000000791b */ /* 0x003fea0003800000 */
.L_x_126:
[----:B------:R-:W-:Y:S02]  /*26d0*/  IMAD.MOV.U32 R17, RZ, RZ, 0x2 ;  /* 0x00000002ff117424 */ /* 0x000fe400078e00ff */
[----:B------:R-:W-:-:S05]  /*26e0*/  IMAD.MOV.U32 R12, RZ, RZ, R14 ;  /* 0x000000ffff0c7224 */ /* 0x000fca00078e000e */
[----:B------:R-:W-:-:S05]  /*26f0*/  FMNMX R12, R11, R12, !PT ;  /* 0x0000000c0b0c7209 */ /* 0x000fca0007800000 */
[----:B------:R-:W-:-:S07]  /*2700*/  IMAD.MOV.U32 R16, RZ, RZ, R12 ;  /* 0x000000ffff107224 */ /* 0x000fce00078e000c */
[----:B------:R-:W-:Y:S05]  /*2710*/  WARPSYNC.COLLECTIVE R15, `(.L_x_127) ;  /* 0x000000000f087348 */ /* 0x000fea0003c00000 */
[----:B------:R0:W1:Y:S02]  /*2720*/  SHFL.DOWN P1, R14, R16, R17, R18 ;  /* 0x08000011100e7389 */ /* 0x0000640000020012 */
[----:B01----:R-:W-:Y:S05]  /*2730*/  ENDCOLLECTIVE ;  /* 0x000000000000791b */ /* 0x003fea0003800000 */
.L_x_127:
[----:B------:R-:W-:Y:S02]  /*2740*/  IMAD.MOV.U32 R17, RZ, RZ, 0x1 ;  /* 0x00000001ff117424 */ /* 0x000fe400078e00ff */
[----:B------:R-:W-:-:S05]  /*2750*/  IMAD.MOV.U32 R13, RZ, RZ, R14 ;  /* 0x000000ffff0d7224 */ /* 0x000fca00078e000e */
[----:B------:R-:W-:-:S05]  /*2760*/  FMNMX R13, R12, R13, !PT ;  /* 0x0000000d0c0d7209 */ /* 0x000fca0007800000 */
[----:B------:R-:W-:-:S07]  /*2770*/  IMAD.MOV.U32 R16, RZ, RZ, R13 ;  /* 0x000000ffff107224 */ /* 0x000fce00078e000d */
[----:B------:R-:W-:Y:S05]  /*2780*/  WARPSYNC.COLLECTIVE R15, `(.L_x_128) ;  /* 0x000000000f087348 */ /* 0x000fea0003c00000 */
[----:B------:R0:W1:Y:S02]  /*2790*/  SHFL.DOWN P1, R14, R16, R17, R18 ;  /* 0x08000011100e7389 */ /* 0x0000640000020012 */
[----:B01----:R-:W-:Y:S05]  /*27a0*/  ENDCOLLECTIVE ;  /* 0x000000000000791b */ /* 0x003fea0003800000 */
.L_x_128:
[----:B------:R-:W-:Y:S05]  /*27b0*/  BRA `(.L_x_129) ;  /* 0xffffffe8001c7947 */ /* 0x000fea000383ffff */
.L_x_111:
[----:B-1----:R-:W-:Y:S01]  /*27c0*/  MOV R16, R7 ;  /* 0x0000000700107202 */ /* 0x002fe20000000f00 */
[----:B------:R-:W-:Y:S02]  /*27d0*/  IMAD.MOV.U32 R17, RZ, RZ, 0x10 ;  /* 0x00000010ff117424 */ /* 0x000fe400078e00ff */
[----:B------:R-:W-:Y:S02]  /*27e0*/  IMAD.MOV.U32 R18, RZ, RZ, 0x1f ;  /* 0x0000001fff127424 */ /* 0x000fe400078e00ff */
[----:B------:R-:W-:-:S07]  /*27f0*/  IMAD.MOV.U32 R15, RZ, RZ, -0x1 ;  /* 0xffffffffff0f7424 */ /* 0x000fce00078e00ff */
[----:B0-----:R-:W-:Y:S05]  /*2800*/  WARPSYNC.COLLECTIVE R15, `(.L_x_130) ;  /* 0x000000000f087348 */ /* 0x001fea0003c00000 */
[----:B------:R1:W2:Y:S02]  /*2810*/  SHFL.DOWN P1, R14, R16, R17, R18 ;  /* 0x08000011100e7389 */ /* 0x0002a40000020012 */
[----:B012---:R-:W-:Y:S05]  /*2820*/  ENDCOLLECTIVE ;  /* 0x000000000000791b */ /* 0x007fea0003800000 */
.L_x_130:
[----:B------:R-:W-:Y:S02]  /*2830*/  IMAD.MOV.U32 R17, RZ, RZ, 0x8 ;  /* 0x00000008ff117424 */ /* 0x000fe400078e00ff */
[----:B------:R-:W-:-:S04]  /*2840*/  IMAD.MOV.U32 R8, RZ, RZ, R14 ;  /* 0x000000ffff087224 */ /* 0x000fc800078e000e */
[----:B------:R-:W-:-:S04]  /*2850*/  FADD R8, R8, R7 ;  /* 0x0000000708087221 */ /* 0x000fc80000000000 */
[----:B------:R-:W-:-:S07]  /*2860*/  IMAD.MOV.U32 R16, RZ, RZ, R8 ;  /* 0x000000ffff107224 */ /* 0x000fce00078e0008 */
[----:B------:R-:W-:Y:S05]  /*2870*/  WARPSYNC.COLLECTIVE R15, `(.L_x_131) ;  /* 0x000000000f087348 */ /* 0x000fea0003c00000 */
[----:B------:R0:W1:Y:S02]  /*2880*/  SHFL.DOWN P1, R14, R16, R17, R18 ;  /* 0x08000011100e7389 */ /* 0x0000640000020012 */
[----:B01----:R-:W-:Y:S05]  /*2890*/  ENDCOLLECTIVE ;  /* 0x000000000000791b */ /* 0x003fea0003800000 */
.L_x_131:
[----:B------:R-:W-:Y:S01]  /*28a0*/  IMAD.MOV.U32 R17, RZ, RZ, 0x4 ;  /* 0x00000004ff117424 */ /* 0x000fe200078e00ff */
[----:B------:R-:W-:-:S05]  /*28b0*/  MOV R9, R14 ;  /* 0x0000000e00097202 */ /* 0x000fca0000000f00 */
[----:B------:R-:W-:-:S04]  /*28c0*/  FADD R9, R8, R9 ;  /* 0x0000000908097221 */ /* 0x000fc80000000000 */
[----:B------:R-:W-:-:S07]  /*28d0*/  IMAD.MOV.U32 R16, RZ, RZ, R9 ;  /* 0x000000ffff107224 */ /* 0x000fce00078e0009 */
[----:B------:R-:W-:Y:S05]  /*28e0*/  WARPSYNC.COLLECTIVE R15, `(.L_x_132) ;  /* 0x000000000f087348 */ /* 0x000fea0003c00000 */
[----:B------:R0:W1:Y:S02]  /*28f0*/  SHFL.DOWN P1, R14, R16, R17, R18 ;  /* 0x08000011100e7389 */ /* 0x0000640000020012 */
[----:B01----:R-:W-:Y:S05]  /*2900*/  ENDCOLLECTIVE ;  /* 0x000000000000791b */ /* 0x003fea0003800000 */
.L_x_132:
[----:B------:R-:W-:Y:S02]  /*2910*/  IMAD.MOV.U32 R17, RZ, RZ, 0x2 ;  /* 0x00000002ff117424 */ /* 0x000fe400078e00ff */
[----:B------:R-:W-:-:S04]  /*2920*/  IMAD.MOV.U32 R10, RZ, RZ, R14 ;  /* 0x000000ffff0a7224 */ /* 0x000fc800078e000e */
[----:B------:R-:W-:-:S04]  /*2930*/  FADD R10, R9, R10 ;  /* 0x0000000a090a7221 */ /* 0x000fc80000000000 */
[----:B------:R-:W-:-:S07]  /*2940*/  IMAD.MOV.U32 R16, RZ, RZ, R10 ;  /* 0x000000ffff107224 */ /* 0x000fce00078e000a */
[----:B------:R-:W-:Y:S05]  /*2950*/  WARPSYNC.COLLECTIVE R15, `(.L_x_133) ;  /* 0x000000000f087348 */ /* 0x000fea0003c00000 */
[----:B------:R0:W1:Y:S02]  /*2960*/  SHFL.DOWN P1, R14, R16, R17, R18 ;  /* 0x08000011100e7389 */ /* 0x0000640000020012 */
[----:B01----:R-:W-:Y:S05]  /*2970*/  ENDCOLLECTIVE ;  /* 0x000000000000791b */ /* 0x003fea0003800000 */
.L_x_133:
[----:B------:R-:W-:Y:S02]  /*2980*/  IMAD.MOV.U32 R17, RZ, RZ, 0x1 ;  /* 0x00000001ff117424 */ /* 0x000fe400078e00ff */
[----:B------:R-:W-:-:S04]  /*2990*/  IMAD.MOV.U32 R11, RZ, RZ, R14 ;  /* 0x000000ffff0b7224 */ /* 0x000fc800078e000e */
[----:B------:R-:W-:-:S05]  /*29a0*/  FADD R11, R10, R11 ;  /* 0x0000000b0a0b7221 */ /* 0x000fca0000000000 */
[----:B------:R-:W-:-:S07]  /*29b0*/  MOV R16, R11 ;  /* 0x0000000b00107202 */ /* 0x000fce0000000f00 */
[----:B------:R-:W-:Y:S05]  /*29c0*/  WARPSYNC.COLLECTIVE R15, `(.L_x_134) ;  /* 0x000000000f087348 */ /* 0x000fea0003c00000 */
[----:B------:R0:W1:Y:S02]  /*29d0*/  SHFL.DOWN P1, R14, R16, R17, R18 ;  /* 0x08000011100e7389 */ /* 0x0000640000020012 */
[----:B01----:R-:W-:Y:S05]  /*29e0*/  ENDCOLLECTIVE ;  /* 0x000000000000791b */ /* 0x003fea0003800000 */
.L_x_134:
[----:B------:R-:W-:Y:S01]  /*29f0*/  IMAD.MOV.U32 R12, RZ, RZ, R14 ;  /* 0x000000ffff0c7224 */ /* 0x000fe200078e000e */
[----:B------:R-:W-:Y:S06]  /*2a00*/  BRA `(.L_x_135) ;  /* 0xffffffe800d47947 */ /* 0x000fec000383ffff */
        .weak           $__internal_2_$__cuda_sm20_rcp_rn_f32_slowpath
        .type           $__internal_2_$__cuda_sm20_rcp_rn_f32_slowpath,@function
        .size           $__internal_2_$__cuda_sm20_rcp_rn_f32_slowpath,(.L_x_300 - $__internal_2_$__cuda_sm20_rcp_rn_f32_slowpath)
$__internal_2_$__cuda_sm20_rcp_rn_f32_slowpath:
        /* <DEDUP_REMOVED lines=15> */
.L_x_136:
        /* <DEDUP_REMOVED lines=17> */
[----:B------:R-:W-:Y:S02]  /*2c10*/  LOP3.LUT R12, R17, R14, RZ, 0xc0, !PT ;  /* 0x0000000e110c7212 */ /* 0x000fe400078ec0ff */
[----:B------:R-:W-:-:S02]  /*2c20*/  IADD3 R13, PT, PT, -R13, RZ, RZ ;  /* 0x000000ff0d0d7210 */ /* 0x000fc40007ffe1ff */
[-C--:B------:R-:W-:Y:S02]  /*2c30*/  SHF.R.U32.HI R12, RZ, R11.reuse, R12 ;  /* 0x0000000bff0c7219 */ /* 0x080fe4000001160c */
[--C-:B------:R-:W-:Y:S02]  /*2c40*/  LOP3.LUT P1, RZ, R13, R11, R14.reuse, 0xf8, !PT ;  /* 0x0000000b0dff7212 */ /* 0x100fe4000782f80e */
[C---:B------:R-:W-:Y:S02]  /*2c50*/  LOP3.LUT P0, RZ, R12.reuse, 0x1, RZ, 0xc0, !PT ;  /* 0x000000010cff7812 */ /* 0x040fe4000780c0ff */
[----:B------:R-:W-:Y:S02]  /*2c60*/  LOP3.LUT P2, RZ, R12, 0x2, RZ, 0xc0, !PT ;  /* 0x000000020cff7812 */ /* 0x000fe4000784c0ff */
[----:B------:R-:W-:Y:S02]  /*2c70*/  SHF.R.U32.HI R14, RZ, R9, R14 ;  /* 0x00000009ff0e7219 */ /* 0x000fe4000001160e */
[----:B------:R-:W-:-:S02]  /*2c80*/  PLOP3.LUT P0, PT, P0, P1, P2, 0xe0, 0x0 ;  /* 0x000000000000781c */ /* 0x000fc40000703c20 */
[----:B------:R-:W-:Y:S02]  /*2c90*/  LOP3.LUT P1, RZ, R7, 0x7fffff, RZ, 0xc0, !PT ;  /* 0x007fffff07ff7812 */ /* 0x000fe4000782c0ff */
[----:B------:R-:W-:-:S05]  /*2ca0*/  SEL R11, RZ, 0x1, !P0 ;  /* 0x00000001ff0b7807 */ /* 0x000fca0004000000 */
[----:B------:R-:W-:-:S05]  /*2cb0*/  IMAD.MOV R11, RZ, RZ, -R11 ;  /* 0x000000ffff0b7224 */ /* 0x000fca00078e0a0b */
[----:B------:R-:W-:-:S13]  /*2cc0*/  ISETP.GE.AND P0, PT, R11, RZ, PT ;  /* 0x000000ff0b00720c */ /* 0x000fda0003f06270 */
[----:B------:R-:W-:-:S04]  /*2cd0*/  @!P0 VIADD R14, R14, 0x1 ;  /* 0x000000010e0e8836 */ /* 0x000fc80000000000 */
[----:B------:R-:W-:-:S05]  /*2ce0*/  @!P1 IMAD.SHL.U32 R14, R14, 0x2, RZ ;  /* 0x000000020e0e9824 */ /* 0x000fca00078e00ff */
[----:B------:R-:W-:Y:S01]  /*2cf0*/  LOP3.LUT R9, R14, 0x80000000, R7, 0xf8, !PT ;  /* 0x800000000e097812 */ /* 0x000fe200078ef807 */
[----:B------:R-:W-:Y:S06]  /*2d00*/  BRA `(.L_x_137) ;  /* 0x0000000000047947 */ /* 0x000fec0003800000 */
.L_x_138:
[----:B------:R0:W1:Y:S02]  /*2d10*/  MUFU.RCP R9, R7 ;  /* 0x0000000700097308 */ /* 0x0000640000001000 */
.L_x_137:
[----:B------:R-:W-:-:S04]  /*2d20*/  IMAD.MOV.U32 R11, RZ, RZ, 0x0 ;  /* 0x00000000ff0b7424 */ /* 0x000fc800078e00ff */
[----:B0123--:R-:W-:Y:S05]  /*2d30*/  RET.REL.NODEC R10 `(_ZN8pygpukit3ops2nn26sdpa_causal_f16_kernel_ptrEPK6__halfS4_S4_PS2_PKiiiiif) ;  /* 0xffffffd00ab07950 */ /* 0x00ffea0003c3ffff */
.L_x_139:
        /* <DEDUP_REMOVED lines=12> */
.L_x_300:


//--------------------- .text._ZN8pygpukit3ops2nn23sdpa_causal_bf16_kernelEPK13__nv_bfloat16S4_S4_PS2_iiiiifi --------------------------
	.section	.text._ZN8pygpukit3ops2nn23sdpa_causal_bf16_kernelEPK13__nv_bfloat16S4_S4_PS2_iiiiifi,"ax",@progbits
	.align	128
        .global         _ZN8pygpukit3ops2nn23sdpa_causal_bf16_kernelEPK13__nv_bfloat16S4_S4_PS2_iiiiifi
        .type           _ZN8pygpukit3ops2nn23sdpa_causal_bf16_kernelEPK13__nv_bfloat16S4_S4_PS2_iiiiifi,@function
        .size           _ZN8pygpukit3ops2nn23sdpa_causal_bf16_kernelEPK13__nv_bfloat16S4_S4_PS2_iiiiifi,(.L_x_301 - _ZN8pygpukit3ops2nn23sdpa_causal_bf16_kernelEPK13__nv_bfloat16S4_S4_PS2_iiiiifi)
        .other          _ZN8pygpukit3ops2nn23sdpa_causal_bf16_kernelEPK13__nv_bfloat16S4_S4_PS2_iiiiifi,@"STO_CUDA_ENTRY STV_DEFAULT"
_ZN8pygpukit3ops2nn23sdpa_causal_bf16_kernelEPK13__nv_bfloat16S4_S4_PS2_iiiiifi:
.text._ZN8pygpukit3ops2nn23sdpa_causal_bf16_kernelEPK13__nv_bfloat16S4_S4_PS2_iiiiifi:
[----:B------:R-:W-:Y:S08]  /*0000*/  LDC R1, c[0x0][0x37c] ;  /* 0x0000df00ff017b82 */ /* 0x000ff00000000800 */
[----:B------:R-:W0:Y:S08]  /*0010*/  S2UR UR5, SR_CTAID.Y ;  /* 0x00000000000579c3 */ /* 0x000e300000002600 */
[----:B------:R-:W0:Y:S08]  /*0020*/  LDC.64 R4, c[0x0][0x3a0] ;  /* 0x0000e800ff047b82 */ /* 0x000e300000000a00 */
[----:B------:R-:W1:Y:S01]  /*0030*/  S2UR UR6, SR_CTAID.X ;  /* 0x00000000000679c3 */ /* 0x000e620000002500 */
[----:B0-----:R-:W-:-:S04]  /*0040*/  ISETP.LE.AND P0, PT, R5, UR5, PT ;  /* 0x0000000505007c0c */ /* 0x001fc8000bf03270 */
[----:B-1----:R-:W-:-:S13]  /*0050*/  ISETP.LE.OR P0, PT, R4, UR6, P0 ;  /* 0x0000000604007c0c */ /* 0x002fda0008703670 */
[----:B------:R-:W-:Y:S05]  /*0060*/  @P0 EXIT ;  /* 0x000000000000094d */ /* 0x000fea0003800000 */
[----:B------:R-:W0:Y:S01]  /*0070*/  S2R R0, SR_TID.X ;  /* 0x0000000000007919 */ /* 0x000e220000002100 */
[----:B------:R-:W1:Y:S01]  /*0080*/  LDC R10, c[0x0][0x3b0] ;  /* 0x0000ec00ff0a7b82 */ /* 0x000e620000000800 */
[----:B------:R-:W2:Y:S01]  /*0090*/  LDCU.64 UR10, c[0x0][0x3a8] ;  /* 0x00007500ff0a77ac */ /* 0x000ea20008000a00 */
[----:B------:R-:W-:Y:S01]  /*00a0*/  BSSY.RECONVERGENT B0, `(.L_x_140) ;  /* 0x00000d3000007945 */ /* 0x000fe20003800200 */
[----:B------:R-:W3:Y:S01]  /*00b0*/  LDCU UR4, c[0x0][0x3b8] ;  /* 0x00007700ff0477ac */ /* 0x000ee20008000800 */
[----:B------:R-:W4:Y:S01]  /*00c0*/  LDCU.64 UR8, c[0x0][0x358] ;  /* 0x00006b00ff0877ac */ /* 0x000f220008000a00 */
[----:B--2---:R-:W-:Y:S02]  /*00d0*/  IMAD.U32 R11, RZ, RZ, UR10 ;  /* 0x0000000aff0b7e24 */ /* 0x004fe4000f8e00ff */
[C---:B-1----:R-:W-:Y:S02]  /*00e0*/  IMAD R2, R10.reuse, UR6, RZ ;  /* 0x000000060a027c24 */ /* 0x042fe4000f8e02ff */
[----:B------:R-:W-:Y:S01]  /*00f0*/  IMAD R4, R10, UR5, RZ ;  /* 0x000000050a047c24 */ /* 0x000fe2000f8e02ff */
[----:B---3--:R-:W-:Y:S01]  /*0100*/  UIADD3 UR5, UPT, UPT, UR5, UR4, URZ ;  /* 0x0000000405057290 */ /* 0x008fe2000fffe0ff */
[----:B------:R-:W-:-:S02]  /*0110*/  IMAD R5, R5, R2, RZ ;  /* 0x0000000205057224 */ /* 0x000fc400078e02ff */
[----:B------:R-:W-:Y:S01]  /*0120*/  IMAD R2, R2, UR11, RZ ;  /* 0x0000000b02027c24 */ /* 0x000fe2000f8e02ff */
[----:B0-----:R-:W-:Y:S02]  /*0130*/  ISETP.GE.AND P0, PT, R0, R11, PT ;  /* 0x0000000b0000720c */ /* 0x001fe40003f06270 */
[----:B------:R-:W-:Y:S02]  /*0140*/  SHF.R.S32.HI R6, RZ, 0x1f, R4 ;  /* 0x0000001fff067819 */ /* 0x000fe40000011404 */
[----:B------:R-:W-:Y:S01]  /*0150*/  IADD3 R3, P1, PT, R5, R4, RZ ;  /* 0x0000000405037210 */ /* 0x000fe20007f3e0ff */
[----:B------:R-:W-:-:S03]  /*0160*/  IMAD.MOV.U32 R4, RZ, RZ, -0x800000 ;  /* 0xff800000ff047424 */ /* 0x000fc600078e00ff */
[----:B------:R-:W-:Y:S02]  /*0170*/  LEA.HI.X.SX32 R5, R5, R6, 0x1, P1 ;  /* 0x0000000605057211 */ /* 0x000fe400008f0eff */
[----:B------:R-:W-:-:S03]  /*0180*/  SHF.R.S32.HI R6, RZ, 0x1f, R2 ;  /* 0x0000001fff067819 */ /* 0x000fc60000011402 */
[----:B----4-:R-:W-:Y:S05]  /*0190*/  @P0 BRA `(.L_x_141) ;  /* 0x0000000c000c0947 */ /* 0x010fea0003800000 */
[----:B------:R-:W0:Y:S01]  /*01a0*/  LDC R7, c[0x0][0x360] ;  /* 0x0000d800ff077b82 */ /* 0x000e220000000800 */
[----:B------:R-:W-:-:S13]  /*01b0*/  ISETP.GT.AND P0, PT, R10, RZ, PT ;  /* 0x000000ff0a00720c */ /* 0x000fda0003f04270 */
[----:B------:R-:W-:Y:S05]  /*01c0*/  @P0 BRA `(.L_x_142) ;  /* 0x0000000000500947 */ /* 0x000fea0003800000 */
[----:B------:R-:W1:Y:S01]  /*01d0*/  S2R R9, SR_CgaCtaId ;  /* 0x0000000000097919 */ /* 0x000e620000008800 */
[----:B------:R-:W2:Y:S01]  /*01e0*/  LDCU UR4, c[0x0][0x3b4] ;  /* 0x00007680ff0477ac */ /* 0x000ea20008000800 */
[----:B------:R-:W-:Y:S01]  /*01f0*/  MOV R4, 0x400 ;  /* 0x0000040000047802 */ /* 0x000fe20000000f00 */
[----:B------:R-:W-:Y:S01]  /*0200*/  BSSY.RECONVERGENT B1, `(.L_x_143) ;  /* 0x000000f000017945 */ /* 0x000fe20003800200 */
[----:B------:R-:W-:-:S03]  /*0210*/  IMAD.MOV.U32 R8, RZ, RZ, R0 ;  /* 0x000000ffff087224 */ /* 0x000fc600078e0000 */
[----:B------:R-:W-:Y:S02]  /*0220*/  VIADD R6, R4, 0x110 ;  /* 0x0000011004067836 */ /* 0x000fe40000000000 */
[----:B------:R-:W-:Y:S02]  /*0230*/  IMAD.MOV.U32 R4, RZ, RZ, -0x800000 ;  /* 0xff800000ff047424 */ /* 0x000fe400078e00ff */
[----:B--2---:R-:W-:Y:S01]  /*0240*/  FMUL R12, RZ, UR4 ;  /* 0x00000004ff0c7c20 */ /* 0x004fe20008400000 */
[----:B-1----:R-:W-:-:S07]  /*0250*/  LEA R6, R9, R6, 0x18 ;  /* 0x0000000609067211 */ /* 0x002fce00078ec0ff */
.L_x_144:
[C---:B------:R-:W-:Y:S01]  /*0260*/  ISETP.LE.AND P0, PT, R8.reuse, UR5, PT ;  /* 0x0000000508007c0c */ /* 0x040fe2000bf03270 */
        /* <DEDUP_REMOVED lines=8> */
[----:B------:R-:W-:Y:S05]  /*02f0*/  BSYNC.RECONVERGENT B1 ;  /* 0x0000000000017941 */ /* 0x000fea0003800200 */
.L_x_143:
[----:B------:R-:W-:Y:S05]  /*0300*/  BRA `(.L_x_141) ;  /* 0x0000000800b07947 */ /* 0x000fea0003800000 */
.L_x_142:
[C---:B------:R-:W-:Y:S01]  /*0310*/  LOP3.LUT R8, R10.reuse, 0x7, RZ, 0xc0, !PT ;  /* 0x000000070a087812 */ /* 0x040fe200078ec0ff */
[----:B------:R-:W-:Y:S02]  /*0320*/  VIADD R4, R10, 0xffffffff ;  /* 0xffffffff0a047836 */ /* 0x000fe40000000000 */
[----:B------:R-:W-:Y:S02]  /*0330*/  IMAD.MOV.U32 R16, RZ, RZ, R0 ;  /* 0x000000ffff107224 */ /* 0x000fe400078e0000 */
[----:B------:R-:W-:Y:S01]  /*0340*/  VIADD R9, R8, 0xffffffff ;  /* 0xffffffff08097836 */ /* 0x000fe20000000000 */
[----:B------:R-:W-:Y:S02]  /*0350*/  ISETP.GE.U32.AND P0, PT, R4, 0x7, PT ;  /* 0x000000070400780c */ /* 0x000fe40003f06070 */
[----:B------:R-:W-:Y:S02]  /*0360*/  MOV R4, 0xff800000 ;  /* 0xff80000000047802 */ /* 0x000fe40000000f00 */
[----:B------:R-:W-:-:S02]  /*0370*/  ISETP.GE.U32.AND P1, PT, R9, 0x3, PT ;  /* 0x000000030900780c */ /* 0x000fc40003f26070 */
[C---:B------:R-:W-:Y:S02]  /*0380*/  LOP3.LUT R9, R10.reuse, 0x3, RZ, 0xc0, !PT ;  /* 0x000000030a097812 */ /* 0x040fe400078ec0ff */
[----:B------:R-:W-:-:S09]  /*0390*/  LOP3.LUT R10, R10, 0x7ffffff8, RZ, 0xc0, !PT ;  /* 0x7ffffff80a0a7812 */ /* 0x000fd200078ec0ff */
.L_x_152:
[----:B------:R-:W-:Y:S01]  /*03a0*/  ISETP.LE.AND P2, PT, R16, UR5, PT ;  /* 0x0000000510007c0c */ /* 0x000fe2000bf43270 */
        /* <DEDUP_REMOVED lines=8> */
.L_x_148:
        /* <DEDUP_REMOVED lines=21> */
[----:B--2---:R-:W-:-:S03]  /*0580*/  IMAD.U32 R25, R20, 0x10000, RZ ;  /* 0x0001000014197824 */ /* 0x004fc600078e00ff */
[----:B------:R-:W2:Y:S01]  /*0590*/  LDG.E.U16.CONSTANT R20, desc[UR8][R12.64+0x6] ;  /* 0x000006080c147981 */ /* 0x000ea2000c1e9500 */
[----:B----4-:R-:W-:-:S03]  /*05a0*/  IMAD.U32 R22, R18, 0x10000, RZ ;  /* 0x0001000012167824 */ /* 0x010fc600078e00ff */
[----:B------:R-:W4:Y:S01]  /*05b0*/  LDG.E.U16.CONSTANT R18, desc[UR8][R12.64+0x4] ;  /* 0x000004080c127981 */ /* 0x000f22000c1e9500 */
[----:B-----5:R-:W-:-:S03]  /*05c0*/  IMAD.U32 R21, R19, 0x10000, RZ ;  /* 0x0001000013157824 */ /* 0x020fc600078e00ff */
[----:B------:R-:W5:Y:S01]  /*05d0*/  LDG.E.U16.CONSTANT R19, desc[UR8][R14.64+0x6] ;  /* 0x000006080e137981 */ /* 0x000f62000c1e9500 */
[----:B---3--:R-:W-:Y:S01]  /*05e0*/  SHF.L.U32 R23, R23, 0x10, RZ ;  /* 0x0000001017177819 */ /* 0x008fe200000006ff */
[----:B------:R-:W-:Y:S02]  /*05f0*/  FFMA R22, R22, R21, R17 ;  /* 0x0000001516167223 */ /* 0x000fe40000000011 */
[----:B------:R-:W3:Y:S04]  /*0600*/  LDG.E.U16.CONSTANT R17, desc[UR8][R14.64+0x8] ;  /* 0x000008080e117981 */ /* 0x000ee8000c1e9500 */
[----:B------:R-:W3:Y:S01]  /*0610*/  LDG.E.U16.CONSTANT R21, desc[UR8][R12.64+0x8] ;  /* 0x000008080c157981 */ /* 0x000ee2000c1e9500 */
[----:B------:R-:W-:-:S03]  /*0620*/  FFMA R25, R25, R23, R22 ;  /* 0x0000001719197223 */ /* 0x000fc60000000016 */
[----:B------:R-:W3:Y:S04]  /*0630*/  LDG.E.U16.CONSTANT R23, desc[UR8][R12.64+0xa] ;  /* 0x00000a080c177981 */ /* 0x000ee8000c1e9500 */
[----:B------:R-:W3:Y:S01]  /*0640*/  LDG.E.U16.CONSTANT R22, desc[UR8][R14.64+0xc] ;  /* 0x00000c080e167981 */ /* 0x000ee2000c1e9500 */
[----:B------:R-:W-:Y:S01]  /*0650*/  IMAD.U32 R11, R11, 0x10000, RZ ;  /* 0x000100000b0b7824 */ /* 0x000fe200078e00ff */
[----:B------:R-:W-:Y:S01]  /*0660*/  UIADD3 UR4, UPT, UPT, UR4, 0x8, URZ ;  /* 0x0000000804047890 */ /* 0x000fe2000fffe0ff */
[----:B------:R-:W-:-:S05]  /*0670*/  IMAD.U32 R24, R24, 0x10000, RZ ;  /* 0x0001000018187824 */ /* 0x000fca00078e00ff */
[----:B------:R-:W-:Y:S02]  /*0680*/  ISETP.NE.AND P2, PT, R10, UR4, PT ;  /* 0x000000040a007c0c */ /* 0x000fe4000bf45270 */
[----:B------:R-:W-:Y:S01]  /*0690*/  SHF.L.U32 R27, R27, 0x10, RZ ;  /* 0x000000101b1b7819 */ /* 0x000fe200000006ff */
[----:B------:R-:W-:Y:S02]  /*06a0*/  IMAD.U32 R26, R26, 0x10000, RZ ;  /* 0x000100001a1a7824 */ /* 0x000fe400078e00ff */
[----:B------:R-:W-:Y:S02]  /*06b0*/  IMAD.U32 R28, R28, 0x10000, RZ ;  /* 0x000100001c1c7824 */ /* 0x000fe400078e00ff */
[----:B--2---:R-:W-:Y:S02]  /*06c0*/  IMAD.U32 R20, R20, 0x10000, RZ ;  /* 0x0001000014147824 */ /* 0x004fe400078e00ff */
[----:B----4-:R-:W-:Y:S02]  /*06d0*/  IMAD.U32 R18, R18, 0x10000, RZ ;  /* 0x0001000012127824 */ /* 0x010fe400078e00ff */
[----:B-----5:R-:W-:-:S02]  /*06e0*/  IMAD.U32 R19, R19, 0x10000, RZ ;  /* 0x0001000013137824 */ /* 0x020fc400078e00ff */
[----:B------:R-:W-:Y:S01]  /*06f0*/  FFMA R11, R11, R18, R25 ;  /* 0x000000120b0b7223 */ /* 0x000fe20000000019 */
[----:B---3--:R-:W-:-:S03]  /*0700*/  IMAD.U32 R18, R17, 0x10000, RZ ;  /* 0x0001000011127824 */ /* 0x008fc600078e00ff */
[----:B------:R-:W-:Y:S01]  /*0710*/  FFMA R11, R19, R20, R11 ;  /* 0x00000014130b7223 */ /* 0x000fe2000000000b */
[----:B------:R-:W-:Y:S02]  /*0720*/  IMAD.U32 R21, R21, 0x10000, RZ ;  /* 0x0001000015157824 */ /* 0x000fe400078e00ff */
[----:B------:R-:W-:Y:S02]  /*0730*/  IMAD.U32 R23, R23, 0x10000, RZ ;  /* 0x0001000017177824 */ /* 0x000fe400078e00ff */
[----:B------:R-:W-:Y:S01]  /*0740*/  FFMA R11, R18, R21, R11 ;  /* 0x00000015120b7223 */ /* 0x000fe2000000000b */
[----:B------:R-:W-:-:S03]  /*0750*/  IMAD.U32 R22, R22, 0x10000, RZ ;  /* 0x0001000016167824 */ /* 0x000fc600078e00ff */
[----:B------:R-:W-:-:S04]  /*0760*/  FFMA R11, R24, R23, R11 ;  /* 0x00000017180b7223 */ /* 0x000fc8000000000b */
[----:B------:R-:W-:-:S04]  /*0770*/  FFMA R11, R22, R27, R11 ;  /* 0x0000001b160b7223 */ /* 0x000fc8000000000b */
[----:B------:R-:W-:Y:S01]  /*0780*/  FFMA R17, R26, R28, R11 ;  /* 0x0000001c1a117223 */ /* 0x000fe2000000000b */
[----:B------:R-:W-:Y:S06]  /*0790*/  @P2 BRA `(.L_x_148) ;  /* 0xfffffffc00242947 */ /* 0x000fec000383ffff */
[----:B------:R-:W-:-:S07]  /*07a0*/  IMAD.MOV.U32 R11, RZ, RZ, R10 ;  /* 0x000000ffff0b7224 */ /* 0x000fce00078e000a */
.L_x_147:
        /* <DEDUP_REMOVED lines=11> */
[C---:B--2---:R-:W-:Y:S02]  /*0860*/  LEA R12, P4, R20.reuse, R12, 0x1 ;  /* 0x0000000c140c7211 */ /* 0x044fe400078808ff */
        /* <DEDUP_REMOVED lines=13> */
[----:B--2---:R-:W-:Y:S02]  /*0940*/  IMAD.U32 R22, R22, 0x10000, RZ ;  /* 0x0001000016167824 */ /* 0x004fe400078e00ff */
[----:B---3--:R-:W-:Y:S02]  /*0950*/  IMAD.U32 R25, R24, 0x10000, RZ ;  /* 0x0001000018197824 */ /* 0x008fe400078e00ff */
[----:B----4-:R-:W-:Y:S02]  /*0960*/  IMAD.U32 R23, R23, 0x10000, RZ ;  /* 0x0001000017177824 */ /* 0x010fe400078e00ff */
[----:B-----5:R-:W-:Y:S02]  /*0970*/  IMAD.U32 R26, R26, 0x10000, RZ ;  /* 0x000100001a1a7824 */ /* 0x020fe400078e00ff */
[----:B------:R-:W-:Y:S01]  /*0980*/  FFMA R22, R22, R23, R17 ;  /* 0x0000001716167223 */ /* 0x000fe20000000011 */
[----:B------:R-:W-:-:S03]  /*0990*/  SHF.L.U32 R19, R19, 0x10, RZ ;  /* 0x0000001013137819 */ /* 0x000fc600000006ff */
[----:B------:R-:W-:Y:S01]  /*09a0*/  FFMA R22, R25, R26, R22 ;  /* 0x0000001a19167223 */ /* 0x000fe20000000016 */
[----:B------:R-:W-:Y:S02]  /*09b0*/  IMAD.U32 R18, R18, 0x10000, RZ ;  /* 0x0001000012127824 */ /* 0x000fe400078e00ff */
[----:B------:R-:W-:Y:S02]  /*09c0*/  IMAD.U32 R17, R20, 0x10000, RZ ;  /* 0x0001000014117824 */ /* 0x000fe400078e00ff */
[----:B------:R-:W-:Y:S01]  /*09d0*/  FFMA R18, R19, R18, R22 ;  /* 0x0000001213127223 */ /* 0x000fe20000000016 */
[----:B------:R-:W-:-:S04]  /*09e0*/  IMAD.U32 R21, R21, 0x10000, RZ ;  /* 0x0001000015157824 */ /* 0x000fc800078e00ff */
[----:B------:R-:W-:-:S07]  /*09f0*/  FFMA R17, R17, R21, R18 ;  /* 0x0000001511117223 */ /* 0x000fce0000000012 */
.L_x_150:
        /* <DEDUP_REMOVED lines=24> */
[----:B----4-:R-:W-:Y:S01]  /*0b80*/  IMAD.U32 R19, R19, 0x10000, RZ ;  /* 0x0001000013137824 */ /* 0x010fe200078e00ff */
[----:B-----5:R-:W-:-:S03]  /*0b90*/  SHF.L.U32 R21, R21, 0x10, RZ ;  /* 0x0000001015157819 */ /* 0x020fc600000006ff */
[----:B------:R-:W-:-:S04]  /*0ba0*/  FFMA R17, R18, R19, R17 ;  /* 0x0000001312117223 */ /* 0x000fc80000000011 */
[----:B------:R-:W-:-:S07]  /*0bb0*/  FFMA R17, R20, R21, R17 ;  /* 0x0000001514117223 */ /* 0x000fce0000000011 */
.L_x_151:
        /* <DEDUP_REMOVED lines=17> */
.L_x_149:
[----:B------:R-:W1:Y:S02]  /*0cd0*/  LDCU UR4, c[0x0][0x3b4] ;  /* 0x00007680ff0477ac */ /* 0x000e640008000800 */
[----:B-1----:R-:W-:-:S07]  /*0ce0*/  FMUL R17, R17, UR4 ;  /* 0x0000000411117c20 */ /* 0x002fce0008400000 */
.L_x_146:
[----:B------:R-:W-:Y:S05]  /*0cf0*/  BSYNC.RECONVERGENT B1 ;  /* 0x0000000000017941 */ /* 0x000fea0003800200 */
.L_x_145:
[----:B------:R-:W1:Y:S01]  /*0d00*/  S2UR UR6, SR_CgaCtaId ;  /* 0x00000000000679c3 */ /* 0x000e620000008800 */
[----:B------:R-:W2:Y:S01]  /*0d10*/  LDCU UR7, c[0x0][0x3a8] ;  /* 0x00007500ff0777ac */ /* 0x000ea20008000800 */
[----:B------:R-:W-:Y:S01]  /*0d20*/  FSETP.GT.AND P2, PT, R17, R4, PT ;  /* 0x000000041100720b */ /* 0x000fe20003f44000 */
[----:B------:R-:W-:-:S03]  /*0d30*/  UMOV UR4, 0x400 ;  /* 0x0000040000047882 */ /* 0x000fc60000000000 */
[----:B------:R-:W-:Y:S01]  /*0d40*/  FSEL R4, R17, R4, P2 ;  /* 0x0000000411047208 */ /* 0x000fe20001000000 */
[----:B------:R-:W-:Y:S01]  /*0d50*/  UIADD3 UR4, UPT, UPT, UR4, 0x110, URZ ;  /* 0x0000011004047890 */ /* 0x000fe2000fffe0ff */
[----:B--2---:R-:W-:-:S03]  /*0d60*/  IMAD.U32 R11, RZ, RZ, UR7 ;  /* 0x00000007ff0b7e24 */ /* 0x004fc6000f8e00ff */
[----:B-1----:R-:W-:-:S06]  /*0d70*/  ULEA UR4, UR6, UR4, 0x18 ;  /* 0x0000000406047291 */ /* 0x002fcc000f8ec0ff */
[----:B------:R-:W-:Y:S01]  /*0d80*/  LEA R12, R16, UR4, 0x2 ;  /* 0x00000004100c7c11 */ /* 0x000fe2000f8e10ff */
[----:B0-----:R-:W-:-:S04]  /*0d90*/  IMAD.IADD R16, R7, 0x1, R16 ;  /* 0x0000000107107824 */ /* 0x001fc800078e0210 */
[----:B------:R1:W-:Y:S01]  /*0da0*/  STS [R12], R17 ;  /* 0x000000110c007388 */ /* 0x0003e20000000800 */
[----:B------:R-:W-:-:S13]  /*0db0*/  ISETP.GE.AND P3, PT, R16, R11, PT ;  /* 0x0000000b1000720c */ /* 0x000fda0003f66270 */
[----:B-1----:R-:W-:Y:S05]  /*0dc0*/  @!P3 BRA `(.L_x_152) ;  /* 0xfffffff40074b947 */ /* 0x002fea000383ffff */
.L_x_141:
[----:B------:R-:W-:Y:S05]  /*0dd0*/  BSYNC.RECONVERGENT B0 ;  /* 0x0000000000007941 */ /* 0x000fea0003800200 */
.L_x_140:
        /* <DEDUP_REMOVED lines=26> */
[----:B0-----:R-:W0:Y:S01]  /*0f80*/  @!P1 S2R R8, SR_CgaCtaId ;  /* 0x0000000000089919 */ /* 0x001e220000008800 */
[----:B------:R-:W-:-:S04]  /*0f90*/  @!P1 MOV R7, 0x400 ;  /* 0x0000040000079802 */ /* 0x000fc80000000f00 */
[----:B0-----:R-:W-:Y:S01]  /*0fa0*/  @!P1 LEA R9, R8, R7, 0x18 ;  /* 0x0000000708099211 */ /* 0x001fe200078ec0ff */
[----:B------:R-:W-:-:S03]  /*0fb0*/  IMAD.MOV.U32 R7, RZ, RZ, -0x800000 ;  /* 0xff800000ff077424 */ /* 0x000fc600078e00ff */
[----:B------:R-:W-:-:S05]  /*0fc0*/  @!P1 LEA R8, R0, R9, 0x2 ;  /* 0x0000000900089211 */ /* 0x000fca00078e10ff */
[----:B------:R0:W1:Y:S01]  /*0fd0*/  @!P1 LDS R7, [R8] ;  /* 0x0000000008079984 */ /* 0x0000620000000800 */
[----:B------:R-:W-:Y:S05]  /*0fe0*/  BRA.DIV UR4, `(.L_x_154) ;  /* 0x0000001604ac7947 */ /* 0x000fea000b800000 */
[----:B01----:R-:W0:Y:S02]  /*0ff0*/  SHFL.DOWN PT, R8, R7, 0x10, 0x1f ;  /* 0x0a001f0007087f89 */ /* 0x003e2400000e0000 */
[----:B0-----:R-:W-:-:S05]  /*1000*/  FMNMX R8, R8, R7, !PT ;  /* 0x0000000708087209 */ /* 0x001fca0007800000 */
[----:B------:R-:W0:Y:S02]  /*1010*/  SHFL.DOWN PT, R9, R8, 0x8, 0x1f ;  /* 0x09001f0008097f89 */ /* 0x000e2400000e0000 */
[----:B0-----:R-:W-:-:S05]  /*1020*/  FMNMX R9, R8, R9, !PT ;  /* 0x0000000908097209 */ /* 0x001fca0007800000 */
[----:B------:R-:W0:Y:S02]  /*1030*/  SHFL.DOWN PT, R10, R9, 0x4, 0x1f ;  /* 0x08801f00090a7f89 */ /* 0x000e2400000e0000 */
[----:B0-----:R-:W-:-:S05]  /*1040*/  FMNMX R10, R9, R10, !PT ;  /* 0x0000000a090a7209 */ /* 0x001fca0007800000 */
[----:B------:R-:W0:Y:S02]  /*1050*/  SHFL.DOWN PT, R13, R10, 0x2, 0x1f ;  /* 0x08401f000a0d7f89 */ /* 0x000e2400000e0000 */
[----:B0-----:R-:W-:-:S05]  /*1060*/  FMNMX R13, R10, R13, !PT ;  /* 0x0000000d0a0d7209 */ /* 0x001fca0007800000 */
[----:B------:R0:W1:Y:S02]  /*1070*/  SHFL.DOWN PT, R12, R13, 0x1, 0x1f ;  /* 0x08201f000d0c7f89 */ /* 0x00006400000e0000 */
.L_x_182:
[----:B------:R-:W-:Y:S02]  /*1080*/  ISETP.NE.AND P1, PT, R0, RZ, PT ;  /* 0x000000ff0000720c */ /* 0x000fe40003f25270 */
[----:B-1----:R-:W-:-:S11]  /*1090*/  FMNMX R12, R13, R12, !PT ;  /* 0x0000000c0d0c7209 */ /* 0x002fd60007800000 */
[----:B------:R-:W1:Y:S01]  /*10a0*/  @!P1 S2R R8, SR_CgaCtaId ;  /* 0x0000000000089919 */ /* 0x000e620000008800 */
[----:B------:R-:W-:Y:S02]  /*10b0*/  @!P1 MOV R7, 0x400 ;  /* 0x0000040000079802 */ /* 0x000fe40000000f00 */
[----:B------:R-:W-:Y:S02]  /*10c0*/  @!P1 PLOP3.LUT P0, PT, PT, PT, PT, 0x80, 0x8 ;  /* 0x000000000008981c */ /* 0x000fe40003f0f070 */
[----:B-1----:R-:W-:-:S05]  /*10d0*/  @!P1 LEA R7, R8, R7, 0x18 ;  /* 0x0000000708079211 */ /* 0x002fca00078ec0ff */
[----:B------:R1:W-:Y:S06]  /*10e0*/  @!P1 STS [R7+0x80], R12 ;  /* 0x0000800c07009388 */ /* 0x0003ec0000000800 */
.L_x_153:
[----:B------:R-:W-:Y:S01]  /*10f0*/  ISETP.GE.AND P1, PT, R0, R11, PT ;  /* 0x0000000b0000720c */ /* 0x000fe20003f26270 */
[----:B------:R-:W-:Y:S05]  /*1100*/  WARPSYNC.ALL ;  /* 0x0000000000007948 */ /* 0x000fea0003800000 */
[----:B------:R-:W-:Y:S01]  /*1110*/  BAR.SYNC.DEFER_BLOCKING 0x0 ;  /* 0x0000000000007b1d */ /* 0x000fe20000010000 */
[----:B01----:R-:W-:-:S05]  /*1120*/  IMAD.MOV.U32 R7, RZ, RZ, RZ ;  /* 0x000000ffff077224 */ /* 0x003fca00078e00ff */
[----:B------:R-:W-:Y:S04]  /*1130*/  BSSY.RECONVERGENT B0, `(.L_x_155) ;  /* 0x000001d000007945 */ /* 0x000fe80003800200 */
[----:B------:R-:W-:Y:S05]  /*1140*/  @P1 BRA `(.L_x_156) ;  /* 0x00000000006c1947 */ /* 0x000fea0003800000 */
[----:B------:R-:W0:Y:S01]  /*1150*/  S2R R10, SR_CgaCtaId ;  /* 0x00000000000a7919 */ /* 0x000e220000008800 */
[----:B------:R-:W-:Y:S01]  /*1160*/  MOV R7, 0x400 ;  /* 0x0000040000077802 */ /* 0x000fe20000000f00 */
[----:B------:R-:W1:Y:S01]  /*1170*/  LDC R15, c[0x0][0x360] ;  /* 0x0000d800ff0f7b82 */ /* 0x000e620000000800 */
[----:B------:R-:W-:Y:S02]  /*1180*/  IMAD.MOV.U32 R16, RZ, RZ, 0x3bbb989d ;  /* 0x3bbb989dff107424 */ /* 0x000fe400078e00ff */
[----:B------:R-:W-:Y:S01]  /*1190*/  IMAD.MOV.U32 R17, RZ, RZ, 0x437c0000 ;  /* 0x437c0000ff117424 */ /* 0x000fe200078e00ff */
[----:B0-----:R-:W-:Y:S01]  /*11a0*/  LEA R8, R10, R7, 0x18 ;  /* 0x000000070a087211 */ /* 0x001fe200078ec0ff */
[----:B------:R-:W-:-:S05]  /*11b0*/  VIADD R7, R7, 0x110 ;  /* 0x0000011007077836 */ /* 0x000fca0000000000 */
[----:B------:R-:W0:Y:S01]  /*11c0*/  LDS R8, [R8+0x80] ;  /* 0x0000800008087984 */ /* 0x000e220000000800 */
[----:B------:R-:W-:Y:S01]  /*11d0*/  LEA R19, R10, R7, 0x18 ;  /* 0x000000070a137211 */ /* 0x000fe200078ec0ff */
[----:B------:R-:W-:Y:S02]  /*11e0*/  IMAD.MOV.U32 R7, RZ, RZ, RZ ;  /* 0x000000ffff077224 */ /* 0x000fe400078e00ff */
[----:B------:R-:W-:-:S07]  /*11f0*/  IMAD.MOV.U32 R10, RZ, RZ, R0 ;  /* 0x000000ffff0a7224 */ /* 0x000fce00078e0000 */
.L_x_157:
[----:B--2---:R-:W-:Y:S01]  /*1200*/  IMAD R9, R10, 0x4, R19 ;  /* 0x000000040a097824 */ /* 0x004fe200078e0213 */
[----:B-1----:R-:W-:-:S04]  /*1210*/  IADD3 R10, PT, PT, R15, R10, RZ ;  /* 0x0000000a0f0a7210 */ /* 0x002fc80007ffe0ff */
[----:B------:R-:W0:Y:S01]  /*1220*/  LDS R13, [R9] ;  /* 0x00000000090d7984 */ /* 0x000e220000000800 */
[----:B------:R-:W-:Y:S01]  /*1230*/  ISETP.GE.AND P1, PT, R10, R11, PT ;  /* 0x0000000b0a00720c */ /* 0x000fe20003f26270 */
[----:B0-----:R-:W-:-:S04]  /*1240*/  FADD R13, -R8, R13 ;  /* 0x0000000d080d7221 */ /* 0x001fc80000000100 */
        /* <DEDUP_REMOVED lines=11> */
.L_x_156:
[----:B------:R-:W-:Y:S05]  /*1300*/  BSYNC.RECONVERGENT B0 ;  /* 0x0000000000007941 */ /* 0x000fea0003800200 */
.L_x_155:
[----:B------:R-:W0:Y:S01]  /*1310*/  SHFL.DOWN PT, R8, R7, 0x10, 0x1f ;  /* 0x0a001f0007087f89 */ /* 0x000e2200000e0000 */
[----:B------:R-:W-:-:S13]  /*1320*/  ISETP.NE.AND P1, PT, R6, RZ, PT ;  /* 0x000000ff0600720c */ /* 0x000fda0003f25270 */
[----:B--2---:R-:W1:Y:S01]  /*1330*/  @!P1 S2R R12, SR_CgaCtaId ;  /* 0x00000000000c9919 */ /* 0x004e620000008800 */
[----:B0-----:R-:W-:Y:S01]  /*1340*/  FADD R8, R8, R7 ;  /* 0x0000000708087221 */ /* 0x001fe20000000000 */
[----:B------:R-:W-:-:S04]  /*1350*/  @!P1 MOV R7, 0x400 ;  /* 0x0000040000079802 */ /* 0x000fc80000000f00 */
[----:B------:R-:W0:Y:S01]  /*1360*/  SHFL.DOWN PT, R9, R8, 0x8, 0x1f ;  /* 0x09001f0008097f89 */ /* 0x000e2200000e0000 */
[----:B------:R-:W-:-:S05]  /*1370*/  @!P1 VIADD R7, R7, 0x84 ;  /* 0x0000008407079836 */ /* 0x000fca0000000000 */
[----:B-1----:R-:W-:-:S05]  /*1380*/  @!P1 LEA R7, R12, R7, 0x18 ;  /* 0x000000070c079211 */ /* 0x002fca00078ec0ff */
[----:B------:R-:W-:Y:S02]  /*1390*/  @!P1 IMAD R7, R4, 0x4, R7 ;  /* 0x0000000404079824 */ /* 0x000fe400078e0207 */
[----:B0-----:R-:W-:-:S05]  /*13a0*/  FADD R9, R8, R9 ;  /* 0x0000000908097221 */ /* 0x001fca0000000000 */
[----:B------:R-:W0:Y:S02]  /*13b0*/  SHFL.DOWN PT, R10, R9, 0x4, 0x1f ;  /* 0x08801f00090a7f89 */ /* 0x000e2400000e0000 */
        /* <DEDUP_REMOVED lines=22> */
[----:B-1----:R-:W1:Y:S02]  /*1520*/  SHFL.DOWN PT, R7, R4, 0x10, 0x1f ;  /* 0x0a001f0004077f89 */ /* 0x002e6400000e0000 */
[----:B-1----:R-:W-:-:S05]  /*1530*/  FADD R7, R7, R4 ;  /* 0x0000000407077221 */ /* 0x002fca0000000000 */
[----:B0-----:R-:W0:Y:S02]  /*1540*/  SHFL.DOWN PT, R6, R7, 0x8, 0x1f ;  /* 0x09001f0007067f89 */ /* 0x001e2400000e0000 */
[----:B0-----:R-:W-:-:S05]  /*1550*/  FADD R6, R7, R6 ;  /* 0x0000000607067221 */ /* 0x001fca0000000000 */
[----:B------:R-:W0:Y:S02]  /*1560*/  SHFL.DOWN PT, R9, R6, 0x4, 0x1f ;  /* 0x08801f0006097f89 */ /* 0x000e2400000e0000 */
[----:B0-----:R-:W-:-:S05]  /*1570*/  FADD R9, R6, R9 ;  /* 0x0000000906097221 */ /* 0x001fca0000000000 */
[----:B------:R-:W0:Y:S02]  /*1580*/  SHFL.DOWN PT, R8, R9, 0x2, 0x1f ;  /* 0x08401f0009087f89 */ /* 0x000e2400000e0000 */
[----:B0-----:R-:W-:-:S05]  /*1590*/  FADD R8, R9, R8 ;  /* 0x0000000809087221 */ /* 0x001fca0000000000 */
[----:B------:R0:W1:Y:S02]  /*15a0*/  SHFL.DOWN PT, R13, R8, 0x1, 0x1f ;  /* 0x08201f00080d7f89 */ /* 0x00006400000e0000 */
.L_x_188:
[----:B-1----:R-:W-:-:S07]  /*15b0*/  FADD R6, R8, R13 ;  /* 0x0000000d08067221 */ /* 0x002fce0000000000 */
.L_x_158:
        /* <DEDUP_REMOVED lines=18> */
[----:B0-----:R-:W-:-:S07]  /*16e0*/  MOV R8, 0x1700 ;  /* 0x0000170000087802 */ /* 0x001fce0000000f00 */
[----:B------:R-:W-:Y:S05]  /*16f0*/  CALL.REL.NOINC `($__internal_3_$__cuda_sm20_rcp_rn_f32_slowpath) ;  /* 0x00000014000c7944 */ /* 0x000fea0003c00000 */
[----:B------:R-:W-:Y:S05]  /*1700*/  BRA `(.L_x_163) ;  /* 0x0000000000107947 */ /* 0x000fea0003800000 */
.L_x_162:
[----:B------:R-:W0:Y:S02]  /*1710*/  MUFU.RCP R7, R4 ;  /* 0x0000000400077308 */ /* 0x000e240000001000 */
[----:B0-----:R-:W-:-:S04]  /*1720*/  FFMA R8, R4, R7, -1 ;  /* 0xbf80000004087423 */ /* 0x001fc80000000007 */
[----:B------:R-:W-:-:S04]  /*1730*/  FADD.FTZ R8, -R8, -RZ ;  /* 0x800000ff08087221 */ /* 0x000fc80000010100 */
[----:B------:R-:W-:-:S07]  /*1740*/  FFMA R7, R7, R8, R7 ;  /* 0x0000000807077223 */ /* 0x000fce0000000007 */
.L_x_163:
[----:B------:R-:W0:Y:S01]  /*1750*/  S2R R9, SR_CgaCtaId ;  /* 0x0000000000097919 */ /* 0x000e220000008800 */
[----:B------:R-:W1:Y:S01]  /*1760*/  LDC R11, c[0x0][0x3a8] ;  /* 0x0000ea00ff0b7b82 */ /* 0x000e620000000800 */
[----:B------:R-:W-:-:S05]  /*1770*/  MOV R4, 0x400 ;  /* 0x0000040000047802 */ /* 0x000fca0000000f00 */
[----:B------:R-:W-:Y:S02]  /*1780*/  VIADD R8, R4, 0x110 ;  /* 0x0000011004087836 */ /* 0x000fe40000000000 */
[----:B------:R-:W-:-:S03]  /*1790*/  IMAD.MOV.U32 R4, RZ, RZ, R0 ;  /* 0x000000ffff047224 */ /* 0x000fc600078e0000 */
[----:B0-----:R-:W-:-:S07]  /*17a0*/  LEA R13, R9, R8, 0x18 ;  /* 0x00000008090d7211 */ /* 0x001fce00078ec0ff */
.L_x_164:
[----:B--2---:R-:W-:Y:S01]  /*17b0*/  LEA R8, R4, R13, 0x2 ;  /* 0x0000000d04087211 */ /* 0x004fe200078e10ff */
[----:B------:R-:W-:-:S04]  /*17c0*/  IMAD.IADD R4, R6, 0x1, R4 ;  /* 0x0000000106047824 */ /* 0x000fc800078e0204 */
[----:B------:R-:W0:Y:S01]  /*17d0*/  LDS R10, [R8] ;  /* 0x00000000080a7984 */ /* 0x000e220000000800 */
[----:B-1----:R-:W-:Y:S01]  /*17e0*/  ISETP.GE.AND P0, PT, R4, R11, PT ;  /* 0x0000000b0400720c */ /* 0x002fe20003f06270 */
[----:B0-----:R-:W-:-:S05]  /*17f0*/  FMUL R9, R10, R7 ;  /* 0x000000070a097220 */ /* 0x001fca0000400000 */
[----:B------:R2:W-:Y:S07]  /*1800*/  STS [R8], R9 ;  /* 0x0000000908007388 */ /* 0x0005ee0000000800 */
[----:B------:R-:W-:Y:S05]  /*1810*/  @!P0 BRA `(.L_x_164) ;  /* 0xfffffffc00e48947 */ /* 0x000fea000383ffff */
.L_x_161:
[----:B------:R-:W-:Y:S05]  /*1820*/  BSYNC.RECONVERGENT B0 ;  /* 0x0000000000007941 */ /* 0x000fea0003800200 */
.L_x_160:
[----:B------:R-:W1:Y:S01]  /*1830*/  LDCU UR7, c[0x0][0x3b0] ;  /* 0x00007600ff0777ac */ /* 0x000e620008000800 */
[----:B------:R-:W-:Y:S01]  /*1840*/  BAR.SYNC.DEFER_BLOCKING 0x0 ;  /* 0x0000000000007b1d */ /* 0x000fe20000010000 */
[----:B-1----:R-:W-:-:S13]  /*1850*/  ISETP.GE.AND P0, PT, R0, UR7, PT ;  /* 0x0000000700007c0c */ /* 0x002fda000bf06270 */
[----:B------:R-:W-:Y:S05]  /*1860*/  @P0 EXIT ;  /* 0x000000000000094d */ /* 0x000fea0003800000 */
[----:B------:R-:W-:Y:S01]  /*1870*/  ISETP.GT.AND P0, PT, R11, RZ, PT ;  /* 0x000000ff0b00720c */ /* 0x000fe20003f04270 */
[----:B------:R-:W1:Y:S01]  /*1880*/  LDCU UR6, c[0x0][0x360] ;  /* 0x00006c00ff0677ac */ /* 0x000e620008000800 */
[----:B------:R-:W3:Y:S11]  /*1890*/  LDCU.64 UR10, c[0x0][0x390] ;  /* 0x00007200ff0a77ac */ /* 0x000ef60008000a00 */
[----:B------:R-:W-:Y:S05]  /*18a0*/  @P0 BRA `(.L_x_165) ;  /* 0x0000000000280947 */ /* 0x000fea0003800000 */
[----:B0-2---:R-:W0:Y:S02]  /*18b0*/  LDC.64 R8, c[0x0][0x398] ;  /* 0x0000e600ff087b82 */ /* 0x005e240000000a00 */
.L_x_166:
[----:B------:R-:W-:-:S04]  /*18c0*/  IADD3 R2, P0, PT, R0, R3, RZ ;  /* 0x0000000300027210 */ /* 0x000fc80007f1e0ff */
[C---:B------:R-:W-:Y:S01]  /*18d0*/  LEA.HI.X.SX32 R4, R0.reuse, R5, 0x1, P0 ;  /* 0x0000000500047211 */ /* 0x040fe200000f0eff */
[----:B-1----:R-:W-:Y:S01]  /*18e0*/  VIADD R0, R0, UR6 ;  /* 0x0000000600007c36 */ /* 0x002fe20008000000 */
[----:B0-----:R-:W-:-:S04]  /*18f0*/  LEA R6, P0, R2, R8, 0x1 ;  /* 0x0000000802067211 */ /* 0x001fc800078008ff */
[----:B------:R-:W-:Y:S02]  /*1900*/  LEA.HI.X R7, R2, R9, R4, 0x1, P0 ;  /* 0x0000000902077211 */ /* 0x000fe400000f0c04 */
[----:B------:R-:W-:-:S03]  /*1910*/  ISETP.GE.AND P0, PT, R0, UR7, PT ;  /* 0x0000000700007c0c */ /* 0x000fc6000bf06270 */
[----:B------:R2:W-:Y:S10]  /*1920*/  STG.E.U16 desc[UR8][R6.64], RZ ;  /* 0x000000ff06007986 */ /* 0x0005f4000c101508 */
[----:B--2---:R-:W-:Y:S05]  /*1930*/  @!P0 BRA `(.L_x_166) ;  /* 0xfffffffc00e08947 */ /* 0x004fea000383ffff */
[----:B---3--:R-:W-:Y:S05]  /*1940*/  EXIT ;  /* 0x000000000000794d */ /* 0x008fea0003800000 */
.L_x_165:
[C---:B------:R-:W-:Y:S02]  /*1950*/  LOP3.LUT R4, R11.reuse, 0x7, RZ, 0xc0, !PT ;  /* 0x000000070b047812 */ /* 0x040fe400078ec0ff */
[C---:B------:R-:W-:Y:S02]  /*1960*/  LOP3.LUT R6, R11.reuse, 0x3, RZ, 0xc0, !PT ;  /* 0x000000030b067812 */ /* 0x040fe400078ec0ff */
[----:B------:R-:W-:-:S07]  /*1970*/  LOP3.LUT R7, R11, 0x7ffffff8, RZ, 0xc0, !PT ;  /* 0x7ffffff80b077812 */ /* 0x000fce00078ec0ff */
.L_x_176:
[----:B------:R-:W4:Y:S01]  /*1980*/  LDCU UR4, c[0x0][0x3a8] ;  /* 0x00007500ff0477ac */ /* 0x000f220008000800 */
[----:B------:R-:W-:Y:S02]  /*1990*/  IMAD.MOV.U32 R27, RZ, RZ, RZ ;  /* 0x000000ffff1b7224 */ /* 0x000fe400078e00ff */
[----:B------:R-:W-:Y:S01]  /*19a0*/  IMAD.MOV.U32 R13, RZ, RZ, RZ ;  /* 0x000000ffff0d7224 */ /* 0x000fe200078e00ff */
[----:B----4-:R-:W-:-:S09]  /*19b0*/  UISETP.GE.U32.AND UP0, UPT, UR4, 0x8, UPT ;  /* 0x000000080400788c */ /* 0x010fd2000bf06070 */
[----:B------:R-:W-:Y:S05]  /*19c0*/  BRA.U !UP0, `(.L_x_167) ;  /* 0x00000005086c7547 */ /* 0x000fea000b800000 */
[----:B------:R-:W4:Y:S01]  /*19d0*/  S2UR UR5, SR_CgaCtaId ;  /* 0x00000000000579c3 */ /* 0x000f220000008800 */
[----:B------:R-:W-:Y:S01]  /*19e0*/  UMOV UR4, 0x400 ;  /* 0x0000040000047882 */ /* 0x000fe20000000000 */
[----:B------:R-:W-:Y:S01]  /*19f0*/  BSSY.RECONVERGENT B0, `(.L_x_168) ;  /* 0x0000057000007945 */ /* 0x000fe20003800200 */
[----:B------:R-:W-:Y:S01]  /*1a00*/  UIADD3 UR4, UPT, UPT, UR4, 0x110, URZ ;  /* 0x0000011004047890 */ /* 0x000fe2000fffe0ff */
[----:B------:R-:W-:Y:S02]  /*1a10*/  IMAD.MOV R22, RZ, RZ, -R7 ;  /* 0x000000ffff167224 */ /* 0x000fe400078e0a07 */
[----:B------:R-:W-:Y:S02]  /*1a20*/  IMAD.MOV.U32 R27, RZ, RZ, RZ ;  /* 0x000000ffff1b7224 */ /* 0x000fe400078e00ff */
[----:B------:R-:W5:Y:S01]  /*1a30*/  LDC R15, c[0x0][0x3b0] ;  /* 0x0000ec00ff0f7b82 */ /* 0x000f620000000800 */
[----:B------:R-:W-:Y:S01]  /*1a40*/  IMAD.MOV.U32 R21, RZ, RZ, R0 ;  /* 0x000000ffff157224 */ /* 0x000fe200078e0000 */
        /* <DEDUP_REMOVED lines=10> */
.L_x_169:
[----:B------:R-:W-:Y:S02]  /*1af0*/  SHF.R.S32.HI R23, RZ, 0x1f, R2 ;  /* 0x0000001fff177819 */ /* 0x000fe40000011402 */
[C---:B--2---:R-:W-:Y:S02]  /*1b00*/  IADD3 R9, P0, PT, R2.reuse, R21, RZ ;  /* 0x0000001502097210 */ /* 0x044fe40007f1e0ff */
[----:B0-----:R-:W-:Y:S02]  /*1b10*/  IADD3 R8, P1, PT, R2, R13, RZ ;  /* 0x0000000d02087210 */ /* 0x001fe40007f3e0ff */
[----:B------:R-:W-:Y:S02]  /*1b20*/  LEA.HI.X.SX32 R10, R21, R23, 0x1, P0 ;  /* 0x00000017150a7211 */ /* 0x000fe400000f0eff */
[----:B---3--:R-:W-:-:S04]  /*1b30*/  LEA R28, P0, R9, UR10, 0x1 ;  /* 0x0000000a091c7c11 */ /* 0x008fc8000f8008ff */
[----:B------:R-:W-:Y:S02]  /*1b40*/  LEA.HI.X R29, R9, UR11, R10, 0x1, P0 ;  /* 0x0000000b091d7c11 */ /* 0x000fe400080f0c0a */
[----:B------:R-:W-:Y:S02]  /*1b50*/  LEA.HI.X.SX32 R9, R13, R23, 0x1, P1 ;  /* 0x000000170d097211 */ /* 0x000fe400008f0eff */
[C---:B------:R-:W-:Y:S01]  /*1b60*/  LEA R24, P0, R8.reuse, UR10, 0x1 ;  /* 0x0000000a08187c11 */ /* 0x040fe2000f8008ff */
[----:B------:R-:W2:Y:S03]  /*1b70*/  LDG.E.U16.CONSTANT R28, desc[UR8][R28.64] ;  /* 0x000000081c1c7981 */ /* 0x000ea6000c1e9500 */
[----:B------:R-:W-:Y:S02]  /*1b80*/  LEA.HI.X R25, R8, UR11, R9, 0x1, P0 ;  /* 0x0000000b08197c11 */ /* 0x000fe400080f0c09 */
[----:B------:R-:W0:Y:S04]  /*1b90*/  LDS.128 R8, [R12+-0x10] ;  /* 0xfffff0000c087984 */ /* 0x000e280000000c00 */
[----:B------:R-:W3:Y:S01]  /*1ba0*/  LDG.E.U16.CONSTANT R24, desc[UR8][R24.64] ;  /* 0x0000000818187981 */ /* 0x000ee2000c1e9500 */
[----:B--2---:R-:W-:-:S04]  /*1bb0*/  IMAD.U32 R26, R28, 0x10000, RZ ;  /* 0x000100001c1a7824 */ /* 0x004fc800078e00ff */
[----:B0-----:R-:W-:Y:S01]  /*1bc0*/  FFMA R8, R8, R26, R27 ;  /* 0x0000001a08087223 */ /* 0x001fe2000000001b */
[----:B------:R-:W-:Y:S01]  /*1bd0*/  IADD3 R27, P0, PT, R2, R14, RZ ;  /* 0x0000000e021b7210 */ /* 0x000fe20007f1e0ff */
[----:B---3--:R-:W-:-:S04]  /*1be0*/  IMAD.U32 R26, R24, 0x10000, RZ ;  /* 0x00010000181a7824 */ /* 0x008fc800078e00ff */
[----:B------:R-:W-:Y:S01]  /*1bf0*/  FFMA R25, R9, R26, R8 ;  /* 0x0000001a09197223 */ /* 0x000fe20000000008 */
[----:B------:R-:W-:Y:S02]  /*1c00*/  LEA.HI.X.SX32 R8, R14, R23, 0x1, P0 ;  /* 0x000000170e087211 */ /* 0x000fe400000f0eff */
[----:B------:R-:W-:-:S04]  /*1c10*/  LEA R26, P0, R27, UR10, 0x1 ;  /* 0x0000000a1b1a7c11 */ /* 0x000fc8000f8008ff */
[----:B------:R-:W-:-:S05]  /*1c20*/  LEA.HI.X R27, R27, UR11, R8, 0x1, P0 ;  /* 0x0000000b1b1b7c11 */ /* 0x000fca00080f0c08 */
[----:B------:R-:W2:Y:S01]  /*1c30*/  LDG.E.U16.CONSTANT R26, desc[UR8][R26.64] ;  /* 0x000000081a1a7981 */ /* 0x000ea2000c1e9500 */
[----:B------:R-:W-:-:S04]  /*1c40*/  IADD3 R9, P0, PT, R2, R16, RZ ;  /* 0x0000001002097210 */ /* 0x000fc80007f1e0ff */
[----:B------:R-:W-:Y:S02]  /*1c50*/  LEA.HI.X.SX32 R24, R16, R23, 0x1, P0 ;  /* 0x0000001710187211 */ /* 0x000fe400000f0eff */
[----:B------:R-:W-:-:S04]  /*1c60*/  LEA R8, P0, R9, UR10, 0x1 ;  /* 0x0000000a09087c11 */ /* 0x000fc8000f8008ff */
[----:B------:R-:W-:-:S05]  /*1c70*/  LEA.HI.X R9, R9, UR11, R24, 0x1, P0 ;  /* 0x0000000b09097c11 */ /* 0x000fca00080f0c18 */
[----:B------:R-:W3:Y:S01]  /*1c80*/  LDG.E.U16.CONSTANT R8, desc[UR8][R8.64] ;  /* 0x0000000808087981 */ /* 0x000ee2000c1e9500 */
[----:B------:R-:W-:Y:S01]  /*1c90*/  IADD3 R28, P0, PT, R2, R17, RZ ;  /* 0x00000011021c7210 */ /* 0x000fe20007f1e0ff */
[----:B--2---:R-:W-:-:S04]  /*1ca0*/  IMAD.U32 R24, R26, 0x10000, RZ ;  /* 0x000100001a187824 */ /* 0x004fc800078e00ff */
[----:B------:R-:W-:Y:S01]  /*1cb0*/  FFMA R10, R10, R24, R25 ;  /* 0x000000180a0a7223 */ /* 0x000fe20000000019 */
[----:B------:R-:W-:Y:S02]  /*1cc0*/  LEA.HI.X.SX32 R25, R17, R23, 0x1, P0 ;  /* 0x0000001711197211 */ /* 0x000fe400000f0eff */
[----:B------:R-:W-:-:S04]  /*1cd0*/  LEA R24, P0, R28, UR10, 0x1 ;  /* 0x0000000a1c187c11 */ /* 0x000fc8000f8008ff */
[----:B------:R-:W-:Y:S02]  /*1ce0*/  LEA.HI.X R25, R28, UR11, R25, 0x1, P0 ;  /* 0x0000000b1c197c11 */ /* 0x000fe400080f0c19 */
[----:B------:R-:W-:-:S03]  /*1cf0*/  IADD3 R27, P0, PT, R2, R18, RZ ;  /* 0x00000012021b7210 */ /* 0x000fc60007f1e0ff */
[----:B------:R-:W2:Y:S01]  /*1d00*/  LDG.E.U16.CONSTANT R24, desc[UR8][R24.64] ;  /* 0x0000000818187981 */ /* 0x000ea2000c1e9500 */
[----:B------:R-:W-:Y:S02]  /*1d10*/  LEA.HI.X.SX32 R28, R18, R23, 0x1, P0 ;  /* 0x00000017121c7211 */ /* 0x000fe400000f0eff */
[----:B------:R-:W-:-:S04]  /*1d20*/  LEA R26, P0, R27, UR10, 0x1 ;  /* 0x0000000a1b1a7c11 */ /* 0x000fc8000f8008ff */
[----:B------:R-:W-:-:S05]  /*1d30*/  LEA.HI.X R27, R27, UR11, R28, 0x1, P0 ;  /* 0x0000000b1b1b7c11 */ /* 0x000fca00080f0c1c */
[----:B------:R-:W4:Y:S01]  /*1d40*/  LDG.E.U16.CONSTANT R26, desc[UR8][R26.64] ;  /* 0x000000081a1a7981 */ /* 0x000f22000c1e9500 */
[----:B---3--:R-:W-:-:S04]  /*1d50*/  IMAD.U32 R8, R8, 0x10000, RZ ;  /* 0x0001000008087824 */ /* 0x008fc800078e00ff */
[----:B------:R-:W-:Y:S02]  /*1d60*/  FFMA R29, R11, R8, R10 ;  /* 0x000000080b1d7223 */ /* 0x000fe4000000000a */
[----:B------:R-:W0:Y:S01]  /*1d70*/  LDS.128 R8, [R12] ;  /* 0x000000000c087984 */ /* 0x000e220000000c00 */
[----:B--2---:R-:W-:-:S04]  /*1d80*/  IMAD.U32 R28, R24, 0x10000, RZ ;  /* 0x00010000181c7824 */ /* 0x004fc800078e00ff */
[----:B0-----:R-:W-:Y:S01]  /*1d90*/  FFMA R28, R8, R28, R29 ;  /* 0x0000001c081c7223 */ /* 0x001fe2000000001d */
[----:B------:R-:W-:-:S04]  /*1da0*/  IADD3 R8, P0, PT, R2, R19, RZ ;  /* 0x0000001302087210 */ /* 0x000fc80007f1e0ff */
[----:B------:R-:W-:Y:S01]  /*1db0*/  LEA.HI.X.SX32 R25, R19, R23, 0x1, P0 ;  /* 0x0000001713197211 */ /* 0x000fe200000f0eff */
[----:B----4-:R-:W-:Y:S01]  /*1dc0*/  IMAD.U32 R29, R26, 0x10000, RZ ;  /* 0x000100001a1d7824 */ /* 0x010fe200078e00ff */
[----:B------:R-:W-:-:S03]  /*1dd0*/  LEA R24, P0, R8, UR10, 0x1 ;  /* 0x0000000a08187c11 */ /* 0x000fc6000f8008ff */
[----:B------:R-:W-:Y:S01]  /*1de0*/  FFMA R29, R9, R29, R28 ;  /* 0x0000001d091d7223 */ /* 0x000fe2000000001c */
[----:B------:R-:W-:Y:S02]  /*1df0*/  IADD3 R9, P1, PT, R2, R20, RZ ;  /* 0x0000001402097210 */ /* 0x000fe40007f3e0ff */
[----:B------:R-:W-:Y:S02]  /*1e00*/  LEA.HI.X R25, R8, UR11, R25, 0x1, P0 ;  /* 0x0000000b08197c11 */ /* 0x000fe400080f0c19 */
[----:B------:R-:W-:Y:S02]  /*1e10*/  LEA.HI.X.SX32 R26, R20, R23, 0x1, P1 ;  /* 0x00000017141a7211 */ /* 0x000fe400008f0eff */
[C---:B------:R-:W-:Y:S01]  /*1e20*/  LEA R8, P0, R9.reuse, UR10, 0x1 ;  /* 0x0000000a09087c11 */ /* 0x040fe2000f8008ff */
[----:B------:R-:W2:Y:S03]  /*1e30*/  LDG.E.U16.CONSTANT R24, desc[UR8][R24.64] ;  /* 0x0000000818187981 */ /* 0x000ea6000c1e9500 */
[----:B------:R-:W-:-:S05]  /*1e40*/  LEA.HI.X R9, R9, UR11, R26, 0x1, P0 ;  /* 0x0000000b09097c11 */ /* 0x000fca00080f0c1a */
[----:B------:R-:W3:Y:S01]  /*1e50*/  LDG.E.U16.CONSTANT R8, desc[UR8][R8.64] ;  /* 0x0000000808087981 */ /* 0x000ee2000c1e9500 */
[----:B------:R-:W-:-:S05]  /*1e60*/  VIADD R22, R22, 0x8 ;  /* 0x0000000816167836 */ /* 0x000fca0000000000 */
[----:B------:R-:W-:Y:S01]  /*1e70*/  ISETP.NE.AND P0, PT, R22, RZ, PT ;  /* 0x000000ff1600720c */ /* 0x000fe20003f05270 */
[----:B------:R-:W-:Y:S01]  /*1e80*/  VIADD R12, R12, 0x20 ;  /* 0x000000200c0c7836 */ /* 0x000fe20000000000 */
[C---:B------:R-:W-:Y:S01]  /*1e90*/  LEA R19, R15.reuse, R19, 0x3 ;  /* 0x000000130f137211 */ /* 0x040fe200078e18ff */
[C---:B------:R-:W-:Y:S02]  /*1ea0*/  IMAD R13, R15.reuse, 0x8, R13 ;  /* 0x000000080f0d7824 */ /* 0x040fe400078e020d */
[C---:B------:R-:W-:Y:S02]  /*1eb0*/  IMAD R14, R15.reuse, 0x8, R14 ;  /* 0x000000080f0e7824 */ /* 0x040fe400078e020e */
[C---:B------:R-:W-:Y:S02]  /*1ec0*/  IMAD R16, R15.reuse, 0x8, R16 ;  /* 0x000000080f107824 */ /* 0x040fe400078e0210 */
[C---:B------:R-:W-:Y:S02]  /*1ed0*/  IMAD R17, R15.reuse, 0x8, R17 ;  /* 0x000000080f117824 */ /* 0x040fe400078e0211 */
[----:B------:R-:W-:-:S02]  /*1ee0*/  IMAD R18, R15, 0x8, R18 ;  /* 0x000000080f127824 */ /* 0x000fc400078e0212 */
[C---:B------:R-:W-:Y:S02]  /*1ef0*/  IMAD R20, R15.reuse, 0x8, R20 ;  /* 0x000000080f147824 */ /* 0x040fe400078e0214 */
[----:B------:R-:W-:Y:S01]  /*1f00*/  IMAD R21, R15, 0x8, R21 ;  /* 0x000000080f157824 */ /* 0x000fe200078e0215 */
[----:B--2---:R-:W-:-:S05]  /*1f10*/  SHF.L.U32 R23, R24, 0x10, RZ ;  /* 0x0000001018177819 */ /* 0x004fca00000006ff */
[----:B------:R-:W-:Y:S01]  /*1f20*/  FFMA R10, R10, R23, R29 ;  /* 0x000000170a0a7223 */ /* 0x000fe2000000001d */
[----:B---3--:R-:W-:-:S04]  /*1f30*/  IMAD.U32 R27, R8, 0x10000, RZ ;  /* 0x00010000081b7824 */ /* 0x008fc800078e00ff */
[----:B------:R-:W-:Y:S01]  /*1f40*/  FFMA R27, R11, R27, R10 ;  /* 0x0000001b0b1b7223 */ /* 0x000fe2000000000a */
[----:B------:R-:W-:Y:S06]  /*1f50*/  @P0 BRA `(.L_x_169) ;  /* 0xfffffff800e40947 */ /* 0x000fec000383ffff */
[----:B-1----:R-:W-:Y:S05]  /*1f60*/  BSYNC.RECONVERGENT B0 ;  /* 0x0000000000007941 */ /* 0x002fea0003800200 */
.L_x_168:
[----:B------:R-:W-:-:S07]  /*1f70*/  IMAD.MOV.U32 R13, RZ, RZ, R7 ;  /* 0x000000ffff0d7224 */ /* 0x000fce00078e0007 */
.L_x_167:
[----:B------:R-:W-:Y:S01]  /*1f80*/  ISETP.NE.AND P0, PT, R4, RZ, PT ;  /* 0x000000ff0400720c */ /* 0x000fe20003f05270 */
[----:B------:R-:W-:-:S12]  /*1f90*/  BSSY.RECONVERGENT B0, `(.L_x_170) ;  /* 0x0000064000007945 */ /* 0x000fd80003800200 */
[----:B------:R-:W-:Y:S05]  /*1fa0*/  @!P0 BRA `(.L_x_171) ;  /* 0x0000000400888947 */ /* 0x000fea0003800000 */
[----:B0-2---:R-:W-:Y:S01]  /*1fb0*/  VIADD R8, R4, 0xffffffff ;  /* 0xffffffff04087836 */ /* 0x005fe20000000000 */
[----:B------:R-:W-:Y:S01]  /*1fc0*/  BSSY.RECONVERGENT B1, `(.L_x_172) ;  /* 0x000002f000017945 */ /* 0x000fe20003800200 */
[----:B------:R-:W-:Y:S02]  /*1fd0*/  ISETP.NE.AND P0, PT, R6, RZ, PT ;  /* 0x000000ff0600720c */ /* 0x000fe40003f05270 */
[----:B------:R-:W-:Y:S02]  /*1fe0*/  SHF.R.S32.HI R12, RZ, 0x1f, R2 ;  /* 0x0000001fff0c7819 */ /* 0x000fe40000011402 */
[----:B------:R-:W-:-:S13]  /*1ff0*/  ISETP.GE.U32.AND P1, PT, R8, 0x3, PT ;  /* 0x000000030800780c */ /* 0x000fda0003f26070 */
[----:B------:R-:W-:Y:S05]  /*2000*/  @!P1 BRA `(.L_x_173) ;  /* 0x0000000000a89947 */ /* 0x000fea0003800000 */
[----:B------:R-:W0:Y:S01]  /*2010*/  LDCU UR4, c[0x0][0x3b0] ;  /* 0x00007600ff0477ac */ /* 0x000e220008000800 */
[----:B------:R-:W2:Y:S01]  /*2020*/  LDCU.64 UR12, c[0x0][0x390] ;  /* 0x00007200ff0c77ac */ /* 0x000ea20008000a00 */
[----:B0-----:R-:W-:-:S04]  /*2030*/  IMAD R9, R13, UR4, R0 ;  /* 0x000000040d097c24 */ /* 0x001fc8000f8e0200 */
[----:B------:R-:W-:Y:S01]  /*2040*/  VIADD R11, R9, UR4 ;  /* 0x00000004090b7c36 */ /* 0x000fe20008000000 */
[----:B------:R-:W-:-:S04]  /*2050*/  IADD3 R15, P1, PT, R2, R9, RZ ;  /* 0x00000009020f7210 */ /* 0x000fc80007f3e0ff */
[----:B------:R-:W-:Y:S02]  /*2060*/  IADD3 R8, P2, PT, R2, R11, RZ ;  /* 0x0000000b02087210 */ /* 0x000fe40007f5e0ff */
[-C--:B------:R-:W-:Y:S01]  /*2070*/  LEA.HI.X.SX32 R16, R9, R12.reuse, 0x1, P1 ;  /* 0x0000000c09107211 */ /* 0x080fe200008f0eff */
[----:B------:R-:W-:Y:S01]  /*2080*/  VIADD R9, R11, UR4 ;  /* 0x000000040b097c36 */ /* 0x000fe20008000000 */
[----:B--2---:R-:W-:Y:S02]  /*2090*/  LEA R14, P1, R15, UR12, 0x1 ;  /* 0x0000000c0f0e7c11 */ /* 0x004fe4000f8208ff */
[----:B------:R-:W-:Y:S01]  /*20a0*/  LEA.HI.X.SX32 R11, R11, R12, 0x1, P2 ;  /* 0x0000000c0b0b7211 */ /* 0x000fe200010f0eff */
[----:B------:R-:W-:Y:S01]  /*20b0*/  VIADD R17, R9, UR4 ;  /* 0x0000000409117c36 */ /* 0x000fe20008000000 */
[----:B------:R-:W-:Y:S02]  /*20c0*/  LEA R10, P2, R8, UR12, 0x1 ;  /* 0x0000000c080a7c11 */ /* 0x000fe4000f8408ff */
[----:B------:R-:W-:-:S02]  /*20d0*/  IADD3 R18, P3, PT, R2, R9, RZ ;  /* 0x0000000902127210 */ /* 0x000fc40007f7e0ff */
[----:B------:R-:W-:Y:S02]  /*20e0*/  LEA.HI.X R15, R15, UR13, R16, 0x1, P1 ;  /* 0x0000000d0f0f7c11 */ /* 0x000fe400088f0c10 */
[----:B------:R-:W-:Y:S02]  /*20f0*/  LEA.HI.X R11, R8, UR13, R11, 0x1, P2 ;  /* 0x0000000d080b7c11 */ /* 0x000fe400090f0c0b */
[----:B------:R-:W-:Y:S01]  /*2100*/  LEA.HI.X.SX32 R9, R9, R12, 0x1, P3 ;  /* 0x0000000c09097211 */ /* 0x000fe200018f0eff */
[----:B------:R0:W2:Y:S01]  /*2110*/  LDG.E.U16.CONSTANT R20, desc[UR8][R14.64] ;  /* 0x000000080e147981 */ /* 0x0000a2000c1e9500 */
[----:B------:R-:W-:Y:S02]  /*2120*/  LEA R8, P1, R18, UR12, 0x1 ;  /* 0x0000000c12087c11 */ /* 0x000fe4000f8208ff */
[----:B------:R-:W-:Y:S01]  /*2130*/  IADD3 R16, P2, PT, R2, R17, RZ ;  /* 0x0000001102107210 */ /* 0x000fe20007f5e0ff */
[----:B------:R-:W4:Y:S01]  /*2140*/  LDG.E.U16.CONSTANT R10, desc[UR8][R10.64] ;  /* 0x000000080a0a7981 */ /* 0x000f22000c1e9500 */
[----:B------:R-:W-:-:S02]  /*2150*/  LEA.HI.X R9, R18, UR13, R9, 0x1, P1 ;  /* 0x0000000d12097c11 */ /* 0x000fc400088f0c09 */
[----:B------:R-:W-:Y:S02]  /*2160*/  LEA.HI.X.SX32 R17, R17, R12, 0x1, P2 ;  /* 0x0000000c11117211 */ /* 0x000fe400010f0eff */
[C---:B------:R-:W-:Y:S01]  /*2170*/  LEA R18, P1, R16.reuse, UR12, 0x1 ;  /* 0x0000000c10127c11 */ /* 0x040fe2000f8208ff */
[----:B------:R-:W5:Y:S03]  /*2180*/  LDG.E.U16.CONSTANT R8, desc[UR8][R8.64] ;  /* 0x0000000808087981 */ /* 0x000f66000c1e9500 */
        /* <DEDUP_REMOVED lines=10> */
[----:B--2---:R-:W-:Y:S01]  /*2230*/  IMAD.U32 R20, R20, 0x10000, RZ ;  /* 0x0001000014147824 */ /* 0x004fe200078e00ff */
[----:B----4-:R-:W-:-:S03]  /*2240*/  SHF.L.U32 R11, R10, 0x10, RZ ;  /* 0x000000100a0b7819 */ /* 0x010fc600000006ff */
[----:B0-----:R-:W-:-:S04]  /*2250*/  FFMA R14, R14, R20, R27 ;  /* 0x000000140e0e7223 */ /* 0x001fc8000000001b */
[----:B------:R-:W-:Y:S01]  /*2260*/  FFMA R11, R11, R15, R14 ;  /* 0x0000000f0b0b7223 */ /* 0x000fe2000000000e */
[----:B-----5:R-:W-:-:S04]  /*2270*/  IMAD.U32 R8, R8, 0x10000, RZ ;  /* 0x0001000008087824 */ /* 0x020fc800078e00ff */
[----:B-1----:R-:W-:Y:S01]  /*2280*/  FFMA R8, R16, R8, R11 ;  /* 0x0000000810087223 */ /* 0x002fe2000000000b */
[----:B---3--:R-:W-:-:S04]  /*2290*/  IMAD.U32 R27, R18, 0x10000, RZ ;  /* 0x00010000121b7824 */ /* 0x008fc800078e00ff */
[----:B------:R-:W-:-:S07]  /*22a0*/  FFMA R27, R27, R17, R8 ;  /* 0x000000111b1b7223 */ /* 0x000fce0000000008 */
.L_x_173:
[----:B-1-3--:R-:W-:Y:S05]  /*22b0*/  BSYNC.RECONVERGENT B1 ;  /* 0x0000000000017941 */ /* 0x00afea0003800200 */
.L_x_172:
[----:B------:R-:W-:Y:S05]  /*22c0*/  @!P0 BRA `(.L_x_171) ;  /* 0x0000000000c08947 */ /* 0x000fea0003800000 */
[----:B------:R-:W-:Y:S01]  /*22d0*/  ISETP.NE.AND P0, PT, R6, 0x1, PT ;  /* 0x000000010600780c */ /* 0x000fe20003f05270 */
[----:B------:R-:W-:-:S12]  /*22e0*/  BSSY.RECONVERGENT B1, `(.L_x_174) ;  /* 0x000001b000017945 */ /* 0x000fd80003800200 */
[----:B------:R-:W-:Y:S05]  /*22f0*/  @!P0 BRA `(.L_x_175) ;  /* 0x0000000000648947 */ /* 0x000fea0003800000 */
[----:B------:R-:W0:Y:S01]  /*2300*/  LDCU UR4, c[0x0][0x3b0] ;  /* 0x00007600ff0477ac */ /* 0x000e220008000800 */
[----:B------:R-:W1:Y:S01]  /*2310*/  LDCU.64 UR12, c[0x0][0x390] ;  /* 0x00007200ff0c77ac */ /* 0x000e620008000a00 */
[----:B0-----:R-:W-:-:S04]  /*2320*/  IMAD R9, R13, UR4, R0 ;  /* 0x000000040d097c24 */ /* 0x001fc8000f8e0200 */
[----:B------:R-:W-:Y:S01]  /*2330*/  VIADD R11, R9, UR4 ;  /* 0x00000004090b7c36 */ /* 0x000fe20008000000 */
[----:B------:R-:W-:-:S04]  /*2340*/  IADD3 R10, P0, PT, R2, R9, RZ ;  /* 0x00000009020a7210 */ /* 0x000fc80007f1e0ff */
[-C--:B------:R-:W-:Y:S02]  /*2350*/  LEA.HI.X.SX32 R9, R9, R12.reuse, 0x1, P0 ;  /* 0x0000000c09097211 */ /* 0x080fe400000f0eff */
[----:B-1----:R-:W-:Y:S02]  /*2360*/  LEA R8, P0, R10, UR12, 0x1 ;  /* 0x0000000c0a087c11 */ /* 0x002fe4000f8008ff */
[----:B------:R-:W-:Y:S02]  /*2370*/  IADD3 R14, P1, PT, R2, R11, RZ ;  /* 0x0000000b020e7210 */ /* 0x000fe40007f3e0ff */
[----:B------:R-:W-:Y:S02]  /*2380*/  LEA.HI.X R9, R10, UR13, R9, 0x1, P0 ;  /* 0x0000000d0a097c11 */ /* 0x000fe400080f0c09 */
[----:B------:R-:W-:Y:S02]  /*2390*/  LEA.HI.X.SX32 R11, R11, R12, 0x1, P1 ;  /* 0x0000000c0b0b7211 */ /* 0x000fe400008f0eff */
[C---:B------:R-:W-:Y:S01]  /*23a0*/  LEA R10, P0, R14.reuse, UR12, 0x1 ;  /* 0x0000000c0e0a7c11 */ /* 0x040fe2000f8008ff */
[----:B------:R-:W2:Y:S03]  /*23b0*/  LDG.E.U16.CONSTANT R8, desc[UR8][R8.64] ;  /* 0x0000000808087981 */ /* 0x000ea6000c1e9500 */
[----:B------:R-:W-:-:S05]  /*23c0*/  LEA.HI.X R11, R14, UR13, R11, 0x1, P0 ;  /* 0x0000000d0e0b7c11 */ /* 0x000fca00080f0c0b */
[----:B------:R-:W3:Y:S01]  /*23d0*/  LDG.E.U16.CONSTANT R10, desc[UR8][R10.64] ;  /* 0x000000080a0a7981 */ /* 0x000ee2000c1e9500 */
[----:B------:R-:W0:Y:S01]  /*23e0*/  S2UR UR5, SR_CgaCtaId ;  /* 0x00000000000579c3 */ /* 0x000e220000008800 */
[----:B------:R-:W-:Y:S02]  /*23f0*/  UMOV UR4, 0x400 ;  /* 0x0000040000047882 */ /* 0x000fe40000000000 */
[----:B------:R-:W-:-:S04]  /*2400*/  UIADD3 UR4, UPT, UPT, UR4, 0x110, URZ ;  /* 0x0000011004047890 */ /* 0x000fc8000fffe0ff */
[----:B0-----:R-:W-:-:S06]  /*2410*/  ULEA UR4, UR5, UR4, 0x18 ;  /* 0x0000000405047291 */ /* 0x001fcc000f8ec0ff */
[----:B------:R-:W-:-:S06]  /*2420*/  LEA R14, R13, UR4, 0x2 ;  /* 0x000000040d0e7c11 */ /* 0x000fcc000f8e10ff */
[----:B------:R-:W0:Y:S01]  /*2430*/  LDS.64 R14, [R14] ;  /* 0x000000000e0e7984 */ /* 0x000e220000000a00 */
[----:B------:R-:W-:Y:S02]  /*2440*/  VIADD R13, R13, 0x2 ;  /* 0x000000020d0d7836 */ /* 0x000fe40000000000 */
[----:B--2---:R-:W-:-:S04]  /*2450*/  IMAD.U32 R16, R8, 0x10000, RZ ;  /* 0x0001000008107824 */ /* 0x004fc800078e00ff */
[----:B0-----:R-:W-:Y:S01]  /*2460*/  FFMA R16, R14, R16, R27 ;  /* 0x000000100e107223 */ /* 0x001fe2000000001b */
[----:B---3--:R-:W-:-:S04]  /*2470*/  IMAD.U32 R17, R10, 0x10000, RZ ;  /* 0x000100000a117824 */ /* 0x008fc800078e00ff */
[----:B------:R-:W-:-:S07]  /*2480*/  FFMA R27, R17, R15, R16 ;  /* 0x0000000f111b7223 */ /* 0x000fce0000000010 */
.L_x_175:
[----:B------:R-:W-:Y:S05]  /*2490*/  BSYNC.RECONVERGENT B1 ;  /* 0x0000000000017941 */ /* 0x000fea0003800200 */
.L_x_174:
[----:B------:R-:W0:Y:S02]  /*24a0*/  LDCU UR4, c[0x0][0x3a8] ;  /* 0x00007500ff0477ac */ /* 0x000e240008000800 */
[----:B0-----:R-:W-:-:S09]  /*24b0*/  ULOP3.LUT UP0, URZ, UR4, 0x1, URZ, 0xc0, !UPT ;  /* 0x0000000104ff7892 */ /* 0x001fd2000f80c0ff */
[----:B------:R-:W-:Y:S05]  /*24c0*/  BRA.U !UP0, `(.L_x_171) ;  /* 0x0000000108407547 */ /* 0x000fea000b800000 */
[----:B------:R-:W0:Y:S01]  /*24d0*/  LDCU UR4, c[0x0][0x3b0] ;  /* 0x00007600ff0477ac */ /* 0x000e220008000800 */
[----:B------:R-:W1:Y:S01]  /*24e0*/  LDCU.64 UR12, c[0x0][0x390] ;  /* 0x00007200ff0c77ac */ /* 0x000e620008000a00 */
[----:B0-----:R-:W-:-:S05]  /*24f0*/  IMAD R9, R13, UR4, R0 ;  /* 0x000000040d097c24 */ /* 0x001fca000f8e0200 */
[----:B------:R-:W-:-:S04]  /*2500*/  IADD3 R10, P0, PT, R2, R9, RZ ;  /* 0x00000009020a7210 */ /* 0x000fc80007f1e0ff */
[----:B------:R-:W-:Y:S02]  /*2510*/  LEA.HI.X.SX32 R9, R9, R12, 0x1, P0 ;  /* 0x0000000c09097211 */ /* 0x000fe400000f0eff */
[----:B-1----:R-:W-:-:S04]  /*2520*/  LEA R8, P0, R10, UR12, 0x1 ;  /* 0x0000000c0a087c11 */ /* 0x002fc8000f8008ff */
[----:B------:R-:W-:-:S05]  /*2530*/  LEA.HI.X R9, R10, UR13, R9, 0x1, P0 ;  /* 0x0000000d0a097c11 */ /* 0x000fca00080f0c09 */
[----:B------:R-:W2:Y:S01]  /*2540*/  LDG.E.U16.CONSTANT R8, desc[UR8][R8.64] ;  /* 0x0000000808087981 */ /* 0x000ea2000c1e9500 */
[----:B------:R-:W0:Y:S01]  /*2550*/  S2UR UR5, SR_CgaCtaId ;  /* 0x00000000000579c3 */ /* 0x000e220000008800 */
[----:B------:R-:W-:Y:S02]  /*2560*/  UMOV UR4, 0x400 ;  /* 0x0000040000047882 */ /* 0x000fe40000000000 */
[----:B------:R-:W-:-:S04]  /*2570*/  UIADD3 UR4, UPT, UPT, UR4, 0x110, URZ ;  /* 0x0000011004047890 */ /* 0x000fc8000fffe0ff */
[----:B0-----:R-:W-:-:S06]  /*2580*/  ULEA UR4, UR5, UR4, 0x18 ;  /* 0x0000000405047291 */ /* 0x001fcc000f8ec0ff */
[----:B------:R-:W-:-:S06]  /*2590*/  LEA R10, R13, UR4, 0x2 ;  /* 0x000000040d0a7c11 */ /* 0x000fcc000f8e10ff */
[----:B------:R-:W0:Y:S01]  /*25a0*/  LDS R10, [R10] ;  /* 0x000000000a0a7984 */ /* 0x000e220000000800 */
[----:B--2---:R-:W-:-:S04]  /*25b0*/  IMAD.U32 R11, R8, 0x10000, RZ ;  /* 0x00010000080b7824 */ /* 0x004fc800078e00ff */
[----:B0-----:R-:W-:-:S07]  /*25c0*/  FFMA R27, R10, R11, R27 ;  /* 0x0000000b0a1b7223 */ /* 0x001fce000000001b */
.L_x_171:
[----:B-1-3--:R-:W-:Y:S05]  /*25d0*/  BSYNC.RECONVERGENT B0 ;  /* 0x0000000000007941 */ /* 0x00afea0003800200 */
.L_x_170:
[----:B------:R-:W0:Y:S01]  /*25e0*/  LDCU.64 UR4, c[0x0][0x398] ;  /* 0x00007300ff0477ac */ /* 0x000e220008000a00 */
[C---:B--2---:R-:W-:Y:S02]  /*25f0*/  IADD3 R9, P0, PT, R0.reuse, R3, RZ ;  /* 0x0000000300097210 */ /* 0x044fe40007f1e0ff */
[----:B------:R-:W-:Y:S02]  /*2600*/  F2FP.BF16.F32.PACK_AB R27, RZ, R27 ;  /* 0x0000001bff1b723e */ /* 0x000fe400000010ff */
[C---:B------:R-:W-:Y:S02]  /*2610*/  LEA.HI.X.SX32 R10, R0.reuse, R5, 0x1, P0 ;  /* 0x00000005000a7211 */ /* 0x040fe400000f0eff */
[----:B------:R-:W-:Y:S02]  /*2620*/  IADD3 R0, PT, PT, R0, UR6, RZ ;  /* 0x0000000600007c10 */ /* 0x000fe4000fffe0ff */
[C---:B0-----:R-:W-:Y:S01]  /*2630*/  LEA R8, P0, R9.reuse, UR4, 0x1 ;  /* 0x0000000409087c11 */ /* 0x041fe2000f8008ff */
[----:B------:R-:W0:Y:S03]  /*2640*/  LDCU UR4, c[0x0][0x3b0] ;  /* 0x00007600ff0477ac */ /* 0x000e260008000800 */
[----:B------:R-:W-:-:S05]  /*2650*/  LEA.HI.X R9, R9, UR5, R10, 0x1, P0 ;  /* 0x0000000509097c11 */ /* 0x000fca00080f0c0a */
[----:B------:R4:W-:Y:S01]  /*2660*/  STG.E.U16 desc[UR8][R8.64], R27 ;  /* 0x0000001b08007986 */ /* 0x0009e2000c101508 */
[----:B0-----:R-:W-:-:S13]  /*2670*/  ISETP.GE.AND P0, PT, R0, UR4, PT ;  /* 0x0000000400007c0c */ /* 0x001fda000bf06270 */
[----:B----4-:R-:W-:Y:S05]  /*2680*/  @!P0 BRA `(.L_x_176) ;  /* 0xfffffff000bc8947 */ /* 0x010fea000383ffff */
[----:B------:R-:W-:Y:S05]  /*2690*/  EXIT ;  /* 0x000000000000794d */ /* 0x000fea0003800000 */
.L_x_154:
[----:B-1----:R-:W-:Y:S02]  /*26a0*/  IMAD.MOV.U32 R15, RZ, RZ, R7 ;  /* 0x000000ffff0f7224 */ /* 0x002fe400078e0007 */
[----:B------:R-:W-:Y:S02]  /*26b0*/  IMAD.MOV.U32 R16, RZ, RZ, 0x10 ;  /* 0x00000010ff107424 */ /* 0x000fe400078e00ff */
[----:B------:R-:W-:Y:S02]  /*26c0*/  IMAD.MOV.U32 R17, RZ, RZ, 0x1f ;  /* 0x0000001fff117424 */ /* 0x000fe400078e00ff */
[----:B------:R-:W-:-:S07]  /*26d0*/  IMAD.MOV.U32 R14, RZ, RZ, -0x1 ;  /* 0xffffffffff0e7424 */ /* 0x000fce00078e00ff */
[----:B0-----:R-:W-:Y:S05]  /*26e0*/  WARPSYNC.COLLECTIVE R14, `(.L_x_177) ;  /* 0x000000000e087348 */ /* 0x001fea0003c00000 */
[----:B------:R1:W2:Y:S02]  /*26f0*/  SHFL.DOWN P1, R12, R15, R16, R17 ;  /* 0x080000100f0c7389 */ /* 0x0002a40000020011 */
[----:B012---:R-:W-:Y:S05]  /*2700*/  ENDCOLLECTIVE ;  /* 0x000000000000791b */ /* 0x007fea0003800000 */
.L_x_177:
[----:B------:R-:W-:Y:S02]  /*2710*/  IMAD.MOV.U32 R16, RZ, RZ, 0x8 ;  /* 0x00000008ff107424 */ /* 0x000fe400078e00ff */
[----:B------:R-:W-:-:S05]  /*2720*/  IMAD.MOV.U32 R8, RZ, RZ, R12 ;  /* 0x000000ffff087224 */ /* 0x000fca00078e000c */
[----:B------:R-:W-:-:S05]  /*2730*/  FMNMX R8, R8, R7, !PT ;  /* 0x0000000708087209 */ /* 0x000fca0007800000 */
[----:B------:R-:W-:-:S07]  /*2740*/  IMAD.MOV.U32 R15, RZ, RZ, R8 ;  /* 0x000000ffff0f7224 */ /* 0x000fce00078e0008 */
[----:B------:R-:W-:Y:S05]  /*2750*/  WARPSYNC.COLLECTIVE R14, `(.L_x_178) ;  /* 0x000000000e087348 */ /* 0x000fea0003c00000 */
[----:B------:R0:W1:Y:S02]  /*2760*/  SHFL.DOWN P1, R12, R15, R16, R17 ;  /* 0x080000100f0c7389 */ /* 0x0000640000020011 */
[----:B01----:R-:W-:Y:S05]  /*2770*/  ENDCOLLECTIVE ;  /* 0x000000000000791b */ /* 0x003fea0003800000 */
.L_x_178:
[----:B------:R-:W-:Y:S02]  /*2780*/  IMAD.MOV.U32 R16, RZ, RZ, 0x4 ;  /* 0x00000004ff107424 */ /* 0x000fe400078e00ff */
[----:B------:R-:W-:-:S05]  /*2790*/  IMAD.MOV.U32 R9, RZ, RZ, R12 ;  /* 0x000000ffff097224 */ /* 0x000fca00078e000c */
[----:B------:R-:W-:-:S04]  /*27a0*/  FMNMX R9, R8, R9, !PT ;  /* 0x0000000908097209 */ /* 0x000fc80007800000 */
[----:B------:R-:W-:-:S07]  /*27b0*/  MOV R15, R9 ;  /* 0x00000009000f7202 */ /* 0x000fce0000000f00 */
[----:B------:R-:W-:Y:S05]  /*27c0*/  WARPSYNC.COLLECTIVE R14, `(.L_x_179) ;  /* 0x000000000e087348 */ /* 0x000fea0003c00000 */
[----:B------:R0:W1:Y:S02]  /*27d0*/  SHFL.DOWN P1, R12, R15, R16, R17 ;  /* 0x080000100f0c7389 */ /* 0x0000640000020011 */
[----:B01----:R-:W-:Y:S05]  /*27e0*/  ENDCOLLECTIVE ;  /* 0x000000000000791b */ /* 0x003fea0003800000 */
.L_x_179:
[----:B------:R-:W-:Y:S02]  /*27f0*/  IMAD.MOV.U32 R16, RZ, RZ, 0x2 ;  /* 0x00000002ff107424 */ /* 0x000fe400078e00ff */
[----:B------:R-:W-:-:S05]  /*2800*/  IMAD.MOV.U32 R10, RZ, RZ, R12 ;  /* 0x000000ffff0a7224 */ /* 0x000fca00078e000c */
[----:B------:R-:W-:-:S05]  /*2810*/  FMNMX R10, R9, R10, !PT ;  /* 0x0000000a090a7209 */ /* 0x000fca0007800000 */
[----:B------:R-:W-:-:S07]  /*2820*/  IMAD.MOV.U32 R15, RZ, RZ, R10 ;  /* 0x000000ffff0f7224 */ /* 0x000fce00078e000a */
[----:B------:R-:W-:Y:S05]  /*2830*/  WARPSYNC.COLLECTIVE R14, `(.L_x_180) ;  /* 0x000000000e087348 */ /* 0x000fea0003c00000 */
[----:B------:R0:W1:Y:S02]  /*2840*/  SHFL.DOWN P1, R12, R15, R16, R17 ;  /* 0x080000100f0c7389 */ /* 0x0000640000020011 */
[----:B01----:R-:W-:Y:S05]  /*2850*/  ENDCOLLECTIVE ;  /* 0x000000000000791b */ /* 0x003fea0003800000 */
.L_x_180:
[----:B------:R-:W-:Y:S02]  /*2860*/  IMAD.MOV.U32 R16, RZ, RZ, 0x1 ;  /* 0x00000001ff107424 */ /* 0x000fe400078e00ff */
[----:B------:R-:W-:-:S05]  /*2870*/  IMAD.MOV.U32 R13, RZ, RZ, R12 ;  /* 0x000000ffff0d7224 */ /* 0x000fca00078e000c */
[----:B------:R-:W-:-:S05]  /*2880*/  FMNMX R13, R10, R13, !PT ;  /* 0x0000000d0a0d7209 */ /* 0x000fca0007800000 */
[----:B------:R-:W-:-:S07]  /*2890*/  IMAD.MOV.U32 R15, RZ, RZ, R13 ;  /* 0x000000ffff0f7224 */ /* 0x000fce00078e000d */
[----:B------:R-:W-:Y:S05]  /*28a0*/  WARPSYNC.COLLECTIVE R14, `(.L_x_181) ;  /* 0x000000000e087348 */ /* 0x000fea0003c00000 */
[----:B------:R0:W1:Y:S02]  /*28b0*/  SHFL.DOWN P1, R12, R15, R16, R17 ;  /* 0x080000100f0c7389 */ /* 0x0000640000020011 */
[----:B01----:R-:W-:Y:S05]  /*28c0*/  ENDCOLLECTIVE ;  /* 0x000000000000791b */ /* 0x003fea0003800000 */
.L_x_181:
[----:B------:R-:W-:Y:S05]  /*28d0*/  BRA `(.L_x_182) ;  /* 0xffffffe400e87947 */ /* 0x000fea000383ffff */
.L_x_159:
[----:B------:R-:W-:Y:S02]  /*28e0*/  HFMA2 R16, -RZ, RZ, 0, 9.5367431640625e-07 ;  /* 0x00000010ff107431 */ /* 0x000fe400000001ff */
[----:B-1----:R-:W-:Y:S02]  /*28f0*/  IMAD.MOV.U32 R15, RZ, RZ, R4 ;  /* 0x000000ffff0f7224 */ /* 0x002fe400078e0004 */
[----:B------:R-:W-:Y:S02]  /*2900*/  IMAD.MOV.U32 R17, RZ, RZ, 0x1f ;  /* 0x0000001fff117424 */ /* 0x000fe400078e00ff */
[----:B------:R-:W-:-:S07]  /*2910*/  IMAD.MOV.U32 R14, RZ, RZ, -0x1 ;  /* 0xffffffffff0e7424 */ /* 0x000fce00078e00ff */
[----:B0-----:R-:W-:Y:S05]  /*2920*/  WARPSYNC.COLLECTIVE R14, `(.L_x_183) ;  /* 0x000000000e087348 */ /* 0x001fea0003c00000 */
[----:B------:R1:W2:Y:S02]  /*2930*/  SHFL.DOWN P1, R12, R15, R16, R17 ;  /* 0x080000100f0c7389 */ /* 0x0002a40000020011 */
[----:B012---:R-:W-:Y:S05]  /*2940*/  ENDCOLLECTIVE ;  /* 0x000000000000791b */ /* 0x007fea0003800000 */
.L_x_183:
[----:B------:R-:W-:Y:S02]  /*2950*/  IMAD.MOV.U32 R16, RZ, RZ, 0x8 ;  /* 0x00000008ff107424 */ /* 0x000fe400078e00ff */
[----:B------:R-:W-:-:S04]  /*2960*/  IMAD.MOV.U32 R7, RZ, RZ, R12 ;  /* 0x000000ffff077224 */ /* 0x000fc800078e000c */
[----:B------:R-:W-:-:S04]  /*2970*/  FADD R7, R7, R4 ;  /* 0x0000000407077221 */ /* 0x000fc80000000000 */
[----:B------:R-:W-:-:S07]  /*2980*/  IMAD.MOV.U32 R15, RZ, RZ, R7 ;  /* 0x000000ffff0f7224 */ /* 0x000fce00078e0007 */
[----:B------:R-:W-:Y:S05]  /*2990*/  WARPSYNC.COLLECTIVE R14, `(.L_x_184) ;  /* 0x000000000e087348 */ /* 0x000fea0003c00000 */
[----:B------:R0:W1:Y:S02]  /*29a0*/  SHFL.DOWN P1, R12, R15, R16, R17 ;  /* 0x080000100f0c7389 */ /* 0x0000640000020011 */
[----:B01----:R-:W-:Y:S05]  /*29b0*/  ENDCOLLECTIVE ;  /* 0x000000000000791b */ /* 0x003fea0003800000 */
.L_x_184:
[----:B------:R-:W-:Y:S02]  /*29c0*/  IMAD.MOV.U32 R16, RZ, RZ, 0x4 ;  /* 0x00000004ff107424 */ /* 0x000fe400078e00ff */
[----:B------:R-:W-:-:S04]  /*29d0*/  IMAD.MOV.U32 R6, RZ, RZ, R12 ;  /* 0x000000ffff067224 */ /* 0x000fc800078e000c */
[----:B------:R-:W-:-:S04]  /*29e0*/  FADD R6, R7, R6 ;  /* 0x0000000607067221 */ /* 0x000fc80000000000 */
[----:B------:R-:W-:-:S07]  /*29f0*/  IMAD.MOV.U32 R15, RZ, RZ, R6 ;  /* 0x000000ffff0f7224 */ /* 0x000fce00078e0006 */
[----:B------:R-:W-:Y:S05]  /*2a00*/  WARPSYNC.COLLECTIVE R14, `(.L_x_185) ;  /* 0x000000000e087348 */ /* 0x000fea0003c00000 */
[----:B------:R0:W1:Y:S02]  /*2a10*/  SHFL.DOWN P1, R12, R15, R16, R17 ;  /* 0x080000100f0c7389 */ /* 0x0000640000020011 */
[----:B01----:R-:W-:Y:S05]  /*2a20*/  ENDCOLLECTIVE ;  /* 0x000000000000791b */ /* 0x003fea0003800000 */
.L_x_185:
[----:B------:R-:W-:Y:S01]  /*2a30*/  IMAD.MOV.U32 R16, RZ, RZ, 0x2 ;  /* 0x00000002ff107424 */ /* 0x000fe200078e00ff */
[----:B------:R-:W-:-:S05]  /*2a40*/  MOV R9, R12 ;  /* 0x0000000c00097202 */ /* 0x000fca0000000f00 */
[----:B------:R-:W-:-:S04]  /*2a50*/  FADD R9, R6, R9 ;  /* 0x0000000906097221 */ /* 0x000fc80000000000 */
[----:B------:R-:W-:-:S07]  /*2a60*/  IMAD.MOV.U32 R15, RZ, RZ, R9 ;  /* 0x000000ffff0f7224 */ /* 0x000fce00078e0009 */
[----:B------:R-:W-:Y:S05]  /*2a70*/  WARPSYNC.COLLECTIVE R14, `(.L_x_186) ;  /* 0x000000000e087348 */ /* 0x000fea0003c00000 */
[----:B------:R0:W1:Y:S02]  /*2a80*/  SHFL.DOWN P1, R12, R15, R16, R17 ;  /* 0x080000100f0c7389 */ /* 0x0000640000020011 */
[----:B01----:R-:W-:Y:S05]  /*2a90*/  ENDCOLLECTIVE ;  /* 0x000000000000791b */ /* 0x003fea0003800000 */
.L_x_186:
[----:B------:R-:W-:Y:S02]  /*2aa0*/  IMAD.MOV.U32 R16, RZ, RZ, 0x1 ;  /* 0x00000001ff107424 */ /* 0x000fe400078e00ff */
[----:B------:R-:W-:-:S04]  /*2ab0*/  IMAD.MOV.U32 R8, RZ, RZ, R12 ;  /* 0x000000ffff087224 */ /* 0x000fc800078e000c */
[----:B------:R-:W-:-:S04]  /*2ac0*/  FADD R8, R9, R8 ;  /* 0x0000000809087221 */ /* 0x000fc80000000000 */
[----:B------:R-:W-:-:S07]  /*2ad0*/  IMAD.MOV.U32 R15, RZ, RZ, R8 ;  /* 0x000000ffff0f7224 */ /* 0x000fce00078e0008 */
[----:B------:R-:W-:Y:S05]  /*2ae0*/  WARPSYNC.COLLECTIVE R14, `(.L_x_187) ;  /* 0x000000000e087348 */ /* 0x000fea0003c00000 */
[----:B------:R0:W1:Y:S02]  /*2af0*/  SHFL.DOWN P1, R12, R15, R16, R17 ;  /* 0x080000100f0c7389 */ /* 0x0000640000020011 */
[----:B01----:R-:W-:Y:S05]  /*2b00*/  ENDCOLLECTIVE ;  /* 0x000000000000791b */ /* 0x003fea0003800000 */
.L_x_187:
[----:B------:R-:W-:Y:S01]  /*2b10*/  IMAD.MOV.U32 R13, RZ, RZ, R12 ;  /* 0x000000ffff0d7224 */ /* 0x000fe200078e000c */
[----:B------:R-:W-:Y:S06]  /*2b20*/  BRA `(.L_x_188) ;  /* 0xffffffe800a07947 */ /* 0x000fec000383ffff */
        .weak           $__internal_3_$__cuda_sm20_rcp_rn_f32_slowpath
        .type           $__internal_3_$__cuda_sm20_rcp_rn_f32_slowpath,@function
        .size           $__internal_3_$__cuda_sm20_rcp_rn_f32_slowpath,(.L_x_301 - $__internal_3_$__cuda_sm20_rcp_rn_f32_slowpath)
$__internal_3_$__cuda_sm20_rcp_rn_f32_slowpath:
        /* <DEDUP_REMOVED lines=9> */
[----:B--2---:R-:W3:Y:S02]  /*2bc0*/  MUFU.RCP R4, R9 ;  /* 0x0000000900047308 */ /* 0x004ee40000001000 */
[----:B---3--:R-:W-:-:S04]  /*2bd0*/  FFMA R7, R9, R4, -1 ;  /* 0xbf80000009077423 */ /* 0x008fc80000000004 */
[----:B------:R-:W-:-:S04]  /*2be0*/  FADD.FTZ R7, -R7, -RZ ;  /* 0x800000ff07077221 */ /* 0x000fc80000010100 */
[----:B------:R-:W-:-:S04]  /*2bf0*/  FFMA R4, R4, R7, R4 ;  /* 0x0000000704047223 */ /* 0x000fc80000000004 */
[----:B------:R-:W-:Y:S01]  /*2c00*/  FFMA R7, R4, 1.84467440737095516160e+19, RZ ;  /* 0x5f80000004077823 */ /* 0x000fe200000000ff */
[----:B------:R-:W-:Y:S06]  /*2c10*/  BRA `(.L_x_190) ;  /* 0x0000000000887947 */ /* 0x000fec0003800000 */
.L_x_189:
[----:B------:R-:W-:-:S04]  /*2c20*/  IADD3 R9, PT, PT, R7, -0xfd, RZ ;  /* 0xffffff0307097810 */ /* 0x000fc80007ffe0ff */
        /* <DEDUP_REMOVED lines=17> */
[----:B------:R-:W-:Y:S01]  /*2d40*/  SHF.R.U32.HI R7, RZ, R7, R12 ;  /* 0x00000007ff077219 */ /* 0x000fe2000001160c */
[----:B------:R-:W-:Y:S01]  /*2d50*/  IMAD.MOV R11, RZ, RZ, -R11 ;  /* 0x000000ffff0b7224 */ /* 0x000fe200078e0a0b */
[----:B------:R-:W-:-:S04]  /*2d60*/  SHF.R.U32.HI R10, RZ, R9, R10 ;  /* 0x00000009ff0a7219 */ /* 0x000fc8000001160a */
[----:B------:R-:W-:Y:S02]  /*2d70*/  LOP3.LUT P1, RZ, R11, R9, R12, 0xf8, !PT ;  /* 0x000000090bff7212 */ /* 0x000fe4000782f80c */
[C---:B------:R-:W-:Y:S02]  /*2d80*/  LOP3.LUT P0, RZ, R10.reuse, 0x1, RZ, 0xc0, !PT ;  /* 0x000000010aff7812 */ /* 0x040fe4000780c0ff */
[----:B------:R-:W-:-:S04]  /*2d90*/  LOP3.LUT P2, RZ, R10, 0x2, RZ, 0xc0, !PT ;  /* 0x000000020aff7812 */ /* 0x000fc8000784c0ff */
[----:B------:R-:W-:Y:S02]  /*2da0*/  PLOP3.LUT P0, PT, P0, P1, P2, 0xe0, 0x0 ;  /* 0x000000000000781c */ /* 0x000fe40000703c20 */
        /* <DEDUP_REMOVED lines=8> */
.L_x_191:
[----:B------:R0:W1:Y:S02]  /*2e30*/  MUFU.RCP R7, R4 ;  /* 0x0000000400077308 */ /* 0x0000640000001000 */
.L_x_190:
[----:B------:R-:W-:-:S04]  /*2e40*/  IMAD.MOV.U32 R9, RZ, RZ, 0x0 ;  /* 0x00000000ff097424 */ /* 0x000fc800078e00ff */
[----:B0123--:R-:W-:Y:S05]  /*2e50*/  RET.REL.NODEC R8 `(_ZN8pygpukit3ops2nn23sdpa_causal_bf16_kernelEPK13__nv_bfloat16S4_S4_PS2_iiiiifi) ;  /* 0xffffffd008687950 */ /* 0x00ffea0003c3ffff */
.L_x_192:
        /* <DEDUP_REMOVED lines=10> */
.L_x_301:


//--------------------- .text._ZN8pygpukit3ops2nn22sdpa_causal_f16_kernelEPK6__halfS4_S4_PS2_iiiiifi --------------------------
	.section	.text._ZN8pygpukit3ops2nn22sdpa_causal_f16_kernelEPK6__halfS4_S4_PS2_iiiiifi,"ax",@progbits
	.align	128
        .global         _ZN8pygpukit3ops2nn22sdpa_causal_f16_kernelEPK6__halfS4_S4_PS2_iiiiifi
        .type           _ZN8pygpukit3ops2nn22sdpa_causal_f16_kernelEPK6__halfS4_S4_PS2_iiiiifi,@function
        .size           _ZN8pygpukit3ops2nn22sdpa_causal_f16_kernelEPK6__halfS4_S4_PS2_iiiiifi,(.L_x_302 - _ZN8pygpukit3ops2nn22sdpa_causal_f16_kernelEPK6__halfS4_S4_PS2_iiiiifi)
        .other          _ZN8pygpukit3ops2nn22sdpa_causal_f16_kernelEPK6__halfS4_S4_PS2_iiiiifi,@"STO_CUDA_ENTRY STV_DEFAULT"
_ZN8pygpukit3ops2nn22sdpa_causal_f16_kernelEPK6__halfS4_S4_PS2_iiiiifi:
.text._ZN8pygpukit3ops2nn22sdpa_causal_f16_kernelEPK6__halfS4_S4_PS2_iiiiifi:
        /* <DEDUP_REMOVED lines=38> */
.L_x_197:
[C---:B------:R-:W-:Y:S01]  /*0260*/  ISETP.LE.AND P0, PT, R8.reuse, UR5, PT ;  /* 0x0000000508007c0c */ /* 0x040fe2000bf03270 */
[----:B------:R-:W-:Y:S01]  /*0270*/  IMAD R10, R8, 0x4, R6 ;  /* 0x00000004080a7824 */ /* 0x000fe200078e0206 */
[----:B0-----:R-:W-:Y:S02]  /*0280*/  IADD3 R8, PT, PT, R7, R8, RZ ;  /* 0x0000000807087210 */ /* 0x001fe40007ffe0ff */
[----:B------:R-:W-:Y:S02]  /*0290*/  FSEL R9, R12, -INF , P0 ;  /* 0xff8000000c097808 */ /* 0x000fe40000000000 */
[----:B------:R-:W-:Y:S02]  /*02a0*/  ISETP.GE.AND P1, PT, R8, R11, PT ;  /* 0x0000000b0800720c */ /* 0x000fe40003f26270 */
[CC--:B------:R-:W-:Y:S01]  /*02b0*/  FSETP.GT.AND P0, PT, R9.reuse, R4.reuse, PT ;  /* 0x000000040900720b */ /* 0x0c0fe20003f04000 */
[----:B------:R1:W-:Y:S03]  /*02c0*/  STS [R10], R9 ;  /* 0x000000090a007388 */ /* 0x0003e60000000800 */
[----:B------:R-:W-:-:S07]  /*02d0*/  FSEL R4, R9, R4, P0 ;  /* 0x0000000409047208 */ /* 0x000fce0000000000 */
[----:B-1----:R-:W-:Y:S05]  /*02e0*/  @!P1 BRA `(.L_x_197) ;  /* 0xfffffffc00dc9947 */ /* 0x002fea000383ffff */
[----:B------:R-:W-:Y:S05]  /*02f0*/  BSYNC.RECONVERGENT B1 ;  /* 0x0000000000017941 */ /* 0x000fea0003800200 */
.L_x_196:
[----:B------:R-:W-:Y:S05]  /*0300*/  BRA `(.L_x_194) ;  /* 0x0000000800b07947 */ /* 0x000fea0003800000 */
.L_x_195:
        /* <DEDUP_REMOVED lines=9> */
.L_x_205:
[----:B------:R-:W-:Y:S01]  /*03a0*/  ISETP.LE.AND P2, PT, R16, UR5, PT ;  /* 0x0000000510007c0c */ /* 0x000fe2000bf43270 */
[----:B------:R-:W-:Y:S01]  /*03b0*/  BSSY.RECONVERGENT B1, `(.L_x_198) ;  /* 0x0000094000017945 */ /* 0x000fe20003800200 */
[----:B------:R-:W-:-:S11]  /*03c0*/  IMAD.MOV.U32 R17, RZ, RZ, -0x800000 ;  /* 0xff800000ff117424 */ /* 0x000fd600078e00ff */
[----:B------:R-:W-:Y:S05]  /*03d0*/  @!P2 BRA `(.L_x_199) ;  /* 0x000000080044a947 */ /* 0x000fea0003800000 */
[----:B------:R-:W-:Y:S02]  /*03e0*/  HFMA2 R11, -RZ, RZ, 0, 0 ;  /* 0x00000000ff0b7431 */ /* 0x000fe400000001ff */
[----:B------:R-:W-:Y:S01]  /*03f0*/  IMAD.MOV.U32 R17, RZ, RZ, RZ ;  /* 0x000000ffff117224 */ /* 0x000fe200078e00ff */
[----:B------:R-:W-:Y:S06]  /*0400*/  @!P0 BRA `(.L_x_200) ;  /* 0x0000000000e88947 */ /* 0x000fec0003800000 */
[----:B------:R-:W-:Y:S01]  /*0410*/  IMAD.MOV.U32 R17, RZ, RZ, RZ ;  /* 0x000000ffff117224 */ /* 0x000fe200078e00ff */
[----:B------:R-:W-:-:S06]  /*0420*/  UMOV UR4, URZ ;  /* 0x000000ff00047c82 */ /* 0x000fcc0008000000 */
.L_x_201:
        /* <DEDUP_REMOVED lines=21> */
[----:B--2---:R-:W-:-:S03]  /*0580*/  HADD2.F32 R25, -RZ, R20.H0_H0 ;  /* 0x20000014ff197230 */ /* 0x004fc60000004100 */
[----:B------:R-:W2:Y:S01]  /*0590*/  LDG.E.U16.CONSTANT R20, desc[UR8][R12.64+0x6] ;  /* 0x000006080c147981 */ /* 0x000ea2000c1e9500 */
[----:B----4-:R-:W-:-:S03]  /*05a0*/  HADD2.F32 R22, -RZ, R18.H0_H0 ;  /* 0x20000012ff167230 */ /* 0x010fc60000004100 */
[----:B------:R-:W4:Y:S01]  /*05b0*/  LDG.E.U16.CONSTANT R18, desc[UR8][R12.64+0x4] ;  /* 0x000004080c127981 */ /* 0x000f22000c1e9500 */
[----:B-----5:R-:W-:-:S03]  /*05c0*/  HADD2.F32 R21, -RZ, R19.H0_H0 ;  /* 0x20000013ff157230 */ /* 0x020fc60000004100 */
[----:B------:R-:W5:Y:S01]  /*05d0*/  LDG.E.U16.CONSTANT R19, desc[UR8][R14.64+0x6] ;  /* 0x000006080e137981 */ /* 0x000f62000c1e9500 */
[----:B---3--:R-:W-:Y:S02]  /*05e0*/  HADD2.F32 R23, -RZ, R23.H0_H0 ;  /* 0x20000017ff177230 */ /* 0x008fe40000004100 */
[----:B------:R-:W-:Y:S02]  /*05f0*/  FFMA R22, R22, R21, R17 ;  /* 0x0000001516167223 */ /* 0x000fe40000000011 */
[----:B------:R-:W3:Y:S04]  /*0600*/  LDG.E.U16.CONSTANT R17, desc[UR8][R14.64+0x8] ;  /* 0x000008080e117981 */ /* 0x000ee8000c1e9500 */
[----:B------:R-:W3:Y:S01]  /*0610*/  LDG.E.U16.CONSTANT R21, desc[UR8][R12.64+0x8] ;  /* 0x000008080c157981 */ /* 0x000ee2000c1e9500 */
[----:B------:R-:W-:-:S03]  /*0620*/  FFMA R25, R25, R23, R22 ;  /* 0x0000001719197223 */ /* 0x000fc60000000016 */
[----:B------:R-:W3:Y:S04]  /*0630*/  LDG.E.U16.CONSTANT R23, desc[UR8][R12.64+0xa] ;  /* 0x00000a080c177981 */ /* 0x000ee8000c1e9500 */
[----:B------:R-:W3:Y:S01]  /*0640*/  LDG.E.U16.CONSTANT R22, desc[UR8][R14.64+0xc] ;  /* 0x00000c080e167981 */ /* 0x000ee2000c1e9500 */
[----:B------:R-:W-:Y:S01]  /*0650*/  HADD2.F32 R11, -RZ, R11.H0_H0 ;  /* 0x2000000bff0b7230 */ /* 0x000fe20000004100 */
[----:B------:R-:W-:Y:S01]  /*0660*/  UIADD3 UR4, UPT, UPT, UR4, 0x8, URZ ;  /* 0x0000000804047890 */ /* 0x000fe2000fffe0ff */
[----:B------:R-:W-:-:S05]  /*0670*/  HADD2.F32 R24, -RZ, R24.H0_H0 ;  /* 0x20000018ff187230 */ /* 0x000fca0000004100 */
[----:B------:R-:W-:Y:S01]  /*0680*/  ISETP.NE.AND P2, PT, R10, UR4, PT ;  /* 0x000000040a007c0c */ /* 0x000fe2000bf45270 */
[----:B------:R-:W-:Y:S02]  /*0690*/  HADD2.F32 R27, -RZ, R27.H0_H0 ;  /* 0x2000001bff1b7230 */ /* 0x000fe40000004100 */
[----:B------:R-:W-:Y:S02]  /*06a0*/  HADD2.F32 R26, -RZ, R26.H0_H0 ;  /* 0x2000001aff1a7230 */ /* 0x000fe40000004100 */
[----:B------:R-:W-:Y:S02]  /*06b0*/  HADD2.F32 R28, -RZ, R28.H0_H0 ;  /* 0x2000001cff1c7230 */ /* 0x000fe40000004100 */
[----:B--2---:R-:W-:Y:S02]  /*06c0*/  HADD2.F32 R20, -RZ, R20.H0_H0 ;  /* 0x20000014ff147230 */ /* 0x004fe40000004100 */
[----:B----4-:R-:W-:Y:S02]  /*06d0*/  HADD2.F32 R18, -RZ, R18.H0_H0 ;  /* 0x20000012ff127230 */ /* 0x010fe40000004100 */
[----:B-----5:R-:W-:-:S03]  /*06e0*/  HADD2.F32 R19, -RZ, R19.H0_H0 ;  /* 0x20000013ff137230 */ /* 0x020fc60000004100 */
[----:B------:R-:W-:Y:S01]  /*06f0*/  FFMA R11, R11, R18, R25 ;  /* 0x000000120b0b7223 */ /* 0x000fe20000000019 */
[----:B---3--:R-:W-:-:S03]  /*0700*/  HADD2.F32 R18, -RZ, R17.H0_H0 ;  /* 0x20000011ff127230 */ /* 0x008fc60000004100 */
[----:B------:R-:W-:Y:S01]  /*0710*/  FFMA R11, R19, R20, R11 ;  /* 0x00000014130b7223 */ /* 0x000fe2000000000b */
[----:B------:R-:W-:Y:S02]  /*0720*/  HADD2.F32 R21, -RZ, R21.H0_H0 ;  /* 0x20000015ff157230 */ /* 0x000fe40000004100 */
[----:B------:R-:W-:-:S03]  /*0730*/  HADD2.F32 R23, -RZ, R23.H0_H0 ;  /* 0x20000017ff177230 */ /* 0x000fc60000004100 */
[----:B------:R-:W-:Y:S01]  /*0740*/  FFMA R11, R18, R21, R11 ;  /* 0x00000015120b7223 */ /* 0x000fe2000000000b */
[----:B------:R-:W-:-:S03]  /*0750*/  HADD2.F32 R22, -RZ, R22.H0_H0 ;  /* 0x20000016ff167230 */ /* 0x000fc60000004100 */
[----:B------:R-:W-:-:S04]  /*0760*/  FFMA R11, R24, R23, R11 ;  /* 0x00000017180b7223 */ /* 0x000fc8000000000b */
[----:B------:R-:W-:-:S04]  /*0770*/  FFMA R11, R22, R27, R11 ;  /* 0x0000001b160b7223 */ /* 0x000fc8000000000b */
[----:B------:R-:W-:Y:S01]  /*0780*/  FFMA R17, R26, R28, R11 ;  /* 0x0000001c1a117223 */ /* 0x000fe2000000000b */
[----:B------:R-:W-:Y:S06]  /*0790*/  @P2 BRA `(.L_x_201) ;  /* 0xfffffffc00242947 */ /* 0x000fec000383ffff */
[----:B------:R-:W-:-:S07]  /*07a0*/  IMAD.MOV.U32 R11, RZ, RZ, R10 ;  /* 0x000000ffff0b7224 */ /* 0x000fce00078e000a */
.L_x_200:
        /* <DEDUP_REMOVED lines=37> */
.L_x_203:
        /* <DEDUP_REMOVED lines=21> */
[----:B------:R-:W-:Y:S01]  /*0b50*/  IADD3 R11, PT, PT, R11, 0x2, RZ ;  /* 0x000000020b0b7810 */ /* 0x000fe20007ffe0ff */
[----:B--2---:R-:W-:-:S02]  /*0b60*/  HADD2.F32 R18, -RZ, R18.H0_H0 ;  /* 0x20000012ff127230 */ /* 0x004fc40000004100 */
[----:B---3--:R-:W-:Y:S02]  /*0b70*/  HADD2.F32 R20, -RZ, R20.H0_H0 ;  /* 0x20000014ff147230 */ /* 0x008fe40000004100 */
[----:B----4-:R-:W-:Y:S02]  /*0b80*/  HADD2.F32 R19, -RZ, R19.H0_H0 ;  /* 0x20000013ff137230 */ /* 0x010fe40000004100 */
[----:B-----5:R-:W-:-:S03]  /*0b90*/  HADD2.F32 R21, -RZ, R21.H0_H0 ;  /* 0x20000015ff157230 */ /* 0x020fc60000004100 */
[----:B------:R-:W-:-:S04]  /*0ba0*/  FFMA R17, R18, R19, R17 ;  /* 0x0000001312117223 */ /* 0x000fc80000000011 */
[----:B------:R-:W-:-:S07]  /*0bb0*/  FFMA R17, R20, R21, R17 ;  /* 0x0000001514117223 */ /* 0x000fce0000000011 */
.L_x_204:
        /* <DEDUP_REMOVED lines=17> */
.L_x_202:
[----:B------:R-:W1:Y:S02]  /*0cd0*/  LDCU UR4, c[0x0][0x3b4] ;  /* 0x00007680ff0477ac */ /* 0x000e640008000800 */
[----:B-1----:R-:W-:-:S07]  /*0ce0*/  FMUL R17, R17, UR4 ;  /* 0x0000000411117c20 */ /* 0x002fce0008400000 */
.L_x_199:
[----:B------:R-:W-:Y:S05]  /*0cf0*/  BSYNC.RECONVERGENT B1 ;  /* 0x0000000000017941 */ /* 0x000fea0003800200 */
.L_x_198:
        /* <DEDUP_REMOVED lines=13> */
.L_x_194:
[----:B------:R-:W-:Y:S05]  /*0dd0*/  BSYNC.RECONVERGENT B0 ;  /* 0x0000000000007941 */ /* 0x000fea0003800200 */
.L_x_193:
        /* <DEDUP_REMOVED lines=29> */
[----:B------:R-:W-:-:S04]  /*0fb0*/  IMAD.MOV.U32 R7, RZ, RZ, -0x800000 ;  /* 0xff800000ff077424 */ /* 0x000fc800078e00ff */
[----:B------:R-:W-:-:S05]  /*0fc0*/  @!P1 IMAD R8, R0, 0x4, R9 ;  /* 0x0000000400089824 */ /* 0x000fca00078e0209 */
        /* <DEDUP_REMOVED lines=11> */
.L_x_235:
[----:B------:R-:W-:Y:S02]  /*1080*/  ISETP.NE.AND P1, PT, R0, RZ, PT ;  /* 0x000000ff0000720c */ /* 0x000fe40003f25270 */
[----:B-1----:R-:W-:-:S11]  /*1090*/  FMNMX R12, R13, R12, !PT ;  /* 0x0000000c0d0c7209 */ /* 0x002fd60007800000 */
[----:B------:R-:W1:Y:S01]  /*10a0*/  @!P1 S2R R8, SR_CgaCtaId ;  /* 0x0000000000089919 */ /* 0x000e620000008800 */
[----:B------:R-:W-:Y:S02]  /*10b0*/  @!P1 MOV R7, 0x400 ;  /* 0x0000040000079802 */ /* 0x000fe40000000f00 */
[----:B------:R-:W-:Y:S02]  /*10c0*/  @!P1 PLOP3.LUT P0, PT, PT, PT, PT, 0x80, 0x8 ;  /* 0x000000000008981c */ /* 0x000fe40003f0f070 */
[----:B-1----:R-:W-:-:S05]  /*10d0*/  @!P1 LEA R7, R8, R7, 0x18 ;  /* 0x0000000708079211 */ /* 0x002fca00078ec0ff */
[----:B------:R1:W-:Y:S06]  /*10e0*/  @!P1 STS [R7+0x80], R12 ;  /* 0x0000800c07009388 */ /* 0x0003ec0000000800 */
.L_x_206:
[----:B------:R-:W-:Y:S01]  /*10f0*/  ISETP.GE.AND P1, PT, R0, R11, PT ;  /* 0x0000000b0000720c */ /* 0x000fe20003f26270 */
[----:B------:R-:W-:Y:S05]  /*1100*/  WARPSYNC.ALL ;  /* 0x0000000000007948 */ /* 0x000fea0003800000 */
[----:B------:R-:W-:Y:S01]  /*1110*/  BAR.SYNC.DEFER_BLOCKING 0x0 ;  /* 0x0000000000007b1d */ /* 0x000fe20000010000 */
[----:B01----:R-:W-:-:S05]  /*1120*/  HFMA2 R7, -RZ, RZ, 0, 0 ;  /* 0x00000000ff077431 */ /* 0x003fca00000001ff */
        /* <DEDUP_REMOVED lines=13> */
.L_x_210:
[----:B--2---:R-:W-:Y:S02]  /*1200*/  IMAD R9, R10, 0x4, R19 ;  /* 0x000000040a097824 */ /* 0x004fe400078e0213 */
[----:B-1----:R-:W-:-:S03]  /*1210*/  IMAD.IADD R10, R15, 0x1, R10 ;  /* 0x000000010f0a7824 */ /* 0x002fc600078e020a */
[----:B------:R-:W0:Y:S02]  /*1220*/  LDS R13, [R9] ;  /* 0x00000000090d7984 */ /* 0x000e240000000800 */
[----:B------:R-:W-:Y:S01]  /*1230*/  ISETP.GE.AND P1, PT, R10, R11, PT ;  /* 0x0000000b0a00720c */ /* 0x000fe20003f26270 */
[----:B0-----:R-:W-:-:S04]  /*1240*/  FADD R13, -R8, R13 ;  /* 0x0000000d080d7221 */ /* 0x001fc80000000100 */
[----:B------:R-:W-:-:S04]  /*1250*/  FFMA.SAT R12, R13, R16, 0.5 ;  /* 0x3f0000000d0c7423 */ /* 0x000fc80000002010 */
[----:B------:R-:W-:-:S04]  /*1260*/  FFMA.RM R12, R12, R17, 12582913 ;  /* 0x4b4000010c0c7423 */ /* 0x000fc80000004011 */
[C---:B------:R-:W-:Y:S01]  /*1270*/  FADD R14, R12.reuse, -12583039 ;  /* 0xcb40007f0c0e7421 */ /* 0x040fe20000000000 */
[----:B------:R-:W-:-:S03]  /*1280*/  SHF.L.U32 R12, R12, 0x17, RZ ;  /* 0x000000170c0c7819 */ /* 0x000fc600000006ff */
[----:B------:R-:W-:-:S04]  /*1290*/  FFMA R14, R13, 1.4426950216293334961, -R14 ;  /* 0x3fb8aa3b0d0e7823 */ /* 0x000fc8000000080e */
[----:B------:R-:W-:-:S04]  /*12a0*/  FFMA R14, R13, 1.925963033500011079e-08, R14 ;  /* 0x32a570600d0e7823 */ /* 0x000fc8000000000e */
[----:B------:R-:W0:Y:S02]  /*12b0*/  MUFU.EX2 R13, R14 ;  /* 0x0000000e000d7308 */ /* 0x000e240000000800 */
[----:B0-----:R-:W-:-:S04]  /*12c0*/  FMUL R12, R12, R13 ;  /* 0x0000000d0c0c7220 */ /* 0x001fc80000400000 */
[----:B------:R-:W-:Y:S01]  /*12d0*/  FADD R7, R12, R7 ;  /* 0x000000070c077221 */ /* 0x000fe20000000000 */
[----:B------:R2:W-:Y:S01]  /*12e0*/  STS [R9], R12 ;  /* 0x0000000c09007388 */ /* 0x0005e20000000800 */
[----:B------:R-:W-:Y:S05]  /*12f0*/  @!P1 BRA `(.L_x_210) ;  /* 0xfffffffc00c09947 */ /* 0x000fea000383ffff */
.L_x_209:
[----:B------:R-:W-:Y:S05]  /*1300*/  BSYNC.RECONVERGENT B0 ;  /* 0x0000000000007941 */ /* 0x000fea0003800200 */
.L_x_208:
        /* <DEDUP_REMOVED lines=42> */
.L_x_241:
[----:B-1----:R-:W-:-:S07]  /*15b0*/  FADD R6, R8, R13 ;  /* 0x0000000d08067221 */ /* 0x002fce0000000000 */
.L_x_211:
        /* <DEDUP_REMOVED lines=18> */
[----:B0-----:R-:W-:-:S07]  /*16e0*/  MOV R8, 0x1700 ;  /* 0x0000170000087802 */ /* 0x001fce0000000f00 */
[----:B------:R-:W-:Y:S05]  /*16f0*/  CALL.REL.NOINC `($__internal_4_$__cuda_sm20_rcp_rn_f32_slowpath) ;  /* 0x00000014000c7944 */ /* 0x000fea0003c00000 */
[----:B------:R-:W-:Y:S05]  /*1700*/  BRA `(.L_x_216) ;  /* 0x0000000000107947 */ /* 0x000fea0003800000 */
.L_x_215:
[----:B------:R-:W0:Y:S02]  /*1710*/  MUFU.RCP R7, R4 ;  /* 0x0000000400077308 */ /* 0x000e240000001000 */
[----:B0-----:R-:W-:-:S04]  /*1720*/  FFMA R8, R4, R7, -1 ;  /* 0xbf80000004087423 */ /* 0x001fc80000000007 */
[----:B------:R-:W-:-:S04]  /*1730*/  FADD.FTZ R8, -R8, -RZ ;  /* 0x800000ff08087221 */ /* 0x000fc80000010100 */
[----:B------:R-:W-:-:S07]  /*1740*/  FFMA R7, R7, R8, R7 ;  /* 0x0000000807077223 */ /* 0x000fce0000000007 */
.L_x_216:
[----:B------:R-:W0:Y:S01]  /*1750*/  S2R R9, SR_CgaCtaId ;  /* 0x0000000000097919 */ /* 0x000e220000008800 */
[----:B------:R-:W1:Y:S01]  /*1760*/  LDC R11, c[0x0][0x3a8] ;  /* 0x0000ea00ff0b7b82 */ /* 0x000e620000000800 */
[----:B------:R-:W-:-:S05]  /*1770*/  MOV R4, 0x400 ;  /* 0x0000040000047802 */ /* 0x000fca0000000f00 */
[----:B------:R-:W-:Y:S02]  /*1780*/  VIADD R8, R4, 0x110 ;  /* 0x0000011004087836 */ /* 0x000fe40000000000 */
[----:B------:R-:W-:-:S03]  /*1790*/  IMAD.MOV.U32 R4, RZ, RZ, R0 ;  /* 0x000000ffff047224 */ /* 0x000fc600078e0000 */
[----:B0-----:R-:W-:-:S07]  /*17a0*/  LEA R13, R9, R8, 0x18 ;  /* 0x00000008090d7211 */ /* 0x001fce00078ec0ff */
.L_x_217:
[----:B--2---:R-:W-:Y:S02]  /*17b0*/  IMAD R8, R4, 0x4, R13 ;  /* 0x0000000404087824 */ /* 0x004fe400078e020d */
[----:B------:R-:W-:-:S03]  /*17c0*/  IMAD.IADD R4, R6, 0x1, R4 ;  /* 0x0000000106047824 */ /* 0x000fc600078e0204 */
[----:B------:R-:W0:Y:S02]  /*17d0*/  LDS R10, [R8] ;  /* 0x00000000080a7984 */ /* 0x000e240000000800 */
[----:B-1----:R-:W-:Y:S01]  /*17e0*/  ISETP.GE.AND P0, PT, R4, R11, PT ;  /* 0x0000000b0400720c */ /* 0x002fe20003f06270 */
[----:B0-----:R-:W-:-:S05]  /*17f0*/  FMUL R9, R10, R7 ;  /* 0x000000070a097220 */ /* 0x001fca0000400000 */
[----:B------:R2:W-:Y:S07]  /*1800*/  STS [R8], R9 ;  /* 0x0000000908007388 */ /* 0x0005ee0000000800 */
[----:B------:R-:W-:Y:S05]  /*1810*/  @!P0 BRA `(.L_x_217) ;  /* 0xfffffffc00e48947 */ /* 0x000fea000383ffff */
.L_x_214:
[----:B------:R-:W-:Y:S05]  /*1820*/  BSYNC.RECONVERGENT B0 ;  /* 0x0000000000007941 */ /* 0x000fea0003800200 */
.L_x_213:
        /* <DEDUP_REMOVED lines=9> */
.L_x_219:
        /* <DEDUP_REMOVED lines=9> */
.L_x_218:
[C---:B------:R-:W-:Y:S02]  /*1950*/  LOP3.LUT R4, R11.reuse, 0x7, RZ, 0xc0, !PT ;  /* 0x000000070b047812 */ /* 0x040fe400078ec0ff */
[C---:B------:R-:W-:Y:S02]  /*1960*/  LOP3.LUT R6, R11.reuse, 0x3, RZ, 0xc0, !PT ;  /* 0x000000030b067812 */ /* 0x040fe400078ec0ff */
[----:B------:R-:W-:-:S07]  /*1970*/  LOP3.LUT R7, R11, 0x7ffffff8, RZ, 0xc0, !PT ;  /* 0x7ffffff80b077812 */ /* 0x000fce00078ec0ff */
.L_x_229:
[----:B------:R-:W4:Y:S01]  /*1980*/  LDCU UR4, c[0x0][0x3a8] ;  /* 0x00007500ff0477ac */ /* 0x000f220008000800 */
[----:B------:R-:W-:Y:S02]  /*1990*/  HFMA2 R13, -RZ, RZ, 0, 0 ;  /* 0x00000000ff0d7431 */ /* 0x000fe400000001ff */
        /* <DEDUP_REMOVED lines=21> */
.L_x_222:
        /* <DEDUP_REMOVED lines=12> */
[----:B--2---:R-:W-:-:S05]  /*1bb0*/  HADD2.F32 R26, -RZ, R28.H0_H0 ;  /* 0x2000001cff1a7230 */ /* 0x004fca0000004100 */
[----:B0-----:R-:W-:Y:S01]  /*1bc0*/  FFMA R8, R8, R26, R27 ;  /* 0x0000001a08087223 */ /* 0x001fe2000000001b */
[----:B------:R-:W-:Y:S01]  /*1bd0*/  IADD3 R27, P0, PT, R2, R14, RZ ;  /* 0x0000000e021b7210 */ /* 0x000fe20007f1e0ff */
[----:B---3--:R-:W-:-:S05]  /*1be0*/  HADD2.F32 R26, -RZ, R24.H0_H0 ;  /* 0x20000018ff1a7230 */ /* 0x008fca0000004100 */
        /* <DEDUP_REMOVED lines=11> */
[----:B--2---:R-:W-:-:S05]  /*1ca0*/  HADD2.F32 R24, -RZ, R26.H0_H0 ;  /* 0x2000001aff187230 */ /* 0x004fca0000004100 */
        /* <DEDUP_REMOVED lines=10> */
[----:B---3--:R-:W-:-:S05]  /*1d50*/  HADD2.F32 R8, -RZ, R8.H0_H0 ;  /* 0x20000008ff087230 */ /* 0x008fca0000004100 */
[----:B------:R-:W-:Y:S02]  /*1d60*/  FFMA R29, R11, R8, R10 ;  /* 0x000000080b1d7223 */ /* 0x000fe4000000000a */
[----:B------:R-:W0:Y:S01]  /*1d70*/  LDS.128 R8, [R12] ;  /* 0x000000000c087984 */ /* 0x000e220000000c00 */
[----:B--2---:R-:W-:-:S05]  /*1d80*/  HADD2.F32 R28, -RZ, R24.H0_H0 ;  /* 0x20000018ff1c7230 */ /* 0x004fca0000004100 */
[----:B0-----:R-:W-:Y:S01]  /*1d90*/  FFMA R28, R8, R28, R29 ;  /* 0x0000001c081c7223 */ /* 0x001fe2000000001d */
[----:B------:R-:W-:Y:S01]  /*1da0*/  IADD3 R8, P0, PT, R2, R19, RZ ;  /* 0x0000001302087210 */ /* 0x000fe20007f1e0ff */
[----:B----4-:R-:W-:-:S03]  /*1db0*/  HADD2.F32 R29, -RZ, R26.H0_H0 ;  /* 0x2000001aff1d7230 */ /* 0x010fc60000004100 */
[----:B------:R-:W-:Y:S02]  /*1dc0*/  LEA.HI.X.SX32 R25, R19, R23, 0x1, P0 ;  /* 0x0000001713197211 */ /* 0x000fe400000f0eff */
[----:B------:R-:W-:Y:S01]  /*1dd0*/  LEA R24, P0, R8, UR10, 0x1 ;  /* 0x0000000a08187c11 */ /* 0x000fe2000f8008ff */
        /* <DEDUP_REMOVED lines=18> */
[----:B------:R-:W-:Y:S02]  /*1f00*/  IMAD R21, R15, 0x8, R21 ;  /* 0x000000080f157824 */ /* 0x000fe400078e0215 */
[----:B--2---:R-:W-:-:S05]  /*1f10*/  HADD2.F32 R23, -RZ, R24.H0_H0 ;  /* 0x20000018ff177230 */ /* 0x004fca0000004100 */
[----:B------:R-:W-:Y:S01]  /*1f20*/  FFMA R10, R10, R23, R29 ;  /* 0x000000170a0a7223 */ /* 0x000fe2000000001d */
[----:B---3--:R-:W-:-:S05]  /*1f30*/  HADD2.F32 R27, -RZ, R8.H0_H0 ;  /* 0x20000008ff1b7230 */ /* 0x008fca0000004100 */
[----:B------:R-:W-:Y:S01]  /*1f40*/  FFMA R27, R11, R27, R10 ;  /* 0x0000001b0b1b7223 */ /* 0x000fe2000000000a */
[----:B------:R-:W-:Y:S06]  /*1f50*/  @P0 BRA `(.L_x_222) ;  /* 0xfffffff800e40947 */ /* 0x000fec000383ffff */
[----:B-1----:R-:W-:Y:S05]  /*1f60*/  BSYNC.RECONVERGENT B0 ;  /* 0x0000000000007941 */ /* 0x002fea0003800200 */
.L_x_221:
[----:B------:R-:W-:-:S07]  /*1f70*/  IMAD.MOV.U32 R13, RZ, RZ, R7 ;  /* 0x000000ffff0d7224 */ /* 0x000fce00078e0007 */
.L_x_220:
        /* <DEDUP_REMOVED lines=15> */
[-C--:B------:R-:W-:Y:S02]  /*2070*/  LEA.HI.X.SX32 R16, R9, R12.reuse, 0x1, P1 ;  /* 0x0000000c09107211 */ /* 0x080fe400008f0eff */
[----:B------:R-:W-:Y:S02]  /*2080*/  IADD3 R9, PT, PT, R11, UR4, RZ ;  /* 0x000000040b097c10 */ /* 0x000fe4000fffe0ff */
[----:B--2---:R-:W-:Y:S02]  /*2090*/  LEA R14, P1, R15, UR12, 0x1 ;  /* 0x0000000c0f0e7c11 */ /* 0x004fe4000f8208ff */
[----:B------:R-:W-:Y:S01]  /*20a0*/  LEA.HI.X.SX32 R11, R11, R12, 0x1, P2 ;  /* 0x0000000c0b0b7211 */ /* 0x000fe200010f0eff */
[----:B------:R-:W-:Y:S01]  /*20b0*/  VIADD R17, R9, UR4 ;  /* 0x0000000409117c36 */ /* 0x000fe20008000000 */
[----:B------:R-:W-:-:S02]  /*20c0*/  LEA R10, P2, R8, UR12, 0x1 ;  /* 0x0000000c080a7c11 */ /* 0x000fc4000f8408ff */
[----:B------:R-:W-:Y:S02]  /*20d0*/  IADD3 R18, P3, PT, R2, R9, RZ ;  /* 0x0000000902127210 */ /* 0x000fe40007f7e0ff */
        /* <DEDUP_REMOVED lines=21> */
[----:B--2---:R-:W-:Y:S02]  /*2230*/  HADD2.F32 R20, -RZ, R20.H0_H0 ;  /* 0x20000014ff147230 */ /* 0x004fe40000004100 */
[----:B----4-:R-:W-:-:S03]  /*2240*/  HADD2.F32 R11, -RZ, R10.H0_H0 ;  /* 0x2000000aff0b7230 */ /* 0x010fc60000004100 */
[----:B0-----:R-:W-:-:S04]  /*2250*/  FFMA R14, R14, R20, R27 ;  /* 0x000000140e0e7223 */ /* 0x001fc8000000001b */
[----:B------:R-:W-:Y:S01]  /*2260*/  FFMA R11, R11, R15, R14 ;  /* 0x0000000f0b0b7223 */ /* 0x000fe2000000000e */
[----:B-----5:R-:W-:-:S05]  /*2270*/  HADD2.F32 R8, -RZ, R8.H0_H0 ;  /* 0x20000008ff087230 */ /* 0x020fca0000004100 */
[----:B-1----:R-:W-:Y:S01]  /*2280*/  FFMA R8, R16, R8, R11 ;  /* 0x0000000810087223 */ /* 0x002fe2000000000b */
[----:B---3--:R-:W-:-:S05]  /*2290*/  HADD2.F32 R27, -RZ, R18.H0_H0 ;  /* 0x20000012ff1b7230 */ /* 0x008fca0000004100 */
[----:B------:R-:W-:-:S07]  /*22a0*/  FFMA R27, R27, R17, R8 ;  /* 0x000000111b1b7223 */ /* 0x000fce0000000008 */
.L_x_226:
[----:B-1-3--:R-:W-:Y:S05]  /*22b0*/  BSYNC.RECONVERGENT B1 ;  /* 0x0000000000017941 */ /* 0x00afea0003800200 */
.L_x_225:
        /* <DEDUP_REMOVED lines=25> */
[----:B--2---:R-:W-:-:S05]  /*2450*/  HADD2.F32 R16, -RZ, R8.H0_H0 ;  /* 0x20000008ff107230 */ /* 0x004fca0000004100 */
[----:B0-----:R-:W-:Y:S01]  /*2460*/  FFMA R16, R14, R16, R27 ;  /* 0x000000100e107223 */ /* 0x001fe2000000001b */
[----:B---3--:R-:W-:-:S05]  /*2470*/  HADD2.F32 R17, -RZ, R10.H0_H0 ;  /* 0x2000000aff117230 */ /* 0x008fca0000004100 */
[----:B------:R-:W-:-:S07]  /*2480*/  FFMA R27, R17, R15, R16 ;  /* 0x0000000f111b7223 */ /* 0x000fce0000000010 */
.L_x_228:
[----:B------:R-:W-:Y:S05]  /*2490*/  BSYNC.RECONVERGENT B1 ;  /* 0x0000000000017941 */ /* 0x000fea0003800200 */
.L_x_227:
        /* <DEDUP_REMOVED lines=17> */
[----:B--2---:R-:W-:-:S05]  /*25b0*/  HADD2.F32 R11, -RZ, R8.H0_H0 ;  /* 0x20000008ff0b7230 */ /* 0x004fca0000004100 */
[----:B0-----:R-:W-:-:S07]  /*25c0*/  FFMA R27, R10, R11, R27 ;  /* 0x0000000b0a1b7223 */ /* 0x001fce000000001b */
.L_x_224:
[----:B-1-3--:R-:W-:Y:S05]  /*25d0*/  BSYNC.RECONVERGENT B0 ;  /* 0x0000000000007941 */ /* 0x00afea0003800200 */
.L_x_223:
[----:B------:R-:W0:Y:S01]  /*25e0*/  LDCU.64 UR4, c[0x0][0x398] ;  /* 0x00007300ff0477ac */ /* 0x000e220008000a00 */
[C---:B--2---:R-:W-:Y:S02]  /*25f0*/  IADD3 R9, P0, PT, R0.reuse, R3, RZ ;  /* 0x0000000300097210 */ /* 0x044fe40007f1e0ff */
[----:B------:R-:W-:Y:S02]  /*2600*/  F2FP.F16.F32.PACK_AB R27, RZ, R27 ;  /* 0x0000001bff1b723e */ /* 0x000fe400000000ff */
[C---:B------:R-:W-:Y:S01]  /*2610*/  LEA.HI.X.SX32 R10, R0.reuse, R5, 0x1, P0 ;  /* 0x00000005000a7211 */ /* 0x040fe200000f0eff */
[----:B------:R-:W-:Y:S01]  /*2620*/  VIADD R0, R0, UR6 ;  /* 0x0000000600007c36 */ /* 0x000fe20008000000 */
[C---:B0-----:R-:W-:Y:S01]  /*2630*/  LEA R8, P0, R9.reuse, UR4, 0x1 ;  /* 0x0000000409087c11 */ /* 0x041fe2000f8008ff */
[----:B------:R-:W0:Y:S03]  /*2640*/  LDCU UR4, c[0x0][0x3b0] ;  /* 0x00007600ff0477ac */ /* 0x000e260008000800 */
[----:B------:R-:W-:-:S05]  /*2650*/  LEA.HI.X R9, R9, UR5, R10, 0x1, P0 ;  /* 0x0000000509097c11 */ /* 0x000fca00080f0c0a */
[----:B------:R4:W-:Y:S01]  /*2660*/  STG.E.U16 desc[UR8][R8.64], R27 ;  /* 0x0000001b08007986 */ /* 0x0009e2000c101508 */
[----:B0-----:R-:W-:-:S13]  /*2670*/  ISETP.GE.AND P0, PT, R0, UR4, PT ;  /* 0x0000000400007c0c */ /* 0x001fda000bf06270 */
[----:B----4-:R-:W-:Y:S05]  /*2680*/  @!P0 BRA `(.L_x_229) ;  /* 0xfffffff000bc8947 */ /* 0x010fea000383ffff */
[----:B------:R-:W-:Y:S05]  /*2690*/  EXIT ;  /* 0x000000000000794d */ /* 0x000fea0003800000 */
.L_x_207:
[----:B-1----:R-:W-:Y:S01]  /*26a0*/  IMAD.MOV.U32 R15, RZ, RZ, R7 ;  /* 0x000000ffff0f7224 */ /* 0x002fe200078e0007 */
[----:B------:R-:W-:Y:S01]  /*26b0*/  MOV R16, 0x10 ;  /* 0x0000001000107802 */ /* 0x000fe20000000f00 */
[----:B------:R-:W-:Y:S02]  /*26c0*/  IMAD.MOV.U32 R17, RZ, RZ, 0x1f ;  /* 0x0000001fff117424 */ /* 0x000fe400078e00ff */
[----:B------:R-:W-:-:S07]  /*26d0*/  IMAD.MOV.U32 R14, RZ, RZ, -0x1 ;  /* 0xffffffffff0e7424 */ /* 0x000fce00078e00ff */
[----:B0-----:R-:W-:Y:S05]  /*26e0*/  WARPSYNC.COLLECTIVE R14, `(.L_x_230) ;  /* 0x000000000e087348 */ /* 0x001fea0003c00000 */
[----:B------:R1:W2:Y:S02]  /*26f0*/  SHFL.DOWN P1, R12, R15, R16, R17 ;  /* 0x080000100f0c7389 */ /* 0x0002a40000020011 */
[----:B012---:R-:W-:Y:S05]  /*2700*/  ENDCOLLECTIVE ;  /* 0x000000000000791b */ /* 0x007fea0003800000 */
.L_x_230:
[----:B------:R-:W-:Y:S02]  /*2710*/  IMAD.MOV.U32 R16, RZ, RZ, 0x8 ;  /* 0x00000008ff107424 */ /* 0x000fe400078e00ff */
[----:B------:R-:W-:-:S05]  /*2720*/  IMAD.MOV.U32 R8, RZ, RZ, R12 ;  /* 0x000000ffff087224 */ /* 0x000fca00078e000c */
[----:B------:R-:W-:-:S05]  /*2730*/  FMNMX R8, R8, R7, !PT ;  /* 0x0000000708087209 */ /* 0x000fca0007800000 */
[----:B------:R-:W-:-:S07]  /*2740*/  IMAD.MOV.U32 R15, RZ, RZ, R8 ;  /* 0x000000ffff0f7224 */ /* 0x000fce00078e0008 */
[----:B------:R-:W-:Y:S05]  /*2750*/  WARPSYNC.COLLECTIVE R14, `(.L_x_231) ;  /* 0x000000000e087348 */ /* 0x000fea0003c00000 */
[----:B------:R0:W1:Y:S02]  /*2760*/  SHFL.DOWN P1, R12, R15, R16, R17 ;  /* 0x080000100f0c7389 */ /* 0x0000640000020011 */
[----:B01----:R-:W-:Y:S05]  /*2770*/  ENDCOLLECTIVE ;  /* 0x000000000000791b */ /* 0x003fea0003800000 */
.L_x_231:
[----:B------:R-:W-:Y:S02]  /*2780*/  IMAD.MOV.U32 R16, RZ, RZ, 0x4 ;  /* 0x00000004ff107424 */ /* 0x000fe400078e00ff */
[----:B------:R-:W-:-:S05]  /*2790*/  IMAD.MOV.U32 R9, RZ, RZ, R12 ;  /* 0x000000ffff097224 */ /* 0x000fca00078e000c */
[----:B------:R-:W-:-:S04]  /*27a0*/  FMNMX R9, R8, R9, !PT ;  /* 0x0000000908097209 */ /* 0x000fc80007800000 */
[----:B------:R-:W-:-:S07]  /*27b0*/  MOV R15, R9 ;  /* 0x00000009000f7202 */ /* 0x000fce0000000f00 */
[----:B------:R-:W-:Y:S05]  /*27c0*/  WARPSYNC.COLLECTIVE R14, `(.L_x_232) ;  /* 0x000000000e087348 */ /* 0x000fea0003c00000 */
[----:B------:R0:W1:Y:S02]  /*27d0*/  SHFL.DOWN P1, R12, R15, R16, R17 ;  /* 0x080000100f0c7389 */ /* 0x0000640000020011 */
[----:B01----:R-:W-:Y:S05]  /*27e0*/  ENDCOLLECTIVE ;  /* 0x000000000000791b */ /* 0x003fea0003800000 */
.L_x_232:
[----:B------:R-:W-:Y:S02]  /*27f0*/  IMAD.MOV.U32 R16, RZ, RZ, 0x2 ;  /* 0x00000002ff107424 */ /* 0x000fe400078e00ff */
[----:B------:R-:W-:-:S05]  /*2800*/  IMAD.MOV.U32 R10, RZ, RZ, R12 ;  /* 0x000000ffff0a7224 */ /* 0x000fca00078e000c */
[----:B------:R-:W-:-:S05]  /*2810*/  FMNMX R10, R9, R10, !PT ;  /* 0x0000000a090a7209 */ /* 0x000fca0007800000 */
[----:B------:R-:W-:-:S07]  /*2820*/  IMAD.MOV.U32 R15, RZ, RZ, R10 ;  /* 0x000000ffff0f7224 */ /* 0x000fce00078e000a */
[----:B------:R-:W-:Y:S05]  /*2830*/  WARPSYNC.COLLECTIVE R14, `(.L_x_233) ;  /* 0x000000000e087348 */ /* 0x000fea0003c00000 */
[----:B------:R0:W1:Y:S02]  /*2840*/  SHFL.DOWN P1, R12, R15, R16, R17 ;  /* 0x080000100f0c7389 */ /* 0x0000640000020011 */
[----:B01----:R-:W-:Y:S05]  /*2850*/  ENDCOLLECTIVE ;  /* 0x000000000000791b */ /* 0x003fea0003800000 */
.L_x_233:
[----:B------:R-:W-:Y:S02]  /*2860*/  IMAD.MOV.U32 R16, RZ, RZ, 0x1 ;  /* 0x00000001ff107424 */ /* 0x000fe400078e00ff */
[----:B------:R-:W-:-:S05]  /*2870*/  IMAD.MOV.U32 R13, RZ, RZ, R12 ;  /* 0x000000ffff0d7224 */ /* 0x000fca00078e000c */
[----:B------:R-:W-:-:S04]  /*2880*/  FMNMX R13, R10, R13, !PT ;  /* 0x0000000d0a0d7209 */ /* 0x000fc80007800000 */
[----:B------:R-:W-:-:S07]  /*2890*/  MOV R15, R13 ;  /* 0x0000000d000f7202 */ /* 0x000fce0000000f00 */
[----:B------:R-:W-:Y:S05]  /*28a0*/  WARPSYNC.COLLECTIVE R14, `(.L_x_234) ;  /* 0x000000000e087348 */ /* 0x000fea0003c00000 */
[----:B------:R0:W1:Y:S02]  /*28b0*/  SHFL.DOWN P1, R12, R15, R16, R17 ;  /* 0x080000100f0c7389 */ /* 0x0000640000020011 */
[----:B01----:R-:W-:Y:S05]  /*28c0*/  ENDCOLLECTIVE ;  /* 0x000000000000791b */ /* 0x003fea0003800000 */
.L_x_234:
[----:B------:R-:W-:Y:S05]  /*28d0*/  BRA `(.L_x_235) ;  /* 0xffffffe400e87947 */ /* 0x000fea000383ffff */
.L_x_212:
[----:B-1----:R-:W-:Y:S02]  /*28e0*/  IMAD.MOV.U32 R15, RZ, RZ, R4 ;  /* 0x000000ffff0f7224 */ /* 0x002fe400078e0004 */
[----:B------:R-:W-:Y:S02]  /*28f0*/  IMAD.MOV.U32 R16, RZ, RZ, 0x10 ;  /* 0x00000010ff107424 */ /* 0x000fe400078e00ff */
[----:B------:R-:W-:Y:S02]  /*2900*/  IMAD.MOV.U32 R17, RZ, RZ, 0x1f ;  /* 0x0000001fff117424 */ /* 0x000fe400078e00ff */
[----:B------:R-:W-:-:S07]  /*2910*/  IMAD.MOV.U32 R14, RZ, RZ, -0x1 ;  /* 0xffffffffff0e7424 */ /* 0x000fce00078e00ff */
[----:B0-----:R-:W-:Y:S05]  /*2920*/  WARPSYNC.COLLECTIVE R14, `(.L_x_236) ;  /* 0x000000000e087348 */ /* 0x001fea0003c00000 */
[----:B------:R1:W2:Y:S02]  /*2930*/  SHFL.DOWN P1, R12, R15, R16, R17 ;  /* 0x080000100f0c7389 */ /* 0x0002a40000020011 */
[----:B012---:R-:W-:Y:S05]  /*2940*/  ENDCOLLECTIVE ;  /* 0x000000000000791b */ /* 0x007fea0003800000 */
.L_x_236:
[----:B------:R-:W-:Y:S01]  /*2950*/  IMAD.MOV.U32 R16, RZ, RZ, 0x8 ;  /* 0x00000008ff107424 */ /* 0x000fe200078e00ff */
[----:B------:R-:W-:-:S05]  /*2960*/  MOV R7, R12 ;  /* 0x0000000c00077202 */ /* 0x000fca0000000f00 */
[----:B------:R-:W-:-:S04]  /*2970*/  FADD R7, R7, R4 ;  /* 0x0000000407077221 */ /* 0x000fc80000000000 */
[----:B------:R-:W-:-:S07]  /*2980*/  IMAD.MOV.U32 R15, RZ, RZ, R7 ;  /* 0x000000ffff0f7224 */ /* 0x000fce00078e0007 */
[----:B------:R-:W-:Y:S05]  /*2990*/  WARPSYNC.COLLECTIVE R14, `(.L_x_237) ;  /* 0x000000000e087348 */ /* 0x000fea0003c00000 */
[----:B------:R0:W1:Y:S02]  /*29a0*/  SHFL.DOWN P1, R12, R15, R16, R17 ;  /* 0x080000100f0c7389 */ /* 0x0000640000020011 */
[----:B01----:R-:W-:Y:S05]  /*29b0*/  ENDCOLLECTIVE ;  /* 0x000000000000791b */ /* 0x003fea0003800000 */
.L_x_237:
[----:B------:R-:W-:Y:S02]  /*29c0*/  IMAD.MOV.U32 R16, RZ, RZ, 0x4 ;  /* 0x00000004ff107424 */ /* 0x000fe400078e00ff */
[----:B------:R-:W-:-:S04]  /*29d0*/  IMAD.MOV.U32 R6, RZ, RZ, R12 ;  /* 0x000000ffff067224 */ /* 0x000fc800078e000c */
[----:B------:R-:W-:-:S04]  /*29e0*/  FADD R6, R7, R6 ;  /* 0x0000000607067221 */ /* 0x000fc80000000000 */
[----:B------:R-:W-:-:S07]  /*29f0*/  IMAD.MOV.U32 R15, RZ, RZ, R6 ;  /* 0x000000ffff0f7224 */ /* 0x000fce00078e0006 */
[----:B------:R-:W-:Y:S05]  /*2a00*/  WARPSYNC.COLLECTIVE R14, `(.L_x_238) ;  /* 0x000000000e087348 */ /* 0x000fea0003c00000 */
[----:B------:R0:W1:Y:S02]  /*2a10*/  SHFL.DOWN P1, R12, R15, R16, R17 ;  /* 0x080000100f0c7389 */ /* 0x0000640000020011 */
[----:B01----:R-:W-:Y:S05]  /*2a20*/  ENDCOLLECTIVE ;  /* 0x000000000000791b */ /* 0x003fea0003800000 */
.L_x_238:
[----:B------:R-:W-:Y:S01]  /*2a30*/  IMAD.MOV.U32 R16, RZ, RZ, 0x2 ;  /* 0x00000002ff107424 */ /* 0x000fe200078e00ff */
[----:B------:R-:W-:-:S05]  /*2a40*/  MOV R9, R12 ;  /* 0x0000000c00097202 */ /* 0x000fca0000000f00 */
[----:B------:R-:W-:-:S04]  /*2a50*/  FADD R9, R6, R9 ;  /* 0x0000000906097221 */ /* 0x000fc80000000000 */
[----:B------:R-:W-:-:S07]  /*2a60*/  IMAD.MOV.U32 R15, RZ, RZ, R9 ;  /* 0x000000ffff0f7224 */ /* 0x000fce00078e0009 */
[----:B------:R-:W-:Y:S05]  /*2a70*/  WARPSYNC.COLLECTIVE R14, `(.L_x_239) ;  /* 0x000000000e087348 */ /* 0x000fea0003c00000 */
[----:B------:R0:W1:Y:S02]  /*2a80*/  SHFL.DOWN P1, R12, R15, R16, R17 ;  /* 0x080000100f0c7389 */ /* 0x0000640000020011 */
[----:B01----:R-:W-:Y:S05]  /*2a90*/  ENDCOLLECTIVE ;  /* 0x000000000000791b */ /* 0x003fea0003800000 */
.L_x_239:
[----:B------:R-:W-:Y:S02]  /*2aa0*/  IMAD.MOV.U32 R16, RZ, RZ, 0x1 ;  /* 0x00000001ff107424 */ /* 0x000fe400078e00ff */
[----:B------:R-:W-:-:S04]  /*2ab0*/  IMAD.MOV.U32 R8, RZ, RZ, R12 ;  /* 0x000000ffff087224 */ /* 0x000fc800078e000c */
[----:B------:R-:W-:-:S04]  /*2ac0*/  FADD R8, R9, R8 ;  /* 0x0000000809087221 */ /* 0x000fc80000000000 */
[----:B------:R-:W-:-:S07]  /*2ad0*/  IMAD.MOV.U32 R15, RZ, RZ, R8 ;  /* 0x000000ffff0f7224 */ /* 0x000fce00078e0008 */
[----:B------:R-:W-:Y:S05]  /*2ae0*/  WARPSYNC.COLLECTIVE R14, `(.L_x_240) ;  /* 0x000000000e087348 */ /* 0x000fea0003c00000 */
[----:B------:R0:W1:Y:S02]  /*2af0*/  SHFL.DOWN P1, R12, R15, R16, R17 ;  /* 0x080000100f0c7389 */ /* 0x0000640000020011 */
[----:B01----:R-:W-:Y:S05]  /*2b00*/  ENDCOLLECTIVE ;  /* 0x000000000000791b */ /* 0x003fea0003800000 */
.L_x_240:
[----:B------:R-:W-:Y:S01]  /*2b10*/  MOV R13, R12 ;  /* 0x0000000c000d7202 */ /* 0x000fe20000000f00 */
[----:B------:R-:W-:Y:S06]  /*2b20*/  BRA `(.L_x_241) ;  /* 0xffffffe800a07947 */ /* 0x000fec000383ffff */
        .weak           $__internal_4_$__cuda_sm20_rcp_rn_f32_slowpath
        .type           $__internal_4_$__cuda_sm20_rcp_rn_f32_slowpath,@function
        .size           $__internal_4_$__cuda_sm20_rcp_rn_f32_slowpath,(.L_x_302 - $__internal_4_$__cuda_sm20_rcp_rn_f32_slowpath)
$__internal_4_$__cuda_sm20_rcp_rn_f32_slowpath:
        /* <DEDUP_REMOVED lines=15> */
.L_x_242:
        /* <DEDUP_REMOVED lines=26> */
[----:B------:R-:W-:-:S04]  /*2dc0*/  SEL R9, RZ, 0x1, !P0 ;  /* 0x00000001ff097807 */ /* 0x000fc80004000000 */
[----:B------:R-:W-:-:S04]  /*2dd0*/  IADD3 R9, PT, PT, -R9, RZ, RZ ;  /* 0x000000ff09097210 */ /* 0x000fc80007ffe1ff */
[----:B------:R-:W-:-:S13]  /*2de0*/  ISETP.GE.AND P0, PT, R9, RZ, PT ;  /* 0x000000ff0900720c */ /* 0x000fda0003f06270 */
[----:B------:R-:W-:-:S04]  /*2df0*/  @!P0 VIADD R7, R7, 0x1 ;  /* 0x0000000107078836 */ /* 0x000fc80000000000 */
[----:B------:R-:W-:-:S05]  /*2e00*/  @!P1 IMAD.SHL.U32 R7, R7, 0x2, RZ ;  /* 0x0000000207079824 */ /* 0x000fca00078e00ff */
[----:B------:R-:W-:Y:S01]  /*2e10*/  LOP3.LUT R7, R7, 0x80000000, R4, 0xf8, !PT ;  /* 0x8000000007077812 */ /* 0x000fe200078ef804 */
[----:B------:R-:W-:Y:S06]  /*2e20*/  BRA `(.L_x_243) ;  /* 0x0000000000047947 */ /* 0x000fec0003800000 */
.L_x_244:
[----:B------:R0:W1:Y:S02]  /*2e30*/  MUFU.RCP R7, R4 ;  /* 0x0000000400077308 */ /* 0x0000640000001000 */
.L_x_243:
[----:B------:R-:W-:-:S04]  /*2e40*/  IMAD.MOV.U32 R9, RZ, RZ, 0x0 ;  /* 0x00000000ff097424 */ /* 0x000fc800078e00ff */
[----:B0123--:R-:W-:Y:S05]  /*2e50*/  RET.REL.NODEC R8 `(_ZN8pygpukit3ops2nn22sdpa_causal_f16_kernelEPK6__halfS4_S4_PS2_iiiiifi) ;  /* 0xffffffd008687950 */ /* 0x00ffea0003c3ffff */
.L_x_245:
        /* <DEDUP_REMOVED lines=10> */
.L_x_302:


//--------------------- .text._ZN8pygpukit3ops2nn22sdpa_causal_f32_kernelEPKfS3_S3_Pfiiiiifi --------------------------
	.section	.text._ZN8pygpukit3ops2nn22sdpa_causal_f32_kernelEPKfS3_S3_Pfiiiiifi,"ax",@progbits
	.align	128
        .global         _ZN8pygpukit3ops2nn22sdpa_causal_f32_kernelEPKfS3_S3_Pfiiiiifi
        .type           _ZN8pygpukit3ops2nn22sdpa_causal_f32_kernelEPKfS3_S3_Pfiiiiifi,@function
        .size           _ZN8pygpukit3ops2nn22sdpa_causal_f32_kernelEPKfS3_S3_Pfiiiiifi,(.L_x_303 - _ZN8pygpukit3ops2nn22sdpa_causal_f32_kernelEPKfS3_S3_Pfiiiiifi)
        .other          _ZN8pygpukit3ops2nn22sdpa_causal_f32_kernelEPKfS3_S3_Pfiiiiifi,@"STO_CUDA_ENTRY STV_DEFAULT"
_ZN8pygpukit3ops2nn22sdpa_causal_f32_kernelEPKfS3_S3_Pfiiiiifi:
.text._ZN8pygpukit3ops2nn22sdpa_causal_f32_kernelEPKfS3_S3_Pfiiiiifi:
        /* <DEDUP_REMOVED lines=38> */
.L_x_250:
        /* <DEDUP_REMOVED lines=10> */
.L_x_249:
[----:B------:R-:W-:Y:S05]  /*0300*/  BRA `(.L_x_247) ;  /* 0x00000008002c7947 */ /* 0x000fea0003800000 */
.L_x_248:
        /* <DEDUP_REMOVED lines=9> */
.L_x_257:
        /* <DEDUP_REMOVED lines=9> */
.L_x_254:
        /* <DEDUP_REMOVED lines=14> */
[----:B------:R-:W2:Y:S04]  /*0510*/  LDG.E.CONSTANT R21, desc[UR8][R10.64] ;  /* 0x000000080a157981 */ /* 0x000ea8000c1e9900 */
[----:B------:R-:W3:Y:S04]  /*0520*/  LDG.E.CONSTANT R23, desc[UR8][R10.64+0x4] ;  /* 0x000004080a177981 */ /* 0x000ee8000c1e9900 */
[----:B------:R-:W4:Y:S04]  /*0530*/  LDG.E.CONSTANT R17, desc[UR8][R12.64+0x8] ;  /* 0x000008080c117981 */ /* 0x000f28000c1e9900 */
[----:B------:R-:W4:Y:S04]  /*0540*/  LDG.E.CONSTANT R14, desc[UR8][R10.64+0x8] ;  /* 0x000008080a0e7981 */ /* 0x000f28000c1e9900 */
[----:B------:R-:W5:Y:S04]  /*0550*/  LDG.E.CONSTANT R15, desc[UR8][R12.64+0xc] ;  /* 0x00000c080c0f7981 */ /* 0x000f68000c1e9900 */
[----:B------:R-:W5:Y:S04]  /*0560*/  LDG.E.CONSTANT R16, desc[UR8][R10.64+0xc] ;  /* 0x00000c080a107981 */ /* 0x000f68000c1e9900 */
[----:B------:R-:W5:Y:S04]  /*0570*/  LDG.E.CONSTANT R26, desc[UR8][R10.64+0x18] ;  /* 0x000018080a1a7981 */ /* 0x000f68000c1e9900 */
[----:B------:R-:W5:Y:S04]  /*0580*/  LDG.E.CONSTANT R25, desc[UR8][R12.64+0x1c] ;  /* 0x00001c080c197981 */ /* 0x000f68000c1e9900 */
[----:B------:R-:W5:Y:S01]  /*0590*/  LDG.E.CONSTANT R27, desc[UR8][R10.64+0x1c] ;  /* 0x00001c080a1b7981 */ /* 0x000f62000c1e9900 */
[----:B--2---:R-:W-:-:S03]  /*05a0*/  FFMA R21, R22, R21, R19 ;  /* 0x0000001516157223 */ /* 0x004fc60000000013 */
[----:B------:R-:W2:Y:S04]  /*05b0*/  LDG.E.CONSTANT R19, desc[UR8][R12.64+0x10] ;  /* 0x000010080c137981 */ /* 0x000ea8000c1e9900 */
[----:B------:R-:W2:Y:S01]  /*05c0*/  LDG.E.CONSTANT R22, desc[UR8][R10.64+0x10] ;  /* 0x000010080a167981 */ /* 0x000ea2000c1e9900 */
[----:B---3--:R-:W-:-:S03]  /*05d0*/  FFMA R28, R24, R23, R21 ;  /* 0x00000017181c7223 */ /* 0x008fc60000000015 */
[----:B------:R-:W3:Y:S04]  /*05e0*/  LDG.E.CONSTANT R23, desc[UR8][R12.64+0x14] ;  /* 0x000014080c177981 */ /* 0x000ee8000c1e9900 */
[----:B------:R-:W3:Y:S04]  /*05f0*/  LDG.E.CONSTANT R24, desc[UR8][R10.64+0x14] ;  /* 0x000014080a187981 */ /* 0x000ee8000c1e9900 */
[----:B------:R-:W3:Y:S01]  /*0600*/  LDG.E.CONSTANT R21, desc[UR8][R12.64+0x18] ;  /* 0x000018080c157981 */ /* 0x000ee2000c1e9900 */
[----:B------:R-:W-:Y:S01]  /*0610*/  UIADD3 UR4, UPT, UPT, UR4, 0x8, URZ ;  /* 0x0000000804047890 */ /* 0x000fe2000fffe0ff */
[----:B----4-:R-:W-:-:S04]  /*0620*/  FFMA R14, R17, R14, R28 ;  /* 0x0000000e110e7223 */ /* 0x010fc8000000001c */
[----:B-----5:R-:W-:Y:S01]  /*0630*/  FFMA R14, R15, R16, R14 ;  /* 0x000000100f0e7223 */ /* 0x020fe2000000000e */
[----:B------:R-:W-:-:S03]  /*0640*/  ISETP.NE.AND P2, PT, R18, UR4, PT ;  /* 0x0000000412007c0c */ /* 0x000fc6000bf45270 */
[----:B--2---:R-:W-:-:S04]  /*0650*/  FFMA R14, R19, R22, R14 ;  /* 0x00000016130e7223 */ /* 0x004fc8000000000e */
[----:B---3--:R-:W-:-:S04]  /*0660*/  FFMA R14, R23, R24, R14 ;  /* 0x00000018170e7223 */ /* 0x008fc8000000000e */
[----:B------:R-:W-:-:S04]  /*0670*/  FFMA R14, R21, R26, R14 ;  /* 0x0000001a150e7223 */ /* 0x000fc8000000000e */
[----:B------:R-:W-:Y:S01]  /*0680*/  FFMA R19, R25, R27, R14 ;  /* 0x0000001b19137223 */ /* 0x000fe2000000000e */
[----:B------:R-:W-:Y:S06]  /*0690*/  @P2 BRA `(.L_x_254) ;  /* 0xfffffffc00642947 */ /* 0x000fec000383ffff */
[----:B------:R-:W-:-:S07]  /*06a0*/  IMAD.MOV.U32 R21, RZ, RZ, R18 ;  /* 0x000000ffff157224 */ /* 0x000fce00078e0012 */
.L_x_253:
        /* <DEDUP_REMOVED lines=29> */
.L_x_256:
[----:B------:R-:W-:Y:S05]  /*0880*/  @!P2 BRA `(.L_x_255) ;  /* 0x00000000008ca947 */ /* 0x000fea0003800000 */
[----:B------:R-:W1:Y:S01]  /*0890*/  LDC R24, c[0x0][0x3b0] ;  /* 0x0000ec00ff187b82 */ /* 0x000e620000000800 */
[----:B------:R-:W-:-:S07]  /*08a0*/  ISETP.NE.AND P3, PT, R9, 0x1, PT ;  /* 0x000000010900780c */ /* 0x000fce0003f65270 */
[----:B------:R-:W2:Y:S06]  /*08b0*/  LDC.64 R16, c[0x0][0x380] ;  /* 0x0000e000ff107b82 */ /* 0x000eac0000000a00 */
[----:B------:R-:W-:Y:S02]  /*08c0*/  @P3 IADD3 R22, P4, PT, R21, R3, RZ ;  /* 0x0000000315163210 */ /* 0x000fe40007f9e0ff */
[----:B------:R-:W3:Y:S03]  /*08d0*/  LDC.64 R10, c[0x0][0x388] ;  /* 0x0000e200ff0a7b82 */ /* 0x000ee60000000a00 */
[----:B------:R-:W-:-:S05]  /*08e0*/  @P3 IMAD.X R23, RZ, RZ, R5, P4 ;  /* 0x000000ffff173224 */ /* 0x000fca00020e0605 */
[----:B------:R-:W4:Y:S01]  /*08f0*/  LDC.64 R12, c[0x0][0x380] ;  /* 0x0000e000ff0c7b82 */ /* 0x000f220000000a00 */
[----:B-1----:R-:W-:Y:S01]  /*0900*/  LOP3.LUT P2, RZ, R24, 0x1, RZ, 0xc0, !PT ;  /* 0x0000000118ff7812 */ /* 0x002fe2000784c0ff */
[----:B------:R-:W-:Y:S02]  /*0910*/  @P3 IMAD R25, R20, R24, R21 ;  /* 0x0000001814193224 */ /* 0x000fe400078e0215 */
[----:B------:R-:W-:-:S04]  /*0920*/  @P3 VIADD R21, R21, 0x2 ;  /* 0x0000000215153836 */ /* 0x000fc80000000000 */
[----:B------:R-:W1:Y:S01]  /*0930*/  LDC.64 R14, c[0x0][0x388] ;  /* 0x0000e200ff0e7b82 */ /* 0x000e620000000a00 */
[----:B--2---:R-:W-:-:S04]  /*0940*/  @P3 LEA R16, P5, R22, R16, 0x2 ;  /* 0x0000001016103211 */ /* 0x004fc800078a10ff */
[----:B------:R-:W-:Y:S01]  /*0950*/  @P3 LEA.HI.X R17, R22, R17, R23, 0x2, P5 ;  /* 0x0000001116113211 */ /* 0x000fe200028f1417 */
[----:B------:R-:W-:Y:S01]  /*0960*/  @P2 IMAD R23, R20, R24, R21 ;  /* 0x0000001814172224 */ /* 0x000fe200078e0215 */
[----:B------:R-:W-:Y:S02]  /*0970*/  @P3 IADD3 R22, P5, PT, R2, R25, RZ ;  /* 0x0000001902163210 */ /* 0x000fe40007fbe0ff */
[----:B------:R-:W-:Y:S02]  /*0980*/  @P2 IADD3 R21, P4, PT, R21, R3, RZ ;  /* 0x0000000315152210 */ /* 0x000fe40007f9e0ff */
[----:B------:R-:W-:Y:S02]  /*0990*/  @P3 LEA.HI.X.SX32 R25, R25, R6, 0x1, P5 ;  /* 0x0000000619193211 */ /* 0x000fe400028f0eff */
[----:B---3--:R-:W-:Y:S01]  /*09a0*/  @P3 LEA R10, P6, R22, R10, 0x2 ;  /* 0x0000000a160a3211 */ /* 0x008fe200078c10ff */
[----:B------:R-:W-:Y:S01]  /*09b0*/  @P2 IMAD.X R24, RZ, RZ, R5, P4 ;  /* 0x000000ffff182224 */ /* 0x000fe200020e0605 */
[----:B----4-:R-:W-:-:S02]  /*09c0*/  @P2 LEA R12, P5, R21, R12, 0x2 ;  /* 0x0000000c150c2211 */ /* 0x010fc400078a10ff */
[----:B------:R-:W-:Y:S02]  /*09d0*/  @P3 LEA.HI.X R11, R22, R11, R25, 0x2, P6 ;  /* 0x0000000b160b3211 */ /* 0x000fe400030f1419 */
[----:B------:R-:W-:Y:S02]  /*09e0*/  @P2 IADD3 R22, P4, PT, R2, R23, RZ ;  /* 0x0000001702162210 */ /* 0x000fe40007f9e0ff */
[----:B------:R-:W-:Y:S02]  /*09f0*/  @P2 LEA.HI.X R13, R21, R13, R24, 0x2, P5 ;  /* 0x0000000d150d2211 */ /* 0x000fe400028f1418 */
[----:B------:R-:W-:Y:S01]  /*0a00*/  @P2 LEA.HI.X.SX32 R23, R23, R6, 0x1, P4 ;  /* 0x0000000617172211 */ /* 0x000fe200020f0eff */
[----:B------:R-:W2:Y:S01]  /*0a10*/  @P3 LDG.E.CONSTANT R24, desc[UR8][R16.64] ;  /* 0x0000000810183981 */ /* 0x000ea2000c1e9900 */
[----:B-1----:R-:W-:-:S03]  /*0a20*/  @P2 LEA R14, P4, R22, R14, 0x2 ;  /* 0x0000000e160e2211 */ /* 0x002fc600078810ff */
[----:B------:R-:W2:Y:S01]  /*0a30*/  @P3 LDG.E.CONSTANT R21, desc[UR8][R10.64] ;  /* 0x000000080a153981 */ /* 0x000ea2000c1e9900 */
[----:B------:R-:W-:-:S03]  /*0a40*/  @P2 LEA.HI.X R15, R22, R15, R23, 0x2, P4 ;  /* 0x0000000f160f2211 */ /* 0x000fc600020f1417 */
[----:B------:R-:W3:Y:S04]  /*0a50*/  @P3 LDG.E.CONSTANT R22, desc[UR8][R16.64+0x4] ;  /* 0x0000040810163981 */ /* 0x000ee8000c1e9900 */
[----:B------:R-:W3:Y:S04]  /*0a60*/  @P3 LDG.E.CONSTANT R23, desc[UR8][R10.64+0x4] ;  /* 0x000004080a173981 */ /* 0x000ee8000c1e9900 */
[----:B------:R-:W4:Y:S04]  /*0a70*/  @P2 LDG.E.CONSTANT R12, desc[UR8][R12.64] ;  /* 0x000000080c0c2981 */ /* 0x000f28000c1e9900 */
[----:B------:R-:W4:Y:S01]  /*0a80*/  @P2 LDG.E.CONSTANT R14, desc[UR8][R14.64] ;  /* 0x000000080e0e2981 */ /* 0x000f22000c1e9900 */
[----:B--2---:R-:W-:-:S04]  /*0a90*/  @P3 FFMA R21, R24, R21, R19 ;  /* 0x0000001518153223 */ /* 0x004fc80000000013 */
[----:B---3--:R-:W-:-:S04]  /*0aa0*/  @P3 FFMA R19, R22, R23, R21 ;  /* 0x0000001716133223 */ /* 0x008fc80000000015 */
[----:B----4-:R-:W-:-:S07]  /*0ab0*/  @P2 FFMA R19, R12, R14, R19 ;  /* 0x0000000e0c132223 */ /* 0x010fce0000000013 */
.L_x_255:
[----:B------:R-:W1:Y:S02]  /*0ac0*/  LDCU UR4, c[0x0][0x3b4] ;  /* 0x00007680ff0477ac */ /* 0x000e640008000800 */
[----:B-1----:R-:W-:-:S07]  /*0ad0*/  FMUL R19, R19, UR4 ;  /* 0x0000000413137c20 */ /* 0x002fce0008400000 */
.L_x_252:
[----:B------:R-:W-:Y:S05]  /*0ae0*/  BSYNC.RECONVERGENT B1 ;  /* 0x0000000000017941 */ /* 0x000fea0003800200 */
.L_x_251:
        /* <DEDUP_REMOVED lines=13> */
.L_x_247:
[----:B------:R-:W-:Y:S05]  /*0bc0*/  BSYNC.RECONVERGENT B0 ;  /* 0x0000000000007941 */ /* 0x000fea0003800200 */
.L_x_246:
        /* <DEDUP_REMOVED lines=42> */
.L_x_287:
[----:B------:R-:W-:Y:S02]  /*0e70*/  ISETP.NE.AND P1, PT, R0, RZ, PT ;  /* 0x000000ff0000720c */ /* 0x000fe40003f25270 */
[----:B-1----:R-:W-:-:S11]  /*0e80*/  FMNMX R12, R13, R12, !PT ;  /* 0x0000000c0d0c7209 */ /* 0x002fd60007800000 */
[----:B------:R-:W1:Y:S01]  /*0e90*/  @!P1 S2R R8, SR_CgaCtaId ;  /* 0x0000000000089919 */ /* 0x000e620000008800 */
[----:B------:R-:W-:Y:S02]  /*0ea0*/  @!P1 MOV R7, 0x400 ;  /* 0x0000040000079802 */ /* 0x000fe40000000f00 */
[----:B------:R-:W-:Y:S02]  /*0eb0*/  @!P1 PLOP3.LUT P0, PT, PT, PT, PT, 0x80, 0x8 ;  /* 0x000000000008981c */ /* 0x000fe40003f0f070 */
[----:B-1----:R-:W-:-:S05]  /*0ec0*/  @!P1 LEA R7, R8, R7, 0x18 ;  /* 0x0000000708079211 */ /* 0x002fca00078ec0ff */
[----:B------:R1:W-:Y:S06]  /*0ed0*/  @!P1 STS [R7+0x80], R12 ;  /* 0x0000800c07009388 */ /* 0x0003ec0000000800 */
.L_x_258:
        /* <DEDUP_REMOVED lines=17> */
.L_x_262:
        /* <DEDUP_REMOVED lines=16> */
.L_x_261:
[----:B------:R-:W-:Y:S05]  /*10f0*/  BSYNC.RECONVERGENT B0 ;  /* 0x0000000000007941 */ /* 0x000fea0003800200 */
.L_x_260:
        /* <DEDUP_REMOVED lines=42> */
.L_x_293:
[----:B-1----:R-:W-:-:S07]  /*13a0*/  FADD R6, R8, R13 ;  /* 0x0000000d08067221 */ /* 0x002fce0000000000 */
.L_x_263:
        /* <DEDUP_REMOVED lines=19> */
[----:B------:R-:W-:Y:S05]  /*14e0*/  CALL.REL.NOINC `($__internal_5_$__cuda_sm20_rcp_rn_f32_slowpath) ;  /* 0x0000001000cc7944 */ /* 0x000fea0003c00000 */
[----:B------:R-:W-:Y:S05]  /*14f0*/  BRA `(.L_x_268) ;  /* 0x0000000000107947 */ /* 0x000fea0003800000 */
.L_x_267:
[----:B------:R-:W0:Y:S02]  /*1500*/  MUFU.RCP R7, R4 ;  /* 0x0000000400077308 */ /* 0x000e240000001000 */
[----:B0-----:R-:W-:-:S04]  /*1510*/  FFMA R8, R4, R7, -1 ;  /* 0xbf80000004087423 */ /* 0x001fc80000000007 */
[----:B------:R-:W-:-:S04]  /*1520*/  FADD.FTZ R8, -R8, -RZ ;  /* 0x800000ff08087221 */ /* 0x000fc80000010100 */
[----:B------:R-:W-:-:S07]  /*1530*/  FFMA R7, R7, R8, R7 ;  /* 0x0000000807077223 */ /* 0x000fce0000000007 */
.L_x_268:
[----:B------:R-:W0:Y:S01]  /*1540*/  S2R R9, SR_CgaCtaId ;  /* 0x0000000000097919 */ /* 0x000e220000008800 */
[----:B------:R-:W1:Y:S01]  /*1550*/  LDC R11, c[0x0][0x3a8] ;  /* 0x0000ea00ff0b7b82 */ /* 0x000e620000000800 */
[----:B------:R-:W-:-:S05]  /*1560*/  MOV R4, 0x400 ;  /* 0x0000040000047802 */ /* 0x000fca0000000f00 */
[----:B------:R-:W-:Y:S02]  /*1570*/  VIADD R8, R4, 0x110 ;  /* 0x0000011004087836 */ /* 0x000fe40000000000 */
[----:B------:R-:W-:-:S03]  /*1580*/  IMAD.MOV.U32 R4, RZ, RZ, R0 ;  /* 0x000000ffff047224 */ /* 0x000fc600078e0000 */
[----:B0-----:R-:W-:-:S07]  /*1590*/  LEA R13, R9, R8, 0x18 ;  /* 0x00000008090d7211 */ /* 0x001fce00078ec0ff */
.L_x_269:
[----:B--2---:R-:W-:Y:S02]  /*15a0*/  IMAD R8, R4, 0x4, R13 ;  /* 0x0000000404087824 */ /* 0x004fe400078e020d */
[----:B------:R-:W-:-:S03]  /*15b0*/  IMAD.IADD R4, R6, 0x1, R4 ;  /* 0x0000000106047824 */ /* 0x000fc600078e0204 */
[----:B------:R-:W0:Y:S02]  /*15c0*/  LDS R10, [R8] ;  /* 0x00000000080a7984 */ /* 0x000e240000000800 */
[----:B-1----:R-:W-:Y:S01]  /*15d0*/  ISETP.GE.AND P0, PT, R4, R11, PT ;  /* 0x0000000b0400720c */ /* 0x002fe20003f06270 */
[----:B0-----:R-:W-:-:S05]  /*15e0*/  FMUL R9, R10, R7 ;  /* 0x000000070a097220 */ /* 0x001fca0000400000 */
[----:B------:R2:W-:Y:S07]  /*15f0*/  STS [R8], R9 ;  /* 0x0000000908007388 */ /* 0x0005ee0000000800 */
[----:B------:R-:W-:Y:S05]  /*1600*/  @!P0 BRA `(.L_x_269) ;  /* 0xfffffffc00e48947 */ /* 0x000fea000383ffff */
.L_x_266:
[----:B------:R-:W-:Y:S05]  /*1610*/  BSYNC.RECONVERGENT B0 ;  /* 0x0000000000007941 */ /* 0x000fea0003800200 */
.L_x_265:
        /* <DEDUP_REMOVED lines=9> */
.L_x_271:
[----:B------:R-:W-:-:S04]  /*16b0*/  IADD3 R2, P0, PT, R0, R3, RZ ;  /* 0x0000000300027210 */ /* 0x000fc80007f1e0ff */
[C---:B------:R-:W-:Y:S01]  /*16c0*/  LEA.HI.X.SX32 R4, R0.reuse, R5, 0x1, P0 ;  /* 0x0000000500047211 */ /* 0x040fe200000f0eff */
[----:B-1----:R-:W-:Y:S01]  /*16d0*/  VIADD R0, R0, UR6 ;  /* 0x0000000600007c36 */ /* 0x002fe20008000000 */
[----:B0-----:R-:W-:-:S04]  /*16e0*/  LEA R6, P0, R2, R8, 0x2 ;  /* 0x0000000802067211 */ /* 0x001fc800078010ff */
[----:B------:R-:W-:Y:S02]  /*16f0*/  LEA.HI.X R7, R2, R9, R4, 0x2, P0 ;  /* 0x0000000902077211 */ /* 0x000fe400000f1404 */
[----:B------:R-:W-:-:S03]  /*1700*/  ISETP.GE.AND P0, PT, R0, UR7, PT ;  /* 0x0000000700007c0c */ /* 0x000fc6000bf06270 */
[----:B------:R2:W-:Y:S10]  /*1710*/  STG.E desc[UR8][R6.64], RZ ;  /* 0x000000ff06007986 */ /* 0x0005f4000c101908 */
[----:B--2---:R-:W-:Y:S05]  /*1720*/  @!P0 BRA `(.L_x_271) ;  /* 0xfffffffc00e08947 */ /* 0x004fea000383ffff */
[----:B---3--:R-:W-:Y:S05]  /*1730*/  EXIT ;  /* 0x000000000000794d */ /* 0x008fea0003800000 */
.L_x_270:
[C---:B------:R-:W-:Y:S02]  /*1740*/  LOP3.LUT R4, R11.reuse, 0x7, RZ, 0xc0, !PT ;  /* 0x000000070b047812 */ /* 0x040fe400078ec0ff */
[C---:B------:R-:W-:Y:S02]  /*1750*/  LOP3.LUT R6, R11.reuse, 0x3, RZ, 0xc0, !PT ;  /* 0x000000030b067812 */ /* 0x040fe400078ec0ff */
[----:B------:R-:W-:-:S07]  /*1760*/  LOP3.LUT R7, R11, 0x7ffffff8, RZ, 0xc0, !PT ;  /* 0x7ffffff80b077812 */ /* 0x000fce00078ec0ff */
.L_x_281:
        /* <DEDUP_REMOVED lines=23> */
.L_x_274:
        /* <DEDUP_REMOVED lines=8> */
[----:B------:R-:W2:Y:S03]  /*1960*/  LDG.E.CONSTANT R28, desc[UR8][R28.64] ;  /* 0x000000081c1c7981 */ /* 0x000ea6000c1e9900 */
[----:B------:R-:W-:Y:S02]  /*1970*/  LEA.HI.X R25, R8, UR11, R9, 0x2, P0 ;  /* 0x0000000b08197c11 */ /* 0x000fe400080f1409 */
[----:B------:R-:W2:Y:S04]  /*1980*/  LDS.128 R8, [R12+-0x10] ;  /* 0xfffff0000c087984 */ /* 0x000ea80000000c00 */
[----:B------:R-:W3:Y:S01]  /*1990*/  LDG.E.CONSTANT R25, desc[UR8][R24.64] ;  /* 0x0000000818197981 */ /* 0x000ee2000c1e9900 */
[----:B--2---:R-:W-:Y:S01]  /*19a0*/  FFMA R8, R8, R28, R27 ;  /* 0x0000001c08087223 */ /* 0x004fe2000000001b */
[----:B------:R-:W-:-:S03]  /*19b0*/  IADD3 R27, P0, PT, R2, R14, RZ ;  /* 0x0000000e021b7210 */ /* 0x000fc60007f1e0ff */
[----:B---3--:R-:W-:Y:S01]  /*19c0*/  FFMA R25, R9, R25, R8 ;  /* 0x0000001909197223 */ /* 0x008fe20000000008 */
[----:B------:R-:W-:Y:S02]  /*19d0*/  LEA.HI.X.SX32 R8, R14, R23, 0x1, P0 ;  /* 0x000000170e087211 */ /* 0x000fe400000f0eff */
[----:B------:R-:W-:-:S04]  /*19e0*/  LEA R26, P0, R27, UR10, 0x2 ;  /* 0x0000000a1b1a7c11 */ /* 0x000fc8000f8010ff */
[----:B------:R-:W-:-:S05]  /*19f0*/  LEA.HI.X R27, R27, UR11, R8, 0x2, P0 ;  /* 0x0000000b1b1b7c11 */ /* 0x000fca00080f1408 */
[----:B------:R-:W2:Y:S01]  /*1a00*/  LDG.E.CONSTANT R26, desc[UR8][R26.64] ;  /* 0x000000081a1a7981 */ /* 0x000ea2000c1e9900 */
[----:B------:R-:W-:-:S04]  /*1a10*/  IADD3 R9, P0, PT, R2, R16, RZ ;  /* 0x0000001002097210 */ /* 0x000fc80007f1e0ff */
[----:B------:R-:W-:Y:S02]  /*1a20*/  LEA.HI.X.SX32 R28, R16, R23, 0x1, P0 ;  /* 0x00000017101c7211 */ /* 0x000fe400000f0eff */
[----:B------:R-:W-:-:S04]  /*1a30*/  LEA R8, P0, R9, UR10, 0x2 ;  /* 0x0000000a09087c11 */ /* 0x000fc8000f8010ff */
[----:B------:R-:W-:-:S05]  /*1a40*/  LEA.HI.X R9, R9, UR11, R28, 0x2, P0 ;  /* 0x0000000b09097c11 */ /* 0x000fca00080f141c */
[----:B------:R-:W3:Y:S01]  /*1a50*/  LDG.E.CONSTANT R8, desc[UR8][R8.64] ;  /* 0x0000000808087981 */ /* 0x000ee2000c1e9900 */
[----:B------:R-:W-:Y:S01]  /*1a60*/  IADD3 R28, P0, PT, R2, R17, RZ ;  /* 0x00000011021c7210 */ /* 0x000fe20007f1e0ff */
[----:B--2---:R-:W-:-:S03]  /*1a70*/  FFMA R10, R10, R26, R25 ;  /* 0x0000001a0a0a7223 */ /* 0x004fc60000000019 */
[----:B------:R-:W-:Y:S02]  /*1a80*/  LEA.HI.X.SX32 R25, R17, R23, 0x1, P0 ;  /* 0x0000001711197211 */ /* 0x000fe400000f0eff */
[----:B------:R-:W-:-:S04]  /*1a90*/  LEA R24, P0, R28, UR10, 0x2 ;  /* 0x0000000a1c187c11 */ /* 0x000fc8000f8010ff */
[----:B------:R-:W-:Y:S02]  /*1aa0*/  LEA.HI.X R25, R28, UR11, R25, 0x2, P0 ;  /* 0x0000000b1c197c11 */ /* 0x000fe400080f1419 */
[----:B------:R-:W-:-:S04]  /*1ab0*/  IADD3 R27, P0, PT, R2, R18, RZ ;  /* 0x00000012021b7210 */ /* 0x000fc80007f1e0ff */
[----:B------:R-:W-:Y:S01]  /*1ac0*/  LEA.HI.X.SX32 R28, R18, R23, 0x1, P0 ;  /* 0x00000017121c7211 */ /* 0x000fe200000f0eff */
[----:B------:R-:W2:Y:S01]  /*1ad0*/  LDG.E.CONSTANT R25, desc[UR8][R24.64] ;  /* 0x0000000818197981 */ /* 0x000ea2000c1e9900 */
[----:B------:R-:W-:-:S04]  /*1ae0*/  LEA R26, P0, R27, UR10, 0x2 ;  /* 0x0000000a1b1a7c11 */ /* 0x000fc8000f8010ff */
[----:B------:R-:W-:-:S05]  /*1af0*/  LEA.HI.X R27, R27, UR11, R28, 0x2, P0 ;  /* 0x0000000b1b1b7c11 */ /* 0x000fca00080f141c */
[----:B------:R-:W4:Y:S01]  /*1b00*/  LDG.E.CONSTANT R26, desc[UR8][R26.64] ;  /* 0x000000081a1a7981 */ /* 0x000f22000c1e9900 */
[----:B---3--:R-:W-:-:S03]  /*1b10*/  FFMA R29, R11, R8, R10 ;  /* 0x000000080b1d7223 */ /* 0x008fc6000000000a */
[----:B------:R-:W2:Y:S02]  /*1b20*/  LDS.128 R8, [R12] ;  /* 0x000000000c087984 */ /* 0x000ea40000000c00 */
[----:B--2---:R-:W-:Y:S01]  /*1b30*/  FFMA R28, R8, R25, R29 ;  /* 0x00000019081c7223 */ /* 0x004fe2000000001d */
[----:B------:R-:W-:-:S03]  /*1b40*/  IADD3 R8, P0, PT, R2, R19, RZ ;  /* 0x0000001302087210 */ /* 0x000fc60007f1e0ff */
[----:B----4-:R-:W-:Y:S01]  /*1b50*/  FFMA R29, R9, R26, R28 ;  /* 0x0000001a091d7223 */ /* 0x010fe2000000001c */
[-C--:B------:R-:W-:Y:S02]  /*1b60*/  LEA.HI.X.SX32 R28, R19, R23.reuse, 0x1, P0 ;  /* 0x00000017131c7211 */ /* 0x080fe400000f0eff */
[----:B------:R-:W-:Y:S02]  /*1b70*/  LEA R24, P0, R8, UR10, 0x2 ;  /* 0x0000000a08187c11 */ /* 0x000fe4000f8010ff */
[----:B------:R-:W-:Y:S02]  /*1b80*/  IADD3 R9, P1, PT, R2, R20, RZ ;  /* 0x0000001402097210 */ /* 0x000fe40007f3e0ff */
[----:B------:R-:W-:Y:S02]  /*1b90*/  LEA.HI.X R25, R8, UR11, R28, 0x2, P0 ;  /* 0x0000000b08197c11 */ /* 0x000fe400080f141c */
[----:B------:R-:W-:Y:S02]  /*1ba0*/  LEA.HI.X.SX32 R28, R20, R23, 0x1, P1 ;  /* 0x00000017141c7211 */ /* 0x000fe400008f0eff */
[C---:B------:R-:W-:Y:S01]  /*1bb0*/  LEA R8, P0, R9.reuse, UR10, 0x2 ;  /* 0x0000000a09087c11 */ /* 0x040fe2000f8010ff */
[----:B------:R-:W2:Y:S03]  /*1bc0*/  LDG.E.CONSTANT R24, desc[UR8][R24.64] ;  /* 0x0000000818187981 */ /* 0x000ea6000c1e9900 */
[----:B------:R-:W-:-:S05]  /*1bd0*/  LEA.HI.X R9, R9, UR11, R28, 0x2, P0 ;  /* 0x0000000b09097c11 */ /* 0x000fca00080f141c */
[----:B------:R-:W3:Y:S01]  /*1be0*/  LDG.E.CONSTANT R8, desc[UR8][R8.64] ;  /* 0x0000000808087981 */ /* 0x000ee2000c1e9900 */
[----:B------:R-:W-:-:S05]  /*1bf0*/  VIADD R22, R22, 0x8 ;  /* 0x0000000816167836 */ /* 0x000fca0000000000 */
[----:B------:R-:W-:Y:S01]  /*1c00*/  ISETP.NE.AND P0, PT, R22, RZ, PT ;  /* 0x000000ff1600720c */ /* 0x000fe20003f05270 */
[----:B------:R-:W-:Y:S02]  /*1c10*/  VIADD R12, R12, 0x20 ;  /* 0x000000200c0c7836 */ /* 0x000fe40000000000 */
[C---:B------:R-:W-:Y:S02]  /*1c20*/  IMAD R13, R15.reuse, 0x8, R13 ;  /* 0x000000080f0d7824 */ /* 0x040fe400078e020d */
[C---:B------:R-:W-:Y:S02]  /*1c30*/  IMAD R14, R15.reuse, 0x8, R14 ;  /* 0x000000080f0e7824 */ /* 0x040fe400078e020e */
[C---:B------:R-:W-:Y:S02]  /*1c40*/  IMAD R16, R15.reuse, 0x8, R16 ;  /* 0x000000080f107824 */ /* 0x040fe400078e0210 */
[C---:B------:R-:W-:Y:S02]  /*1c50*/  IMAD R17, R15.reuse, 0x8, R17 ;  /* 0x000000080f117824 */ /* 0x040fe400078e0211 */
[----:B------:R-:W-:-:S02]  /*1c60*/  IMAD R18, R15, 0x8, R18 ;  /* 0x000000080f127824 */ /* 0x000fc400078e0212 */
[C---:B------:R-:W-:Y:S02]  /*1c70*/  IMAD R19, R15.reuse, 0x8, R19 ;  /* 0x000000080f137824 */ /* 0x040fe400078e0213 */
[C---:B------:R-:W-:Y:S02]  /*1c80*/  IMAD R20, R15.reuse, 0x8, R20 ;  /* 0x000000080f147824 */ /* 0x040fe400078e0214 */
[----:B------:R-:W-:Y:S02]  /*1c90*/  IMAD R21, R15, 0x8, R21 ;  /* 0x000000080f157824 */ /* 0x000fe400078e0215 */
[----:B--2---:R-:W-:-:S04]  /*1ca0*/  FFMA R10, R10, R24, R29 ;  /* 0x000000180a0a7223 */ /* 0x004fc8000000001d */
[----:B---3--:R-:W-:Y:S01]  /*1cb0*/  FFMA R27, R11, R8, R10 ;  /* 0x000000080b1b7223 */ /* 0x008fe2000000000a */
[----:B------:R-:W-:Y:S06]  /*1cc0*/  @P0 BRA `(.L_x_274) ;  /* 0xfffffffc00040947 */ /* 0x000fec000383ffff */
[----:B-1----:R-:W-:Y:S05]  /*1cd0*/  BSYNC.RECONVERGENT B0 ;  /* 0x0000000000007941 */ /* 0x002fea0003800200 */
.L_x_273:
[----:B------:R-:W-:-:S07]  /*1ce0*/  IMAD.MOV.U32 R13, RZ, RZ, R7 ;  /* 0x000000ffff0d7224 */ /* 0x000fce00078e0007 */
.L_x_272:
        /* <DEDUP_REMOVED lines=25> */
[----:B------:R0:W2:Y:S01]  /*1e80*/  LDG.E.CONSTANT R20, desc[UR8][R14.64] ;  /* 0x000000080e147981 */ /* 0x0000a2000c1e9900 */
[----:B------:R-:W-:Y:S02]  /*1e90*/  LEA R8, P1, R16, UR12, 0x2 ;  /* 0x0000000c10087c11 */ /* 0x000fe4000f8210ff */
[----:B------:R-:W-:Y:S01]  /*1ea0*/  IADD3 R18, P2, PT, R2, R17, RZ ;  /* 0x0000001102127210 */ /* 0x000fe20007f5e0ff */
[----:B------:R-:W4:Y:S01]  /*1eb0*/  LDG.E.CONSTANT R11, desc[UR8][R10.64] ;  /* 0x000000080a0b7981 */ /* 0x000f22000c1e9900 */
[----:B------:R-:W-:-:S02]  /*1ec0*/  LEA.HI.X R9, R16, UR13, R9, 0x2, P1 ;  /* 0x0000000d10097c11 */ /* 0x000fc400088f1409 */
[----:B------:R-:W-:Y:S02]  /*1ed0*/  LEA.HI.X.SX32 R17, R17, R12, 0x1, P2 ;  /* 0x0000000c11117211 */ /* 0x000fe400010f0eff */
[C---:B------:R-:W-:Y:S01]  /*1ee0*/  LEA R16, P1, R18.reuse, UR12, 0x2 ;  /* 0x0000000c12107c11 */ /* 0x040fe2000f8210ff */
[----:B------:R-:W5:Y:S03]  /*1ef0*/  LDG.E.CONSTANT R8, desc[UR8][R8.64] ;  /* 0x0000000808087981 */ /* 0x000f66000c1e9900 */
[----:B------:R-:W-:-:S06]  /*1f00*/  LEA.HI.X R17, R18, UR13, R17, 0x2, P1 ;  /* 0x0000000d12117c11 */ /* 0x000fcc00088f1411 */
[----:B------:R-:W3:Y:S01]  /*1f10*/  LDG.E.CONSTANT R17, desc[UR8][R16.64] ;  /* 0x0000000810117981 */ /* 0x000ee2000c1e9900 */
[----:B------:R-:W1:Y:S01]  /*1f20*/  S2UR UR5, SR_CgaCtaId ;  /* 0x00000000000579c3 */ /* 0x000e620000008800 */
[----:B------:R-:W-:Y:S02]  /*1f30*/  UMOV UR4, 0x400 ;  /* 0x0000040000047882 */ /* 0x000fe40000000000 */
[----:B------:R-:W-:-:S04]  /*1f40*/  UIADD3 UR4, UPT, UPT, UR4, 0x110, URZ ;  /* 0x0000011004047890 */ /* 0x000fc8000fffe0ff */
[----:B-1----:R-:W-:-:S06]  /*1f50*/  ULEA UR4, UR5, UR4, 0x18 ;  /* 0x0000000405047291 */ /* 0x002fcc000f8ec0ff */
[----:B------:R-:W-:-:S05]  /*1f60*/  LEA R21, R13, UR4, 0x2 ;  /* 0x000000040d157c11 */ /* 0x000fca000f8e10ff */
[----:B0-----:R-:W2:Y:S04]  /*1f70*/  LDS.64 R14, [R21] ;  /* 0x00000000150e7984 */ /* 0x001ea80000000a00 */
[----:B------:R-:W5:Y:S01]  /*1f80*/  LDS.64 R18, [R21+0x8] ;  /* 0x0000080015127984 */ /* 0x000f620000000a00 */
[----:B------:R-:W-:Y:S02]  /*1f90*/  VIADD R13, R13, 0x4 ;  /* 0x000000040d0d7836 */ /* 0x000fe40000000000 */
[----:B--2---:R-:W-:-:S04]  /*1fa0*/  FFMA R14, R14, R20, R27 ;  /* 0x000000140e0e7223 */ /* 0x004fc8000000001b */
[----:B----4-:R-:W-:-:S04]  /*1fb0*/  FFMA R11, R11, R15, R14 ;  /* 0x0000000f0b0b7223 */ /* 0x010fc8000000000e */
[----:B-----5:R-:W-:-:S04]  /*1fc0*/  FFMA R8, R18, R8, R11 ;  /* 0x0000000812087223 */ /* 0x020fc8000000000b */
[----:B---3--:R-:W-:-:S07]  /*1fd0*/  FFMA R27, R17, R19, R8 ;  /* 0x00000013111b7223 */ /* 0x008fce0000000008 */
.L_x_278:
[----:B-1-3--:R-:W-:Y:S05]  /*1fe0*/  BSYNC.RECONVERGENT B1 ;  /* 0x0000000000017941 */ /* 0x00afea0003800200 */
.L_x_277:
        /* <DEDUP_REMOVED lines=15> */
[----:B------:R-:W2:Y:S03]  /*20e0*/  LDG.E.CONSTANT R8, desc[UR8][R8.64] ;  /* 0x0000000808087981 */ /* 0x000ea6000c1e9900 */
[----:B------:R-:W-:-:S06]  /*20f0*/  LEA.HI.X R11, R14, UR13, R11, 0x2, P0 ;  /* 0x0000000d0e0b7c11 */ /* 0x000fcc00080f140b */
[----:B------:R-:W3:Y:S01]  /*2100*/  LDG.E.CONSTANT R11, desc[UR8][R10.64] ;  /* 0x000000080a0b7981 */ /* 0x000ee2000c1e9900 */
[----:B------:R-:W0:Y:S01]  /*2110*/  S2UR UR5, SR_CgaCtaId ;  /* 0x00000000000579c3 */ /* 0x000e220000008800 */
[----:B------:R-:W-:Y:S02]  /*2120*/  UMOV UR4, 0x400 ;  /* 0x0000040000047882 */ /* 0x000fe40000000000 */
[----:B------:R-:W-:-:S04]  /*2130*/  UIADD3 UR4, UPT, UPT, UR4, 0x110, URZ ;  /* 0x0000011004047890 */ /* 0x000fc8000fffe0ff */
[----:B0-----:R-:W-:-:S06]  /*2140*/  ULEA UR4, UR5, UR4, 0x18 ;  /* 0x0000000405047291 */ /* 0x001fcc000f8ec0ff */
[----:B------:R-:W-:-:S06]  /*2150*/  LEA R14, R13, UR4, 0x2 ;  /* 0x000000040d0e7c11 */ /* 0x000fcc000f8e10ff */
[----:B------:R-:W2:Y:S01]  /*2160*/  LDS.64 R14, [R14] ;  /* 0x000000000e0e7984 */ /* 0x000ea20000000a00 */
[----:B------:R-:W-:Y:S02]  /*2170*/  VIADD R13, R13, 0x2 ;  /* 0x000000020d0d7836 */ /* 0x000fe40000000000 */
[----:B--2---:R-:W-:-:S04]  /*2180*/  FFMA R16, R14, R8, R27 ;  /* 0x000000080e107223 */ /* 0x004fc8000000001b */
[----:B---3--:R-:W-:-:S07]  /*2190*/  FFMA R27, R11, R15, R16 ;  /* 0x0000000f0b1b7223 */ /* 0x008fce0000000010 */
.L_x_280:
[----:B------:R-:W-:Y:S05]  /*21a0*/  BSYNC.RECONVERGENT B1 ;  /* 0x0000000000017941 */ /* 0x000fea0003800200 */
.L_x_279:
        /* <DEDUP_REMOVED lines=10> */
[----:B------:R-:W2:Y:S01]  /*2250*/  LDG.E.CONSTANT R8, desc[UR8][R8.64] ;  /* 0x0000000808087981 */ /* 0x000ea2000c1e9900 */
[----:B------:R-:W0:Y:S01]  /*2260*/  S2UR UR5, SR_CgaCtaId ;  /* 0x00000000000579c3 */ /* 0x000e220000008800 */
[----:B------:R-:W-:Y:S02]  /*2270*/  UMOV UR4, 0x400 ;  /* 0x0000040000047882 */ /* 0x000fe40000000000 */
[----:B------:R-:W-:-:S04]  /*2280*/  UIADD3 UR4, UPT, UPT, UR4, 0x110, URZ ;  /* 0x0000011004047890 */ /* 0x000fc8000fffe0ff */
[----:B0-----:R-:W-:-:S06]  /*2290*/  ULEA UR4, UR5, UR4, 0x18 ;  /* 0x0000000405047291 */ /* 0x001fcc000f8ec0ff */
[----:B------:R-:W-:-:S06]  /*22a0*/  LEA R10, R13, UR4, 0x2 ;  /* 0x000000040d0a7c11 */ /* 0x000fcc000f8e10ff */
[----:B------:R-:W2:Y:S02]  /*22b0*/  LDS R10, [R10] ;  /* 0x000000000a0a7984 */ /* 0x000ea40000000800 */
[----:B--2---:R-:W-:-:S07]  /*22c0*/  FFMA R27, R10, R8, R27 ;  /* 0x000000080a1b7223 */ /* 0x004fce000000001b */
.L_x_276:
[----:B-1-3--:R-:W-:Y:S05]  /*22d0*/  BSYNC.RECONVERGENT B0 ;  /* 0x0000000000007941 */ /* 0x00afea0003800200 */
.L_x_275:
[----:B------:R-:W0:Y:S01]  /*22e0*/  LDCU.64 UR4, c[0x0][0x398] ;  /* 0x00007300ff0477ac */ /* 0x000e220008000a00 */
[----:B--2---:R-:W-:-:S04]  /*22f0*/  IADD3 R9, P0, PT, R0, R3, RZ ;  /* 0x0000000300097210 */ /* 0x004fc80007f1e0ff */
[C---:B------:R-:W-:Y:S01]  /*2300*/  LEA.HI.X.SX32 R10, R0.reuse, R5, 0x1, P0 ;  /* 0x00000005000a7211 */ /* 0x040fe200000f0eff */
[----:B------:R-:W-:Y:S01]  /*2310*/  VIADD R0, R0, UR6 ;  /* 0x0000000600007c36 */ /* 0x000fe20008000000 */
[C---:B0-----:R-:W-:Y:S01]  /*2320*/  LEA R8, P0, R9.reuse, UR4, 0x2 ;  /* 0x0000000409087c11 */ /* 0x041fe2000f8010ff */
[----:B------:R-:W0:Y:S03]  /*2330*/  LDCU UR4, c[0x0][0x3b0] ;  /* 0x00007600ff0477ac */ /* 0x000e260008000800 */
[----:B------:R-:W-:-:S05]  /*2340*/  LEA.HI.X R9, R9, UR5, R10, 0x2, P0 ;  /* 0x0000000509097c11 */ /* 0x000fca00080f140a */
[----:B------:R4:W-:Y:S01]  /*2350*/  STG.E desc[UR8][R8.64], R27 ;  /* 0x0000001b08007986 */ /* 0x0009e2000c101908 */
[----:B0-----:R-:W-:-:S13]  /*2360*/  ISETP.GE.AND P0, PT, R0, UR4, PT ;  /* 0x0000000400007c0c */ /* 0x001fda000bf06270 */
[----:B----4-:R-:W-:Y:S05]  /*2370*/  @!P0 BRA `(.L_x_281) ;  /* 0xfffffff000fc8947 */ /* 0x010fea000383ffff */
[----:B------:R-:W-:Y:S05]  /*2380*/  EXIT ;  /* 0x000000000000794d */ /* 0x000fea0003800000 */
.L_x_259:
[----:B-1----:R-:W-:Y:S02]  /*2390*/  IMAD.MOV.U32 R15, RZ, RZ, R7 ;  /* 0x000000ffff0f7224 */ /* 0x002fe400078e0007 */
[----:B------:R-:W-:Y:S02]  /*23a0*/  IMAD.MOV.U32 R16, RZ, RZ, 0x10 ;  /* 0x00000010ff107424 */ /* 0x000fe400078e00ff */
[----:B------:R-:W-:Y:S02]  /*23b0*/  IMAD.MOV.U32 R17, RZ, RZ, 0x1f ;  /* 0x0000001fff117424 */ /* 0x000fe400078e00ff */
[----:B------:R-:W-:-:S07]  /*23c0*/  IMAD.MOV.U32 R14, RZ, RZ, -0x1 ;  /* 0xffffffffff0e7424 */ /* 0x000fce00078e00ff */
[----:B0-----:R-:W-:Y:S05]  /*23d0*/  WARPSYNC.COLLECTIVE R14, `(.L_x_282) ;  /* 0x000000000e087348 */ /* 0x001fea0003c00000 */
[----:B------:R1:W2:Y:S02]  /*23e0*/  SHFL.DOWN P1, R12, R15, R16, R17 ;  /* 0x080000100f0c7389 */ /* 0x0002a40000020011 */
[----:B012---:R-:W-:Y:S05]  /*23f0*/  ENDCOLLECTIVE ;  /* 0x000000000000791b */ /* 0x007fea0003800000 */
.L_x_282:
[----:B------:R-:W-:Y:S02]  /*2400*/  IMAD.MOV.U32 R16, RZ, RZ, 0x8 ;  /* 0x00000008ff107424 */ /* 0x000fe400078e00ff */
[----:B------:R-:W-:-:S05]  /*2410*/  IMAD.MOV.U32 R8, RZ, RZ, R12 ;  /* 0x000000ffff087224 */ /* 0x000fca00078e000c */
[----:B------:R-:W-:-:S05]  /*2420*/  FMNMX R8, R8, R7, !PT ;  /* 0x0000000708087209 */ /* 0x000fca0007800000 */
[----:B------:R-:W-:-:S07]  /*2430*/  IMAD.MOV.U32 R15, RZ, RZ, R8 ;  /* 0x000000ffff0f7224 */ /* 0x000fce00078e0008 */
[----:B------:R-:W-:Y:S05]  /*2440*/  WARPSYNC.COLLECTIVE R14, `(.L_x_283) ;  /* 0x000000000e087348 */ /* 0x000fea0003c00000 */
[----:B------:R0:W1:Y:S02]  /*2450*/  SHFL.DOWN P1, R12, R15, R16, R17 ;  /* 0x080000100f0c7389 */ /* 0x0000640000020011 */
[----:B01----:R-:W-:Y:S05]  /*2460*/  ENDCOLLECTIVE ;  /* 0x000000000000791b */ /* 0x003fea0003800000 */
.L_x_283:
[----:B------:R-:W-:Y:S02]  /*2470*/  IMAD.MOV.U32 R16, RZ, RZ, 0x4 ;  /* 0x00000004ff107424 */ /* 0x000fe400078e00ff */
[----:B------:R-:W-:-:S05]  /*2480*/  IMAD.MOV.U32 R9, RZ, RZ, R12 ;  /* 0x000000ffff097224 */ /* 0x000fca00078e000c */
[----:B------:R-:W-:-:S05]  /*2490*/  FMNMX R9, R8, R9, !PT ;  /* 0x0000000908097209 */ /* 0x000fca0007800000 */
[----:B------:R-:W-:-:S07]  /*24a0*/  IMAD.MOV.U32 R15, RZ, RZ, R9 ;  /* 0x000000ffff0f7224 */ /* 0x000fce00078e0009 */
[----:B------:R-:W-:Y:S05]  /*24b0*/  WARPSYNC.COLLECTIVE R14, `(.L_x_284) ;  /* 0x000000000e087348 */ /* 0x000fea0003c00000 */
[----:B------:R0:W1:Y:S02]  /*24c0*/  SHFL.DOWN P1, R12, R15, R16, R17 ;  /* 0x080000100f0c7389 */ /* 0x0000640000020011 */
[----:B01----:R-:W-:Y:S05]  /*24d0*/  ENDCOLLECTIVE ;  /* 0x000000000000791b */ /* 0x003fea0003800000 */
.L_x_284:
[----:B------:R-:W-:Y:S02]  /*24e0*/  IMAD.MOV.U32 R16, RZ, RZ, 0x2 ;  /* 0x00000002ff107424 */ /* 0x000fe400078e00ff */
[----:B------:R-:W-:-:S05]  /*24f0*/  IMAD.MOV.U32 R10, RZ, RZ, R12 ;  /* 0x000000ffff0a7224 */ /* 0x000fca00078e000c */
[----:B------:R-:W-:-:S05]  /*2500*/  FMNMX R10, R9, R10, !PT ;  /* 0x0000000a090a7209 */ /* 0x000fca0007800000 */
[----:B------:R-:W-:-:S07]  /*2510*/  IMAD.MOV.U32 R15, RZ, RZ, R10 ;  /* 0x000000ffff0f7224 */ /* 0x000fce00078e000a */
[----:B------:R-:W-:Y:S05]  /*2520*/  WARPSYNC.COLLECTIVE R14, `(.L_x_285) ;  /* 0x000000000e087348 */ /* 0x000fea0003c00000 */
[----:B------:R0:W1:Y:S02]  /*2530*/  SHFL.DOWN P1, R12, R15, R16, R17 ;  /* 0x080000100f0c7389 */ /* 0x0000640000020011 */
[----:B01----:R-:W-:Y:S05]  /*2540*/  ENDCOLLECTIVE ;  /* 0x000000000000791b */ /* 0x003fea0003800000 */
.L_x_285:
[----:B------:R-:W-:Y:S02]  /*2550*/  IMAD.MOV.U32 R16, RZ, RZ, 0x1 ;  /* 0x00000001ff107424 */ /* 0x000fe400078e00ff */
[----:B------:R-:W-:-:S05]  /*2560*/  IMAD.MOV.U32 R13, RZ, RZ, R12 ;  /* 0x000000ffff0d7224 */ /* 0x000fca00078e000c */
[----:B------:R-:W-:-:S05]  /*2570*/  FMNMX R13, R10, R13, !PT ;  /* 0x0000000d0a0d7209 */ /* 0x000fca0007800000 */
[----:B------:R-:W-:-:S07]  /*2580*/  IMAD.MOV.U32 R15, RZ, RZ, R13 ;  /* 0x000000ffff0f7224 */ /* 0x000fce00078e000d */
[----:B------:R-:W-:Y:S05]  /*2590*/  WARPSYNC.COLLECTIVE R14, `(.L_x_286) ;  /* 0x000000000e087348 */ /* 0x000fea0003c00000 */
[----:B------:R0:W1:Y:S02]  /*25a0*/  SHFL.DOWN P1, R12, R15, R16, R17 ;  /* 0x080000100f0c7389 */ /* 0x0000640000020011 */
[----:B01----:R-:W-:Y:S05]  /*25b0*/  ENDCOLLECTIVE ;  /* 0x000000000000791b */ /* 0x003fea0003800000 */
.L_x_286:
[----:B------:R-:W-:Y:S05]  /*25c0*/  BRA `(.L_x_287) ;  /* 0xffffffe800287947 */ /* 0x000fea000383ffff */
.L_x_264:
[----:B-1----:R-:W-:Y:S02]  /*25d0*/  IMAD.MOV.U32 R15, RZ, RZ, R4 ;  /* 0x000000ffff0f7224 */ /* 0x002fe400078e0004 */
[----:B------:R-:W-:Y:S02]  /*25e0*/  IMAD.MOV.U32 R16, RZ, RZ, 0x10 ;  /* 0x00000010ff107424 */ /* 0x000fe400078e00ff */
[----:B------:R-:W-:Y:S02]  /*25f0*/  IMAD.MOV.U32 R17, RZ, RZ, 0x1f ;  /* 0x0000001fff117424 */ /* 0x000fe400078e00ff */
[----:B------:R-:W-:-:S07]  /*2600*/  IMAD.MOV.U32 R14, RZ, RZ, -0x1 ;  /* 0xffffffffff0e7424 */ /* 0x000fce00078e00ff */
[----:B0-----:R-:W-:Y:S05]  /*2610*/  WARPSYNC.COLLECTIVE R14, `(.L_x_288) ;  /* 0x000000000e087348 */ /* 0x001fea0003c00000 */
[----:B------:R1:W2:Y:S02]  /*2620*/  SHFL.DOWN P1, R12, R15, R16, R17 ;  /* 0x080000100f0c7389 */ /* 0x0002a40000020011 */
[----:B012---:R-:W-:Y:S05]  /*2630*/  ENDCOLLECTIVE ;  /* 0x000000000000791b */ /* 0x007fea0003800000 */
.L_x_288:
[----:B------:R-:W-:Y:S02]  /*2640*/  IMAD.MOV.U32 R16, RZ, RZ, 0x8 ;  /* 0x00000008ff107424 */ /* 0x000fe400078e00ff */
[----:B------:R-:W-:-:S04]  /*2650*/  IMAD.MOV.U32 R7, RZ, RZ, R12 ;  /* 0x000000ffff077224 */ /* 0x000fc800078e000c */
[----:B------:R-:W-:-:S04]  /*2660*/  FADD R7, R7, R4 ;  /* 0x0000000407077221 */ /* 0x000fc80000000000 */
[----:B------:R-:W-:-:S07]  /*2670*/  IMAD.MOV.U32 R15, RZ, RZ, R7 ;  /* 0x000000ffff0f7224 */ /* 0x000fce00078e0007 */
[----:B------:R-:W-:Y:S05]  /*2680*/  WARPSYNC.COLLECTIVE R14, `(.L_x_289) ;  /* 0x000000000e087348 */ /* 0x000fea0003c00000 */
[----:B------:R0:W1:Y:S02]  /*2690*/  SHFL.DOWN P1, R12, R15, R16, R17 ;  /* 0x080000100f0c7389 */ /* 0x0000640000020011 */
[----:B01----:R-:W-:Y:S05]  /*26a0*/  ENDCOLLECTIVE ;  /* 0x000000000000791b */ /* 0x003fea0003800000 */
.L_x_289:
[----:B------:R-:W-:Y:S02]  /*26b0*/  IMAD.MOV.U32 R16, RZ, RZ, 0x4 ;  /* 0x00000004ff107424 */ /* 0x000fe400078e00ff */
[----:B------:R-:W-:-:S04]  /*26c0*/  IMAD.MOV.U32 R6, RZ, RZ, R12 ;  /* 0x000000ffff067224 */ /* 0x000fc800078e000c */
[----:B------:R-:W-:-:S04]  /*26d0*/  FADD R6, R7, R6 ;  /* 0x0000000607067221 */ /* 0x000fc80000000000 */
[----:B------:R-:W-:-:S07]  /*26e0*/  IMAD.MOV.U32 R15, RZ, RZ, R6 ;  /* 0x000000ffff0f7224 */ /* 0x000fce00078e0006 */
[----:B------:R-:W-:Y:S05]  /*26f0*/  WARPSYNC.COLLECTIVE R14, `(.L_x_290) ;  /* 0x000000000e087348 */ /* 0x000fea0003c00000 */
[----:B------:R0:W1:Y:S02]  /*2700*/  SHFL.DOWN P1, R12, R15, R16, R17 ;  /* 0x080000100f0c7389 */ /* 0x0000640000020011 */
[----:B01----:R-:W-:Y:S05]  /*2710*/  ENDCOLLECTIVE ;  /* 0x000000000000791b */ /* 0x003fea0003800000 */
.L_x_290:
[----:B------:R-:W-:Y:S02]  /*2720*/  IMAD.MOV.U32 R16, RZ, RZ, 0x2 ;  /* 0x00000002ff107424 */ /* 0x000fe400078e00ff */
[----:B------:R-:W-:-:S04]  /*2730*/  IMAD.MOV.U32 R9, RZ, RZ, R12 ;  /* 0x000000ffff097224 */ /* 0x000fc800078e000c */
[----:B------:R-:W-:-:S04]  /*2740*/  FADD R9, R6, R9 ;  /* 0x0000000906097221 */ /* 0x000fc80000000000 */
[----:B------:R-:W-:-:S07]  /*2750*/  IMAD.MOV.U32 R15, RZ, RZ, R9 ;  /* 0x000000ffff0f7224 */ /* 0x000fce00078e0009 */
[----:B------:R-:W-:Y:S05]  /*2760*/  WARPSYNC.COLLECTIVE R14, `(.L_x_291) ;  /* 0x000000000e087348 */ /* 0x000fea0003c00000 */
[----:B------:R0:W1:Y:S02]  /*2770*/  SHFL.DOWN P1, R12, R15, R16, R17 ;  /* 0x080000100f0c7389 */ /* 0x0000640000020011 */
[----:B01----:R-:W-:Y:S05]  /*2780*/  ENDCOLLECTIVE ;  /* 0x000000000000791b */ /* 0x003fea0003800000 */
.L_x_291:
[----:B------:R-:W-:Y:S02]  /*2790*/  IMAD.MOV.U32 R16, RZ, RZ, 0x1 ;  /* 0x00000001ff107424 */ /* 0x000fe400078e00ff */
[----:B------:R-:W-:-:S04]  /*27a0*/  IMAD.MOV.U32 R8, RZ, RZ, R12 ;  /* 0x000000ffff087224 */ /* 0x000fc800078e000c */
[----:B------:R-:W-:-:S04]  /*27b0*/  FADD R8, R9, R8 ;  /* 0x0000000809087221 */ /* 0x000fc80000000000 */
[----:B------:R-:W-:-:S07]  /*27c0*/  IMAD.MOV.U32 R15, RZ, RZ, R8 ;  /* 0x000000ffff0f7224 */ /* 0x000fce00078e0008 */
[----:B------:R-:W-:Y:S05]  /*27d0*/  WARPSYNC.COLLECTIVE R14, `(.L_x_292) ;  /* 0x000000000e087348 */ /* 0x000fea0003c00000 */
[----:B------:R0:W1:Y:S02]  /*27e0*/  SHFL.DOWN P1, R12, R15, R16, R17 ;  /* 0x080000100f0c7389 */ /* 0x0000640000020011 */
[----:B01----:R-:W-:Y:S05]  /*27f0*/  ENDCOLLECTIVE ;  /* 0x000000000000791b */ /* 0x003fea0003800000 */
.L_x_292:
[----:B------:R-:W-:Y:S01]  /*2800*/  IMAD.MOV.U32 R13, RZ, RZ, R12 ;  /* 0x000000ffff0d7224 */ /* 0x000fe200078e000c */
[----:B------:R-:W-:Y:S06]  /*2810*/  BRA `(.L_x_293) ;  /* 0xffffffe800e07947 */ /* 0x000fec000383ffff */
        .weak           $__internal_5_$__cuda_sm20_rcp_rn_f32_slowpath
        .type           $__internal_5_$__cuda_sm20_rcp_rn_f32_slowpath,@function
        .size           $__internal_5_$__cuda_sm20_rcp_rn_f32_slowpath,(.L_x_303 - $__internal_5_$__cuda_sm20_rcp_rn_f32_slowpath)
$__internal_5_$__cuda_sm20_rcp_rn_f32_slowpath:
[----:B------:R-:W-:-:S05]  /*2820*/  IMAD.SHL.U32 R7, R4, 0x2, RZ ;  /* 0x0000000204077824 */ /* 0x000fca00078e00ff */
[----:B------:R-:W-:-:S04]  /*2830*/  SHF.R.U32.HI R7, RZ, 0x18, R7 ;  /* 0x00000018ff077819 */ /* 0x000fc80000011607 */
[----:B------:R-:W-:-:S13]  /*2840*/  ISETP.NE.U32.AND P0, PT, R7, RZ, PT ;  /* 0x000000ff0700720c */ /* 0x000fda0003f05070 */
[----:B------:R-:W-:Y:S05]  /*2850*/  @P0 BRA `(.L_x_294) ;  /* 0x00000000002c0947 */ /* 0x000fea0003800000 */
[----:B------:R-:W-:-:S05]  /*2860*/  IMAD.SHL.U32 R7, R4, 0x2, RZ ;  /* 0x0000000204077824 */ /* 0x000fca00078e00ff */
[----:B------:R-:W-:-:S13]  /*2870*/  ISETP.NE.AND P0, PT, R7, RZ, PT ;  /* 0x000000ff0700720c */ /* 0x000fda0003f05270 */
[----:B------:R0:W1:Y:S01]  /*2880*/  @!P0 MUFU.RCP R7, R4 ;  /* 0x0000000400078308 */ /* 0x0000620000001000 */
[----:B------:R-:W-:Y:S05]  /*2890*/  @!P0 BRA `(.L_x_295) ;  /* 0x0000000000a48947 */ /* 0x000fea0003800000 */
[----:B------:R-:W-:-:S04]  /*28a0*/  FFMA R9, R4, 1.84467440737095516160e+19, RZ ;  /* 0x5f80000004097823 */ /* 0x000fc800000000ff */
[----:B0-----:R-:W1:Y:S02]  /*28b0*/  MUFU.RCP R4, R9 ;  /* 0x0000000900047308 */ /* 0x001e640000001000 */
[----:B-1----:R-:W-:-:S04]  /*28c0*/  FFMA R7, R9, R4, -1 ;  /* 0xbf80000009077423 */ /* 0x002fc80000000004 */
[----:B------:R-:W-:-:S04]  /*28d0*/  FADD.FTZ R7, -R7, -RZ ;  /* 0x800000ff07077221 */ /* 0x000fc80000010100 */
[----:B------:R-:W-:-:S04]  /*28e0*/  FFMA R4, R4, R7, R4 ;  /* 0x0000000704047223 */ /* 0x000fc80000000004 */
[----:B------:R-:W-:Y:S01]  /*28f0*/  FFMA R7, R4, 1.84467440737095516160e+19, RZ ;  /* 0x5f80000004077823 */ /* 0x000fe200000000ff */
[----:B------:R-:W-:Y:S06]  /*2900*/  BRA `(.L_x_295) ;  /* 0x0000000000887947 */ /* 0x000fec0003800000 */
.L_x_294:
        /* <DEDUP_REMOVED lines=33> */
.L_x_296:
[----:B------:R2:W3:Y:S02]  /*2b20*/  MUFU.RCP R7, R4 ;  /* 0x0000000400077308 */ /* 0x0004e40000001000 */
.L_x_295:
[----:B------:R-:W-:-:S04]  /*2b30*/  IMAD.MOV.U32 R9, RZ, RZ, 0x0 ;  /* 0x00000000ff097424 */ /* 0x000fc800078e00ff */
[----:B0123--:R-:W-:Y:S05]  /*2b40*/  RET.REL.NODEC R8 `(_ZN8pygpukit3ops2nn22sdpa_causal_f32_kernelEPKfS3_S3_Pfiiiiifi) ;  /* 0xffffffd4082c7950 */ /* 0x00ffea0003c3ffff */
.L_x_297:
        /* <DEDUP_REMOVED lines=11> */
.L_x_303:


//--------------------- .nv.shared._ZN8pygpukit3ops2nn26sdpa_causal_f32_kernel_ptrEPKfS3_S3_PfPKiiiiif --------------------------
	.section	.nv.shared._ZN8pygpukit3ops2nn26sdpa_causal_f32_kernel_ptrEPKfS3_S3_PfPKiiiiif,"aw",@nobits
	.sectionflags	@""
	.align	16
.nv.shared._ZN8pygpukit3ops2nn26sdpa_causal_f32_kernel_ptrEPKfS3_S3_PfPKiiiiif:
	.zero		1296


//--------------------- .nv.shared.reserved.0     --------------------------
	.section	.nv.shared.reserved.0,"aw",@nobits
	.weak		__nv_reservedSMEM_offset_0_alias
	.size		__nv_reservedSMEM_offset_0_alias, 0, 64
	.other		__nv_reservedSMEM_offset_0_alias,@"STO_CUDA_RESERVED_SHARED STV_DEFAULT"
__nv_reservedSMEM_offset_0_alias:
	.zero		0
	.zero		64


//--------------------- .nv.shared._ZN8pygpukit3ops2nn27sdpa_causal_bf16_kernel_ptrEPK13__nv_bfloat16S4_S4_PS2_PKiiiiif --------------------------
	.section	.nv.shared._ZN8pygpukit3ops2nn27sdpa_causal_bf16_kernel_ptrEPK13__nv_bfloat16S4_S4_PS2_PKiiiiif,"aw",@nobits
	.sectionflags	@""
	.align	16
.nv.shared._ZN8pygpukit3ops2nn27sdpa_causal_bf16_kernel_ptrEPK13__nv_bfloat16S4_S4_PS2_PKiiiiif:
	.zero		1296


//--------------------- .nv.shared._ZN8pygpukit3ops2nn26sdpa_causal_f16_kernel_ptrEPK6__halfS4_S4_PS2_PKiiiiif --------------------------
	.section	.nv.shared._ZN8pygpukit3ops2nn26sdpa_causal_f16_kernel_ptrEPK6__halfS4_S4_PS2_PKiiiiif,"aw",@nobits
	.sectionflags	@""
	.align	16
.nv.shared._ZN8pygpukit3ops2nn26sdpa_causal_f16_kernel_ptrEPK6__halfS4_S4_PS2_PKiiiiif:
	.zero		1296


//--------------------- .nv.shared._ZN8pygpukit3ops2nn23sdpa_causal_bf16_kernelEPK13__nv_bfloat16S4_S4_PS2_iiiiifi --------------------------
	.section	.nv.shared._ZN8pygpukit3ops2nn23sdpa_causal_bf16_kernelEPK13__nv_bfloat16S4_S4_PS2_iiiiifi,"aw",@nobits
	.sectionflags	@""
	.align	16
.nv.shared._ZN8pygpukit3ops2nn23sdpa_causal_bf16_kernelEPK13__nv_bfloat16S4_S4_PS2_iiiiifi:
	.zero		1296


//--------------------- .nv.shared._ZN8pygpukit3ops2nn22sdpa_causal_f16_kernelEPK6__halfS4_S4_PS2_iiiiifi --------------------------
	.section	.nv.shared._ZN8pygpukit3ops2nn22sdpa_causal_f16_kernelEPK6__halfS4_S4_PS2_iiiiifi,"aw",@nobits
	.sectionflags	@""
	.align	16
.nv.shared._ZN8pygpukit3ops2nn22sdpa_causal_f16_kernelEPK6__halfS4_S4_PS2_iiiiifi:
	.zero		1296


//--------------------- .nv.shared._ZN8pygpukit3ops2nn22sdpa_causal_f32_kernelEPKfS3_S3_Pfiiiiifi --------------------------
	.section	.nv.shared._ZN8pygpukit3ops2nn22sdpa_causal_f32_kernelEPKfS3_S3_Pfiiiiifi,"aw",@nobits
	.sectionflags	@""
	.align	16
.nv.shared._ZN8pygpukit3ops2nn22sdpa_causal_f32_kernelEPKfS3_S3_Pfiiiiifi:
	.zero		1296


//--------------------- .nv.constant0._ZN8pygpukit3ops2nn26sdpa_causal_f32_kernel_ptrEPKfS3_S3_PfPKiiiiif --------------------------
	.section	.nv.constant0._ZN8pygpukit3ops2nn26sdpa_causal_f32_kernel_ptrEPKfS3_S3_PfPKiiiiif,"a",@progbits
	.sectionflags	@""
	.align	4
.nv.constant0._ZN8pygpukit3ops2nn26sdpa_causal_f32_kernel_ptrEPKfS3_S3_PfPKiiiiif:
	.zero		956


//--------------------- .nv.constant0._ZN8pygpukit3ops2nn27sdpa_causal_bf16_kernel_ptrEPK13__nv_bfloat16S4_S4_PS2_PKiiiiif --------------------------
	.section	.nv.constant0._ZN8pygpukit3ops2nn27sdpa_causal_bf16_kernel_ptrEPK13__nv_bfloat16S4_S4_PS2_PKiiiiif,"a",@progbits
	.sectionflags	@""
	.align	4
.nv.constant0._ZN8pygpukit3ops2nn27sdpa_causal_bf16_kernel_ptrEPK13__nv_bfloat16S4_S4_PS2_PKiiiiif:
	.zero		956


//--------------------- .nv.constant0._ZN8pygpukit3ops2nn26sdpa_causal_f16_kernel_ptrEPK6__halfS4_S4_PS2_PKiiiiif --------------------------
	.section	.nv.constant0._ZN8pygpukit3ops2nn26sdpa_causal_f16_kernel_ptrEPK6__halfS4_S4_PS2_PKiiiiif,"a",@progbits
	.sectionflags	@""
	.align	4
.nv.constant0._ZN8pygpukit3ops2nn26sdpa_causal_f16_kernel_ptrEPK6__halfS4_S4_PS2_PKiiiiif:
	.zero		956


//--------------------- .nv.constant0._ZN8pygpukit3ops2nn23sdpa_causal_bf16_kernelEPK13__nv_bfloat16S4_S4_PS2_iiiiifi --------------------------
	.section	.nv.constant0._ZN8pygpukit3ops2nn23sdpa_causal_bf16_kernelEPK13__nv_bfloat16S4_S4_PS2_iiiiifi,"a",@progbits
	.sectionflags	@""
	.align	4
.nv.constant0._ZN8pygpukit3ops2nn23sdpa_causal_bf16_kernelEPK13__nv_bfloat16S4_S4_PS2_iiiiifi:
	.zero		956


//--------------------- .nv.constant0._ZN8pygpukit3ops2nn22sdpa_causal_f16_kernelEPK6__halfS4_S4_PS2_iiiiifi --------------------------
	.section	.nv.constant0._ZN8pygpukit3ops2nn22sdpa_causal_f16_kernelEPK6__halfS4_S4_PS2_iiiiifi,"a",@progbits
	.sectionflags	@""
	.align	4
.nv.constant0._ZN8pygpukit3ops2nn22sdpa_causal_f16_kernelEPK6__halfS4_S4_PS2_iiiiifi:
	.zero		956


//--------------------- .nv.constant0._ZN8pygpukit3ops2nn22sdpa_causal_f32_kernelEPKfS3_S3_Pfiiiiifi --------------------------
	.section	.nv.constant0._ZN8pygpukit3ops2nn22sdpa_causal_f32_kernelEPKfS3_S3_Pfiiiiifi,"a",@progbits
	.sectionflags	@""
	.align	4
.nv.constant0._ZN8pygpukit3ops2nn22sdpa_causal_f32_kernelEPKfS3_S3_Pfiiiiifi:
	.zero		956


//--------------------- SYMBOLS --------------------------

	.type		.nv.reservedSmem.offset0,@object
	.size		.nv.reservedSmem.offset0,0x4
	.type		.nv.reservedSmem.cap,@object
	.size		.nv.reservedSmem.cap,0x4
